def matmul_kernel(
    a_ptr,
    b_ptr,
    c_ptr,
    M,
    N,
    K,
    stride_am,
    stride_ak,
    stride_bk,
    stride_bn,
    stride_cm,
    stride_cn,
    BLOCK_M: tl.constexpr,
    BLOCK_N: tl.constexpr,
    BLOCK_K: tl.constexpr,
    GROUP_M: tl.constexpr,
):
    pid = tl.program_id(axis=0)
    num_pid_m = tl.cdiv(M, BLOCK_M)
    num_pid_n = tl.cdiv(N, BLOCK_N)
    num_pid_in_group = GROUP_M * num_pid_n
    group_id = pid // num_pid_in_group
    first_pid_m = group_id * GROUP_M
    group_size_m = min(num_pid_m - first_pid_m, GROUP_M)
    pid_m = first_pid_m + ((pid % num_pid_in_group) % group_size_m)
    pid_n = (pid % num_pid_in_group) // group_size_m

    offs_am = (pid_m * BLOCK_M + tl.arange(0, BLOCK_M)) % M
    offs_bn = (pid_n * BLOCK_N + tl.arange(0, BLOCK_N)) % N
    offs_k = tl.arange(0, BLOCK_K)
    a_ptrs = a_ptr + offs_am[:, None] * stride_am + offs_k[None, :] * stride_ak
    b_ptrs = b_ptr + offs_k[:, None] * stride_bk + offs_bn[None, :] * stride_bn

    acc = tl.zeros((BLOCK_M, BLOCK_N), dtype=tl.float32)
    for kk in range(0, tl.cdiv(K, BLOCK_K)):
        a = tl.load(a_ptrs, mask=offs_k[None, :] < K - kk * BLOCK_K, other=0.0)
        b = tl.load(b_ptrs, mask=offs_k[:, None] < K - kk * BLOCK_K, other=0.0)
        acc = tl.dot(a, b, acc)
        a_ptrs += BLOCK_K * stride_ak
        b_ptrs += BLOCK_K * stride_bk

    c = acc.to(c_ptr.dtype.element_ty)
    offs_cm = pid_m * BLOCK_M + tl.arange(0, BLOCK_M)
    offs_cn = pid_n * BLOCK_N + tl.arange(0, BLOCK_N)
    c_ptrs = c_ptr + offs_cm[:, None] * stride_cm + offs_cn[None, :] * stride_cn
    mask = (offs_cm[:, None] < M) & (offs_cn[None, :] < N)
    tl.store(c_ptrs, c, mask=mask)

# config = {"BLOCK_K": 64, "BLOCK_M": 64, "BLOCK_N": 512, "GROUP_M": 8, "arch": "sm_80", "dtype": "fp32", "num_ctas": 1, "num_stages": 5, "num_warps": 4}
# arch = sm_80


// ===== COMPILED SASS (sm_80) =====

	.target	sm_80

	.elftype	@"ET_EXEC"


//--------------------- .note.nv.tkinfo           --------------------------
	.section	.note.nv.tkinfo,"",@"SHT_NOTE"
	.sectionflags	@"SHF_NOTE_NV_TKINFO"
	.tkinfo
        /*0018*/ 	.word	0x00000002
        /*0030*/ 	.string	""
        /*0030*/ 	.string	"ptxas"
        /*0030*/ 	.string	"Cuda compilation tools, release 13.0, V13.0.88"
        /*0030*/ 	.string	"Build cuda_13.0.r13.0/compiler.36424714_0"
        /*0030*/ 	.string	"-v  -suppress-debug-info  -lineinfo  -arch sm_80 "



//--------------------- .note.nv.cuinfo           --------------------------
	.section	.note.nv.cuinfo,"",@"SHT_NOTE"
	.sectionflags	@"SHF_NOTE_NV_CUINFO"
        /*0018*/ 	.short	0x0002
        /*001a*/ 	.short	0x0050
        /*001c*/ 	.short	0x0082
	.zero		2


//--------------------- .nv.info                  --------------------------
	.section	.nv.info,"",@"SHT_CUDA_INFO"
	.align	4


	//----- nvinfo : EIATTR_REGCOUNT
	.align		4
        /*0000*/ 	.byte	0x04, 0x2f
        /*0002*/ 	.short	(.L_1 - .L_0)
	.align		4
.L_0:
        /*0004*/ 	.word	index@(matmul_kernel)
        /*0008*/ 	.word	0x000000ff


	//----- nvinfo : EIATTR_FRAME_SIZE
	.align		4
.L_1:
        /*000c*/ 	.byte	0x04, 0x11
        /*000e*/ 	.short	(.L_3 - .L_2)
	.align		4
.L_2:
        /*0010*/ 	.word	index@(matmul_kernel)
        /*0014*/ 	.word	0x00001ad0


	//----- nvinfo : EIATTR_MIN_STACK_SIZE
	.align		4
.L_3:
        /*0018*/ 	.byte	0x04, 0x12
        /*001a*/ 	.short	(.L_5 - .L_4)
	.align		4
.L_4:
        /*001c*/ 	.word	index@(matmul_kernel)
        /*0020*/ 	.word	0x00001ad0
.L_5:


//--------------------- .nv.info.matmul_kernel    --------------------------
	.section	.nv.info.matmul_kernel,"",@"SHT_CUDA_INFO"
	.sectionflags	@""
	.align	4


	//----- nvinfo : EIATTR_CUDA_API_VERSION
	.align		4
        /*0000*/ 	.byte	0x04, 0x37
        /*0002*/ 	.short	(.L_7 - .L_6)
.L_6:
        /*0004*/ 	.word	0x00000082


	//----- nvinfo : EIATTR_SW2861232_WAR
	.align		4
.L_7:
        /*0008*/ 	.byte	0x01, 0x35
	.zero		2


	//----- nvinfo : EIATTR_PARAM_CBANK
	.align		4
        /*000c*/ 	.byte	0x04, 0x0a
        /*000e*/ 	.short	(.L_9 - .L_8)
	.align		4
.L_8:
        /*0010*/ 	.word	index@(.nv.constant0.matmul_kernel)
        /*0014*/ 	.short	0x0160
        /*0016*/ 	.short	0x0050


	//----- nvinfo : EIATTR_CBANK_PARAM_SIZE
	.align		4
.L_9:
        /*0018*/ 	.byte	0x03, 0x19
        /*001a*/ 	.short	0x0050


	//----- nvinfo : EIATTR_KPARAM_INFO
	.align		4
        /*001c*/ 	.byte	0x04, 0x17
        /*001e*/ 	.short	(.L_11 - .L_10)
.L_10:
        /*0020*/ 	.word	0x00000000
        /*0024*/ 	.short	0x000d
        /*0026*/ 	.short	0x0048
        /*0028*/ 	.byte	0x00, 0xf4, 0x21, 0x00


	//----- nvinfo : EIATTR_KPARAM_INFO
	.align		4
.L_11:
        /*002c*/ 	.byte	0x04, 0x17
        /*002e*/ 	.short	(.L_13 - .L_12)
.L_12:
        /*0030*/ 	.word	0x00000000
        /*0034*/ 	.short	0x000c
        /*0036*/ 	.short	0x0040
        /*0038*/ 	.byte	0x00, 0xf4, 0x21, 0x00


	//----- nvinfo : EIATTR_KPARAM_INFO
	.align		4
.L_13:
        /*003c*/ 	.byte	0x04, 0x17
        /*003e*/ 	.short	(.L_15 - .L_14)
.L_14:
        /*0040*/ 	.word	0x00000000
        /*0044*/ 	.short	0x000b
        /*0046*/ 	.short	0x0038
        /*0048*/ 	.byte	0x00, 0xf0, 0x11, 0x00


	//----- nvinfo : EIATTR_KPARAM_INFO
	.align		4
.L_15:
        /*004c*/ 	.byte	0x04, 0x17
        /*004e*/ 	.short	(.L_17 - .L_16)
.L_16:
        /*0050*/ 	.word	0x00000000
        /*0054*/ 	.short	0x000a
        /*0056*/ 	.short	0x0034
        /*0058*/ 	.byte	0x00, 0xf0, 0x11, 0x00


	//----- nvinfo : EIATTR_KPARAM_INFO
	.align		4
.L_17:
        /*005c*/ 	.byte	0x04, 0x17
        /*005e*/ 	.short	(.L_19 - .L_18)
.L_18:
        /*0060*/ 	.word	0x00000000
        /*0064*/ 	.short	0x0009
        /*0066*/ 	.short	0x0030
        /*0068*/ 	.byte	0x00, 0xf0, 0x11, 0x00


	//----- nvinfo : EIATTR_KPARAM_INFO
	.align		4
.L_19:
        /*006c*/ 	.byte	0x04, 0x17
        /*006e*/ 	.short	(.L_21 - .L_20)
.L_20:
        /*0070*/ 	.word	0x00000000
        /*0074*/ 	.short	0x0008
        /*0076*/ 	.short	0x002c
        /*0078*/ 	.byte	0x00, 0xf0, 0x11, 0x00


	//----- nvinfo : EIATTR_KPARAM_INFO
	.align		4
.L_21:
        /*007c*/ 	.byte	0x04, 0x17
        /*007e*/ 	.short	(.L_23 - .L_22)
.L_22:
        /*0080*/ 	.word	0x00000000
        /*0084*/ 	.short	0x0007
        /*0086*/ 	.short	0x0028
        /*0088*/ 	.byte	0x00, 0xf0, 0x11, 0x00


	//----- nvinfo : EIATTR_KPARAM_INFO
	.align		4
.L_23:
        /*008c*/ 	.byte	0x04, 0x17
        /*008e*/ 	.short	(.L_25 - .L_24)
.L_24:
        /*0090*/ 	.word	0x00000000
        /*0094*/ 	.short	0x0006
        /*0096*/ 	.short	0x0024
        /*0098*/ 	.byte	0x00, 0xf0, 0x11, 0x00


	//----- nvinfo : EIATTR_KPARAM_INFO
	.align		4
.L_25:
        /*009c*/ 	.byte	0x04, 0x17
        /*009e*/ 	.short	(.L_27 - .L_26)
.L_26:
        /*00a0*/ 	.word	0x00000000
        /*00a4*/ 	.short	0x0005
        /*00a6*/ 	.short	0x0020
        /*00a8*/ 	.byte	0x00, 0xf0, 0x11, 0x00


	//----- nvinfo : EIATTR_KPARAM_INFO
	.align		4
.L_27:
        /*00ac*/ 	.byte	0x04, 0x17
        /*00ae*/ 	.short	(.L_29 - .L_28)
.L_28:
        /*00b0*/ 	.word	0x00000000
        /*00b4*/ 	.short	0x0004
        /*00b6*/ 	.short	0x001c
        /*00b8*/ 	.byte	0x00, 0xf0, 0x11, 0x00


	//----- nvinfo : EIATTR_KPARAM_INFO
	.align		4
.L_29:
        /*00bc*/ 	.byte	0x04, 0x17
        /*00be*/ 	.short	(.L_31 - .L_30)
.L_30:
        /*00c0*/ 	.word	0x00000000
        /*00c4*/ 	.short	0x0003
        /*00c6*/ 	.short	0x0018
        /*00c8*/ 	.byte	0x00, 0xf0, 0x11, 0x00


	//----- nvinfo : EIATTR_KPARAM_INFO
	.align		4
.L_31:
        /*00cc*/ 	.byte	0x04, 0x17
        /*00ce*/ 	.short	(.L_33 - .L_32)
.L_32:
        /*00d0*/ 	.word	0x00000000
        /*00d4*/ 	.short	0x0002
        /*00d6*/ 	.short	0x0010
        /*00d8*/ 	.byte	0x00, 0xf4, 0x21, 0x00


	//----- nvinfo : EIATTR_KPARAM_INFO
	.align		4
.L_33:
        /*00dc*/ 	.byte	0x04, 0x17
        /*00de*/ 	.short	(.L_35 - .L_34)
.L_34:
        /*00e0*/ 	.word	0x00000000
        /*00e4*/ 	.short	0x0001
        /*00e6*/ 	.short	0x0008
        /*00e8*/ 	.byte	0x00, 0xf4, 0x21, 0x00


	//----- nvinfo : EIATTR_KPARAM_INFO
	.align		4
.L_35:
        /*00ec*/ 	.byte	0x04, 0x17
        /*00ee*/ 	.short	(.L_37 - .L_36)
.L_36:
        /*00f0*/ 	.word	0x00000000
        /*00f4*/ 	.short	0x0000
        /*00f6*/ 	.short	0x0000
        /*00f8*/ 	.byte	0x00, 0xf4, 0x21, 0x00


	//----- nvinfo : EIATTR_MAXREG_COUNT
	.align		4
.L_37:
        /*00fc*/ 	.byte	0x03, 0x1b
        /*00fe*/ 	.short	0x00ff


	//----- nvinfo : EIATTR_NUM_BARRIERS
	.align		4
        /*0100*/ 	.byte	0x02, 0x4c
        /*0102*/ 	.byte	0x01
	.zero		1


	//----- nvinfo : EIATTR_ANNOTATIONS
	.align		4
        /*0104*/ 	.byte	0x04, 0x55
        /*0106*/ 	.short	(.L_39 - .L_38)


	//   ....[0]....
.L_38:
        /*0108*/ 	.word	0x00000001
        /*010c*/ 	.byte	0xd0, 0x05, 0x00, 0x00, 0x01, 0x00, 0x00, 0x00, 0xd0, 0x06, 0x00, 0x00, 0x01, 0x00, 0x00, 0x00
        /* <DEDUP_REMOVED lines=3359> */
        /*d30c*/ 	.byte	0xd0, 0xae, 0x04, 0x00, 0x01, 0x00, 0x00, 0x00, 0xf0, 0xae, 0x04, 0x00


	//----- nvinfo : EIATTR_MERCURY_ISA_VERSION
	.align		4
.L_39:
        /*d318*/ 	.byte	0x03, 0x5f
        /*d31a*/ 	.short	0x0000


	//----- nvinfo : EIATTR_EXIT_INSTR_OFFSETS
	.align		4
        /*d31c*/ 	.byte	0x04, 0x1c
        /*d31e*/ 	.short	(.L_41 - .L_40)


	//   ....[0]....
.L_40:
        /*d320*/ 	.word	0x0004b1a0


	//   ....[1]....
        /*d324*/ 	.word	0x0004b1c0


	//----- nvinfo : EIATTR_REQNTID
	.align		4
.L_41:
        /*d328*/ 	.byte	0x04, 0x10
        /*d32a*/ 	.short	(.L_43 - .L_42)
.L_42:
        /*d32c*/ 	.word	0x00000080
        /*d330*/ 	.word	0x00000001
        /*d334*/ 	.word	0x00000001
.L_43:


//--------------------- .nv.callgraph             --------------------------
	.section	.nv.callgraph,"",@"SHT_CUDA_CALLGRAPH"
	.align	4
	.sectionentsize	8
	.align		4
        /*0000*/ 	.word	0x00000000
	.align		4
        /*0004*/ 	.word	0xffffffff
	.align		4
        /*0008*/ 	.word	0x00000000
	.align		4
        /*000c*/ 	.word	0xfffffffe
	.align		4
        /*0010*/ 	.word	0x00000000
	.align		4
        /*0014*/ 	.word	0xfffffffd
	.align		4
        /*0018*/ 	.word	0x00000000
	.align		4
        /*001c*/ 	.word	0xfffffffc


//--------------------- .nv.rel.action            --------------------------
	.section	.nv.rel.action,"",@"SHT_CUDA_RELOCINFO"
	.align	8
	.sectionentsize	8
        /*0000*/ 	.byte	0x73, 0x00, 0x00, 0x00, 0x00, 0x00, 0x00, 0x00, 0x00, 0x00, 0x00, 0x11, 0x25, 0x00, 0x05, 0x36


//--------------------- .nv.constant0.matmul_kernel --------------------------
	.section	.nv.constant0.matmul_kernel,"a",@progbits
	.sectionflags	@""
	.align	4
.nv.constant0.matmul_kernel:
	.zero		432


//--------------------- .text.matmul_kernel       --------------------------
	.section	.text.matmul_kernel,"ax",@progbits
	.sectioninfo	@"SHI_REGISTERS=255"
	.align	128
        .global         matmul_kernel
        .type           matmul_kernel,@function
        .size           matmul_kernel,(.L_x_4 - matmul_kernel)
        .other          matmul_kernel,@"STO_CUDA_ENTRY STV_DEFAULT"
matmul_kernel:
.text.matmul_kernel:
[----:B------:R-:W-:Y:S02]  /*0000*/  IMAD.MOV.U32 R1, RZ, RZ, c[0x0][0x28] ;  /* 0x00000a00ff017624 */ /* 0x000fe400078e00ff */
[----:B------:R-:W-:Y:S01]  /*0010*/  IMAD.MOV.U32 R0, RZ, RZ, c[0x0][0x17c] ;  /* 0x00005f00ff007624 */ /* 0x000fe200078e00ff */
[----:B------:R-:W1:Y:S01]  /*0020*/  S2R R5, SR_CTAID.X ;  /* 0x0000000000057919 */ /* 0x000e620000002500 */
[----:B------:R-:W-:Y:S02]  /*0030*/  IABS R248, c[0x0][0x178] ;  /* 0x00005e0000f87a13 */ /* 0x000fe40000000000 */
[----:B------:R-:W-:Y:S01]  /*0040*/  IADD3 R1, R1, -0x1ad0, RZ ;  /* 0xffffe53001017810 */ /* 0x000fe20007ffe0ff */
[----:B------:R-:W2:Y:S01]  /*0050*/  S2R R37, SR_TID.X ;  /* 0x0000000000257919 */ /* 0x000ea20000002100 */
[----:B------:R-:W-:-:S04]  /*0060*/  IADD3 R0, R0, 0x1ff, RZ ;  /* 0x000001ff00007810 */ /* 0x000fc80007ffe0ff */
[----:B------:R-:W-:-:S04]  /*0070*/  SHF.R.S32.HI R3, RZ, 0x1f, R0 ;  /* 0x0000001fff037819 */ /* 0x000fc80000011400 */
[----:B------:R-:W-:-:S04]  /*0080*/  LEA.HI R3, R3, R0, RZ, 0x9 ;  /* 0x0000000003037211 */ /* 0x000fc800078f48ff */
[----:B------:R-:W-:-:S05]  /*0090*/  SHF.R.S32.HI R3, RZ, 0x9, R3 ;  /* 0x00000009ff037819 */ /* 0x000fca0000011403 */
[----:B------:R-:W-:Y:S01]  /*00a0*/  IMAD.SHL.U32 R4, R3, 0x8, RZ ;  /* 0x0000000803047824 */ /* 0x000fe200078e00ff */
[----:B-1----:R-:W-:-:S04]  /*00b0*/  IABS R8, R5 ;  /* 0x0000000500087213 */ /* 0x002fc80000000000 */
[-C--:B------:R-:W-:Y:S02]  /*00c0*/  IABS R7, R4.reuse ;  /* 0x0000000400077213 */ /* 0x080fe40000000000 */
[----:B------:R-:W-:Y:S02]  /*00d0*/  IABS R10, R4 ;  /* 0x00000004000a7213 */ /* 0x000fe40000000000 */
[----:B------:R-:W1:Y:S08]  /*00e0*/  I2F.RP R0, R7 ;  /* 0x0000000700007306 */ /* 0x000e700000209400 */
[----:B-1----:R-:W1:Y:S02]  /*00f0*/  MUFU.RCP R0, R0 ;  /* 0x0000000000007308 */ /* 0x002e640000001000 */
[----:B-1----:R-:W-:Y:S01]  /*0100*/  IADD3 R2, R0, 0xffffffe, RZ ;  /* 0x0ffffffe00027810 */ /* 0x002fe20007ffe0ff */
[----:B------:R-:W-:-:S05]  /*0110*/  IMAD.MOV R0, RZ, RZ, -R10 ;  /* 0x000000ffff007224 */ /* 0x000fca00078e0a0a */
[----:B------:R1:W3:Y:S02]  /*0120*/  F2I.FTZ.U32.TRUNC.NTZ R3, R2 ;  /* 0x0000000200037305 */ /* 0x0002e4000021f000 */
[----:B-1----:R-:W-:Y:S02]  /*0130*/  IMAD.MOV.U32 R2, RZ, RZ, RZ ;  /* 0x000000ffff027224 */ /* 0x002fe400078e00ff */
[----:B---3--:R-:W-:-:S04]  /*0140*/  IMAD.MOV R6, RZ, RZ, -R3 ;  /* 0x000000ffff067224 */ /* 0x008fc800078e0a03 */
[----:B------:R-:W-:Y:S02]  /*0150*/  IMAD R9, R6, R7, RZ ;  /* 0x0000000706097224 */ /* 0x000fe400078e02ff */
[----:B------:R-:W-:Y:S02]  /*0160*/  IMAD.MOV.U32 R6, RZ, RZ, R8 ;  /* 0x000000ffff067224 */ /* 0x000fe400078e0008 */
[----:B------:R-:W-:-:S06]  /*0170*/  IMAD.HI.U32 R3, R3, R9, R2 ;  /* 0x0000000903037227 */ /* 0x000fcc00078e0002 */
[----:B------:R-:W-:-:S04]  /*0180*/  IMAD.HI.U32 R3, R3, R6, RZ ;  /* 0x0000000603037227 */ /* 0x000fc800078e00ff */
[----:B------:R-:W-:-:S05]  /*0190*/  IMAD R0, R3, R0, R6 ;  /* 0x0000000003007224 */ /* 0x000fca00078e0206 */
[----:B------:R-:W-:-:S13]  /*01a0*/  ISETP.GT.U32.AND P1, PT, R7, R0, PT ;  /* 0x000000000700720c */ /* 0x000fda0003f24070 */
[----:B------:R-:W-:Y:S01]  /*01b0*/  @!P1 IMAD.IADD R0, R0, 0x1, -R7 ;  /* 0x0000000100009824 */ /* 0x000fe200078e0a07 */
[----:B------:R-:W-:Y:S02]  /*01c0*/  @!P1 IADD3 R3, R3, 0x1, RZ ;  /* 0x0000000103039810 */ /* 0x000fe40007ffe0ff */
[----:B------:R-:W-:Y:S02]  /*01d0*/  ISETP.NE.AND P1, PT, R4, RZ, PT ;  /* 0x000000ff0400720c */ /* 0x000fe40003f25270 */
[----:B------:R-:W-:Y:S02]  /*01e0*/  ISETP.GE.U32.AND P0, PT, R0, R7, PT ;  /* 0x000000070000720c */ /* 0x000fe40003f06070 */
[----:B------:R-:W-:-:S04]  /*01f0*/  LOP3.LUT R0, R5, R4, RZ, 0x3c, !PT ;  /* 0x0000000405007212 */ /* 0x000fc800078e3cff */
[----:B------:R-:W-:Y:S01]  /*0200*/  ISETP.GE.AND P2, PT, R0, RZ, PT ;  /* 0x000000ff0000720c */ /* 0x000fe20003f46270 */
[----:B------:R-:W-:-:S05]  /*0210*/  IMAD.MOV.U32 R0, RZ, RZ, c[0x0][0x178] ;  /* 0x00005e00ff007624 */ /* 0x000fca00078e00ff */
[----:B------:R-:W-:Y:S02]  /*0220*/  IADD3 R0, R0, 0x3f, RZ ;  /* 0x0000003f00007810 */ /* 0x000fe40007ffe0ff */
[----:B------:R-:W-:-:S05]  /*0230*/  @P0 IADD3 R3, R3, 0x1, RZ ;  /* 0x0000000103030810 */ /* 0x000fca0007ffe0ff */
[----:B------:R-:W-:Y:S01]  /*0240*/  IMAD.MOV.U32 R2, RZ, RZ, R3 ;  /* 0x000000ffff027224 */ /* 0x000fe200078e0003 */
[----:B------:R-:W-:-:S04]  /*0250*/  SHF.R.S32.HI R3, RZ, 0x1f, R0 ;  /* 0x0000001fff037819 */ /* 0x000fc80000011400 */
[----:B------:R-:W-:Y:S02]  /*0260*/  @!P2 IADD3 R2, -R2, RZ, RZ ;  /* 0x000000ff0202a210 */ /* 0x000fe40007ffe1ff */
[----:B------:R-:W-:Y:S02]  /*0270*/  @!P1 LOP3.LUT R2, RZ, R4, RZ, 0x33, !PT ;  /* 0x00000004ff029212 */ /* 0x000fe400078e33ff */
[----:B------:R-:W-:-:S03]  /*0280*/  LEA.HI R3, R3, R0, RZ, 0x6 ;  /* 0x0000000003037211 */ /* 0x000fc600078f30ff */
[----:B------:R-:W-:Y:S02]  /*0290*/  IMAD.SHL.U32 R7, R2, 0x8, RZ ;  /* 0x0000000802077824 */ /* 0x000fe400078e00ff */
[----:B------:R-:W-:-:S03]  /*02a0*/  IMAD.MOV R2, RZ, RZ, -R2 ;  /* 0x000000ffff027224 */ /* 0x000fc600078e0a02 */
[----:B------:R-:W-:Y:S01]  /*02b0*/  LEA.HI.SX32 R3, R3, -R7, 0x1a ;  /* 0x8000000703037211 */ /* 0x000fe200078fd2ff */
[----:B------:R-:W-:Y:S02]  /*02c0*/  IMAD R8, R4, R2, R5 ;  /* 0x0000000204087224 */ /* 0x000fe400078e0205 */
[----:B------:R-:W-:Y:S01]  /*02d0*/  IMAD.MOV.U32 R2, RZ, RZ, RZ ;  /* 0x000000ffff027224 */ /* 0x000fe200078e00ff */
[----:B------:R-:W-:Y:S02]  /*02e0*/  IMNMX R9, R3, 0x8, PT ;  /* 0x0000000803097817 */ /* 0x000fe40003800200 */
[----:B------:R-:W-:Y:S02]  /*02f0*/  IABS R4, R8 ;  /* 0x0000000800047213 */ /* 0x000fe40000000000 */
[-C--:B------:R-:W-:Y:S02]  /*0300*/  IABS R6, R9.reuse ;  /* 0x0000000900067213 */ /* 0x080fe40000000000 */
[----:B------:R-:W-:-:S02]  /*0310*/  IABS R10, R9 ;  /* 0x00000009000a7213 */ /* 0x000fc40000000000 */
[----:B------:R-:W1:Y:S08]  /*0320*/  I2F.RP R0, R6 ;  /* 0x0000000600007306 */ /* 0x000e700000209400 */
[----:B-1----:R-:W1:Y:S02]  /*0330*/  MUFU.RCP R0, R0 ;  /* 0x0000000000007308 */ /* 0x002e640000001000 */
[----:B-1----:R-:W-:-:S02]  /*0340*/  IADD3 R3, R0, 0xffffffe, RZ ;  /* 0x0ffffffe00037810 */ /* 0x002fc40007ffe0ff */
[----:B------:R-:W-:-:S04]  /*0350*/  IABS R0, c[0x0][0x17c] ;  /* 0x00005f0000007a13 */ /* 0x000fc80000000000 */
[----:B------:R-:W1:Y:S02]  /*0360*/  F2I.FTZ.U32.TRUNC.NTZ R3, R3 ;  /* 0x0000000300037305 */ /* 0x000e64000021f000 */
[----:B-1----:R-:W-:-:S04]  /*0370*/  IMAD.MOV R11, RZ, RZ, -R3 ;  /* 0x000000ffff0b7224 */ /* 0x002fc800078e0a03 */
[----:B------:R-:W-:-:S04]  /*0380*/  IMAD R5, R11, R6, RZ ;  /* 0x000000060b057224 */ /* 0x000fc800078e02ff */
[----:B------:R-:W-:Y:S02]  /*0390*/  IMAD.HI.U32 R2, R3, R5, R2 ;  /* 0x0000000503027227 */ /* 0x000fe400078e0002 */
[----:B------:R-:W1:Y:S02]  /*03a0*/  I2F.RP R5, R0 ;  /* 0x0000000000057306 */ /* 0x000e640000209400 */
[----:B------:R-:W-:Y:S02]  /*03b0*/  IMAD.MOV.U32 R3, RZ, RZ, R4 ;  /* 0x000000ffff037224 */ /* 0x000fe400078e0004 */
[----:B------:R-:W-:Y:S02]  /*03c0*/  IMAD.MOV R4, RZ, RZ, -R10 ;  /* 0x000000ffff047224 */ /* 0x000fe400078e0a0a */
[----:B------:R-:W-:-:S04]  /*03d0*/  IMAD.HI.U32 R2, R2, R3, RZ ;  /* 0x0000000302027227 */ /* 0x000fc800078e00ff */
[----:B------:R-:W-:Y:S02]  /*03e0*/  IMAD R3, R2, R4, R3 ;  /* 0x0000000402037224 */ /* 0x000fe400078e0203 */
[----:B------:R-:W3:Y:S03]  /*03f0*/  I2F.RP R4, R248 ;  /* 0x000000f800047306 */ /* 0x000ee60000209400 */
[----:B------:R-:W-:-:S05]  /*0400*/  ISETP.GT.U32.AND P1, PT, R6, R3, PT ;  /* 0x000000030600720c */ /* 0x000fca0003f24070 */
[----:B-1----:R-:W1:Y:S08]  /*0410*/  MUFU.RCP R5, R5 ;  /* 0x0000000500057308 */ /* 0x002e700000001000 */
[----:B------:R-:W-:Y:S01]  /*0420*/  @!P1 IMAD.IADD R3, R3, 0x1, -R6 ;  /* 0x0000000103039824 */ /* 0x000fe200078e0a06 */
[----:B---3--:R-:W3:Y:S01]  /*0430*/  MUFU.RCP R4, R4 ;  /* 0x0000000400047308 */ /* 0x008ee20000001000 */
[----:B------:R-:W-:-:S02]  /*0440*/  @!P1 IADD3 R2, R2, 0x1, RZ ;  /* 0x0000000102029810 */ /* 0x000fc40007ffe0ff */
[----:B------:R-:W-:Y:S02]  /*0450*/  ISETP.NE.AND P1, PT, R9, RZ, PT ;  /* 0x000000ff0900720c */ /* 0x000fe40003f25270 */
[----:B------:R-:W-:Y:S02]  /*0460*/  ISETP.GE.U32.AND P0, PT, R3, R6, PT ;  /* 0x000000060300720c */ /* 0x000fe40003f06070 */
[----:B------:R-:W-:Y:S02]  /*0470*/  LOP3.LUT R3, R8, R9, RZ, 0x3c, !PT ;  /* 0x0000000908037212 */ /* 0x000fe400078e3cff */
[----:B-1----:R-:W-:Y:S02]  /*0480*/  IADD3 R158, R5, 0xffffffe, RZ ;  /* 0x0ffffffe059e7810 */ /* 0x002fe40007ffe0ff */
[----:B------:R-:W-:Y:S02]  /*0490*/  ISETP.GE.AND P2, PT, R3, RZ, PT ;  /* 0x000000ff0300720c */ /* 0x000fe40003f46270 */
[----:B------:R1:W4:Y:S05]  /*04a0*/  F2I.FTZ.U32.TRUNC.NTZ R159, R158 ;  /* 0x0000009e009f7305 */ /* 0x00032a000021f000 */
[----:B------:R-:W-:Y:S01]  /*04b0*/  @P0 IADD3 R2, R2, 0x1, RZ ;  /* 0x0000000102020810 */ /* 0x000fe20007ffe0ff */
[----:B-1----:R-:W-:-:S04]  /*04c0*/  IMAD.MOV.U32 R158, RZ, RZ, RZ ;  /* 0x000000ffff9e7224 */ /* 0x002fc800078e00ff */
[----:B------:R-:W-:Y:S01]  /*04d0*/  IMAD.MOV.U32 R34, RZ, RZ, R2 ;  /* 0x000000ffff227224 */ /* 0x000fe200078e0002 */
[----:B---3--:R-:W-:Y:S02]  /*04e0*/  IADD3 R2, R4, 0xffffffe, RZ ;  /* 0x0ffffffe04027810 */ /* 0x008fe40007ffe0ff */
[----:B--2---:R-:W-:Y:S01]  /*04f0*/  SHF.R.U32.HI R4, RZ, 0x6, R37 ;  /* 0x00000006ff047819 */ /* 0x004fe20000011625 */
[----:B------:R-:W-:Y:S01]  /*0500*/  @!P2 IMAD.MOV R34, RZ, RZ, -R34 ;  /* 0x000000ffff22a224 */ /* 0x000fe200078e0a22 */
[----:B------:R-:W-:Y:S01]  /*0510*/  @!P1 LOP3.LUT R34, RZ, R9, RZ, 0x33, !PT ;  /* 0x00000009ff229212 */ /* 0x000fe200078e33ff */
[----:B------:R-:W1:Y:S01]  /*0520*/  F2I.FTZ.U32.TRUNC.NTZ R3, R2 ;  /* 0x0000000200037305 */ /* 0x000e62000021f000 */
[----:B------:R-:W-:Y:S01]  /*0530*/  SGXT.U32 R12, R4, 0x1 ;  /* 0x00000001040c781a */ /* 0x000fe20000000000 */
[----:B----4-:R-:W-:Y:S01]  /*0540*/  IMAD.MOV R5, RZ, RZ, -R159 ;  /* 0x000000ffff057224 */ /* 0x010fe200078e0a9f */
[----:B------:R-:W-:Y:S01]  /*0550*/  SHF.L.U32 R4, R34, 0x9, RZ ;  /* 0x0000000922047819 */ /* 0x000fe200000006ff */
[----:B------:R-:W-:-:S02]  /*0560*/  IMAD.MOV R34, RZ, RZ, -R34 ;  /* 0x000000ffff227224 */ /* 0x000fc400078e0a22 */
[----:B------:R-:W-:Y:S01]  /*0570*/  IMAD R5, R5, R0, RZ ;  /* 0x0000000005057224 */ /* 0x000fe200078e02ff */
[C---:B------:R-:W-:Y:S01]  /*0580*/  LOP3.LUT R29, R4.reuse, R12, RZ, 0xfc, !PT ;  /* 0x0000000c041d7212 */ /* 0x040fe200078efcff */
[----:B------:R-:W-:Y:S01]  /*0590*/  IMAD R34, R9, R34, R8 ;  /* 0x0000002209227224 */ /* 0x000fe200078e0208 */
[C---:B------:R-:W-:Y:S01]  /*05a0*/  LOP3.LUT R14, R4.reuse, 0x8, R12, 0xfe, !PT ;  /* 0x00000008040e7812 */ /* 0x040fe200078efe0c */
[----:B------:R-:W-:Y:S01]  /*05b0*/  IMAD.HI.U32 R158, R159, R5, R158 ;  /* 0x000000059f9e7227 */ /* 0x000fe200078e009e */
[----:B------:R-:W-:Y:S01]  /*05c0*/  IABS R6, R29 ;  /* 0x0000001d00067213 */ /* 0x000fe20000000000 */
[----:B------:R-:W-:Y:S01]  /*05d0*/  STL [R1+0x358], R29 ;  /* 0x0003581d01007387 */ /* 0x000fe20000100800 */
[C---:B------:R-:W-:Y:S01]  /*05e0*/  LOP3.LUT R15, R4.reuse, 0x6, R12, 0xfe, !PT ;  /* 0x00000006040f7812 */ /* 0x040fe200078efe0c */
[----:B------:R-:W-:Y:S01]  /*05f0*/  IMAD.IADD R34, R7, 0x1, R34 ;  /* 0x0000000107227824 */ /* 0x000fe200078e0222 */
[----:B------:R-:W-:Y:S01]  /*0600*/  LOP3.LUT R13, R4, 0xa, R12, 0xfe, !PT ;  /* 0x0000000a040d7812 */ /* 0x000fe200078efe0c */
[----:B------:R-:W-:Y:S01]  /*0610*/  IMAD.MOV.U32 R5, RZ, RZ, R6 ;  /* 0x000000ffff057224 */ /* 0x000fe200078e0006 */
[----:B------:R-:W-:Y:S01]  /*0620*/  IABS R65, R14 ;  /* 0x0000000e00417213 */ /* 0x000fe20000000000 */
[----:B-1----:R-:W-:Y:S01]  /*0630*/  IMAD.MOV R35, RZ, RZ, -R3 ;  /* 0x000000ffff237224 */ /* 0x002fe200078e0a03 */
[----:B------:R-:W-:Y:S01]  /*0640*/  IABS R219, R15 ;  /* 0x0000000f00db7213 */ /* 0x000fe20000000000 */
[----:B------:R-:W-:Y:S01]  /*0650*/  IMAD.HI.U32 R2, R158, R5, RZ ;  /* 0x000000059e027227 */ /* 0x000fe200078e00ff */
[----:B------:R-:W-:-:S02]  /*0660*/  IABS R61, R13 ;  /* 0x0000000d003d7213 */ /* 0x000fc40000000000 */
[C---:B------:R-:W-:Y:S01]  /*0670*/  LOP3.LUT R17, R4.reuse, 0x2, R12, 0xfe, !PT ;  /* 0x0000000204117812 */ /* 0x040fe200078efe0c */
[----:B------:R-:W-:Y:S01]  /*0680*/  IMAD.MOV R6, RZ, RZ, -R2 ;  /* 0x000000ffff067224 */ /* 0x000fe200078e0a02 */
[----:B------:R-:W-:Y:S01]  /*0690*/  LOP3.LUT R16, R4, 0x4, R12, 0xfe, !PT ;  /* 0x0000000404107812 */ /* 0x000fe200078efe0c */
[----:B------:R-:W-:Y:S01]  /*06a0*/  IMAD R35, R35, R248, RZ ;  /* 0x000000f823237224 */ /* 0x000fe200078e02ff */
[----:B------:R-:W-:Y:S01]  /*06b0*/  IABS R53, R17 ;  /* 0x0000001100357213 */ /* 0x000fe20000000000 */
[----:B------:R-:W-:Y:S01]  /*06c0*/  IMAD.MOV.U32 R2, RZ, RZ, RZ ;  /* 0x000000ffff027224 */ /* 0x000fe200078e00ff */
[----:B------:R-:W-:Y:S01]  /*06d0*/  STL [R1+0xe44], R17 ;  /* 0x000e441101007387 */ /* 0x000fe20000100800 */
[----:B------:R-:W-:Y:S01]  /*06e0*/  IMAD.HI.U32 R7, R158, R65, RZ ;  /* 0x000000419e077227 */ /* 0x000fe200078e00ff */
[----:B------:R-:W-:Y:S02]  /*06f0*/  IABS R165, R16 ;  /* 0x0000001000a57213 */ /* 0x000fe40000000000 */
[----:B------:R-:W-:Y:S01]  /*0700*/  STL [R1+0xe64], R16 ;  /* 0x000e641001007387 */ /* 0x000fe20000100800 */
[----:B------:R-:W-:Y:S01]  /*0710*/  IMAD.HI.U32 R35, R3, R35, R2 ;  /* 0x0000002303237227 */ /* 0x000fe200078e0002 */
[----:B------:R-:W-:-:S02]  /*0720*/  IADD3 R7, -R7, RZ, RZ ;  /* 0x000000ff07077210 */ /* 0x000fc40007ffe1ff */
[----:B------:R-:W-:Y:S01]  /*0730*/  STL [R1+0xe60], R15 ;  /* 0x000e600f01007387 */ /* 0x000fe20000100800 */
[----:B------:R-:W-:Y:S01]  /*0740*/  IMAD R2, R0, R6, R5 ;  /* 0x0000000600027224 */ /* 0x000fe200078e0205 */
[--C-:B------:R-:W-:Y:S01]  /*0750*/  LOP3.LUT R11, R4, 0x10, R12.reuse, 0xfe, !PT ;  /* 0x00000010040b7812 */ /* 0x100fe200078efe0c */
[----:B------:R-:W-:Y:S01]  /*0760*/  IMAD.HI.U32 R6, R158, R219, RZ ;  /* 0x000000db9e067227 */ /* 0x000fe200078e00ff */
[----:B------:R1:W-:Y:S01]  /*0770*/  STL [R1+0xe5c], R14 ;  /* 0x000e5c0e01007387 */ /* 0x0003e20000100800 */
[--C-:B------:R-:W-:Y:S02]  /*0780*/  LOP3.LUT R9, R4, 0x12, R12.reuse, 0xfe, !PT ;  /* 0x0000001204097812 */ /* 0x100fe400078efe0c */
[----:B------:R-:W-:Y:S01]  /*0790*/  IMAD.HI.U32 R8, R158, R61, RZ ;  /* 0x0000003d9e087227 */ /* 0x000fe200078e00ff */
[----:B------:R2:W-:Y:S01]  /*07a0*/  STL [R1+0xe68], R13 ;  /* 0x000e680d01007387 */ /* 0x0005e20000100800 */
[C---:B------:R-:W-:Y:S02]  /*07b0*/  LOP3.LUT R10, R4.reuse, 0x14, R12, 0xfe, !PT ;  /* 0x00000014040a7812 */ /* 0x040fe400078efe0c */
[----:B------:R-:W-:Y:S01]  /*07c0*/  IMAD.MOV R6, RZ, RZ, -R6 ;  /* 0x000000ffff067224 */ /* 0x000fe200078e0a06 */
[----:B------:R-:W-:Y:S01]  /*07d0*/  IABS R229, R11 ;  /* 0x0000000b00e57213 */ /* 0x000fe20000000000 */
[----:B------:R-:W-:Y:S01]  /*07e0*/  IMAD.MOV R8, RZ, RZ, -R8 ;  /* 0x000000ffff087224 */ /* 0x000fe200078e0a08 */
[--C-:B-1----:R-:W-:Y:S01]  /*07f0*/  LOP3.LUT R14, R4, 0xc, R12.reuse, 0xfe, !PT ;  /* 0x0000000c040e7812 */ /* 0x102fe200078efe0c */
[C---:B------:R-:W-:Y:S01]  /*0800*/  IMAD R219, R0.reuse, R6, R219 ;  /* 0x0000000600db7224 */ /* 0x040fe200078e02db */
[----:B------:R-:W-:Y:S01]  /*0810*/  IABS R169, R10 ;  /* 0x0000000a00a97213 */ /* 0x000fe20000000000 */
[----:B------:R-:W-:Y:S01]  /*0820*/  IMAD R65, R0, R7, R65 ;  /* 0x0000000700417224 */ /* 0x000fe200078e0241 */
[----:B--2---:R-:W-:Y:S01]  /*0830*/  LOP3.LUT R13, R4, 0xe, R12, 0xfe, !PT ;  /* 0x0000000e040d7812 */ /* 0x004fe200078efe0c */
[----:B------:R-:W-:Y:S01]  /*0840*/  IMAD R61, R0, R8, R61 ;  /* 0x00000008003d7224 */ /* 0x000fe200078e023d */
[----:B------:R-:W-:Y:S01]  /*0850*/  STL [R1+0x1320], R219 ;  /* 0x001320db01007387 */ /* 0x000fe20000100800 */
[----:B------:R-:W-:Y:S01]  /*0860*/  IMAD.HI.U32 R3, R158, R53, RZ ;  /* 0x000000359e037227 */ /* 0x000fe200078e00ff */
[----:B------:R-:W-:-:S02]  /*0870*/  IABS R167, R14 ;  /* 0x0000000e00a77213 */ /* 0x000fc40000000000 */
[----:B------:R-:W-:Y:S01]  /*0880*/  STL [R1+0x1324], R65 ;  /* 0x0013244101007387 */ /* 0x000fe20000100800 */
[----:B------:R-:W-:Y:S01]  /*0890*/  IMAD.HI.U32 R5, R158, R165, RZ ;  /* 0x000000a59e057227 */ /* 0x000fe200078e00ff */
[----:B------:R-:W-:Y:S02]  /*08a0*/  IABS R63, R13 ;  /* 0x0000000d003f7213 */ /* 0x000fe40000000000 */
[----:B------:R-:W-:Y:S01]  /*08b0*/  STL [R1+0x1328], R61 ;  /* 0x0013283d01007387 */ /* 0x000fe20000100800 */
[----:B------:R-:W-:Y:S01]  /*08c0*/  IMAD.MOV R3, RZ, RZ, -R3 ;  /* 0x000000ffff037224 */ /* 0x000fe200078e0a03 */
[----:B------:R-:W-:Y:S01]  /*08d0*/  LOP3.LUT R15, R4, 0x16, R12, 0xfe, !PT ;  /* 0x00000016040f7812 */ /* 0x000fe200078efe0c */
[----:B------:R-:W-:Y:S01]  /*08e0*/  IMAD.MOV R5, RZ, RZ, -R5 ;  /* 0x000000ffff057224 */ /* 0x000fe200078e0a05 */
[----:B------:R1:W-:Y:S01]  /*08f0*/  STL [R1+0xe6c], R14 ;  /* 0x000e6c0e01007387 */ /* 0x0003e20000100800 */
[C---:B------:R-:W-:Y:S01]  /*0900*/  IMAD R53, R0.reuse, R3, R53 ;  /* 0x0000000300357224 */ /* 0x040fe200078e0235 */
[----:B------:R-:W-:Y:S01]  /*0910*/  IABS R67, R15 ;  /* 0x0000000f00437213 */ /* 0x000fe20000000000 */
[----:B------:R-:W-:Y:S01]  /*0920*/  IMAD R165, R0, R5, R165 ;  /* 0x0000000500a57224 */ /* 0x000fe200078e02a5 */
[----:B------:R2:W-:Y:S01]  /*0930*/  STL [R1+0xe58], R13 ;  /* 0x000e580d01007387 */ /* 0x0005e20000100800 */
[----:B------:R-:W-:Y:S01]  /*0940*/  IMAD.HI.U32 R3, R158, R167, RZ ;  /* 0x000000a79e037227 */ /* 0x000fe200078e00ff */
[----:B------:R-:W-:-:S02]  /*0950*/  LOP3.LUT R16, R29, 0x6e, RZ, 0xfc, !PT ;  /* 0x0000006e1d107812 */ /* 0x000fc400078efcff */
[----:B------:R3:W-:Y:S01]  /*0960*/  STL [R1+0xe54], R11 ;  /* 0x000e540b01007387 */ /* 0x0007e20000100800 */
[----:B------:R-:W-:Y:S01]  /*0970*/  IMAD.HI.U32 R5, R158, R63, RZ ;  /* 0x0000003f9e057227 */ /* 0x000fe200078e00ff */
[--C-:B-1----:R-:W-:Y:S02]  /*0980*/  LOP3.LUT R14, R4, 0x18, R12.reuse, 0xfe, !PT ;  /* 0x00000018040e7812 */ /* 0x102fe400078efe0c */
[----:B------:R1:W-:Y:S01]  /*0990*/  STL [R1+0xe70], R9 ;  /* 0x000e700901007387 */ /* 0x0003e20000100800 */
[----:B------:R-:W-:Y:S01]  /*09a0*/  IMAD.HI.U32 R6, R158, R229, RZ ;  /* 0x000000e59e067227 */ /* 0x000fe200078e00ff */
[--C-:B--2---:R-:W-:Y:S02]  /*09b0*/  LOP3.LUT R13, R4, 0x1a, R12.reuse, 0xfe, !PT ;  /* 0x0000001a040d7812 */ /* 0x104fe400078efe0c */
[----:B------:R2:W-:Y:S01]  /*09c0*/  STL [R1+0xe7c], R10 ;  /* 0x000e7c0a01007387 */ /* 0x0005e20000100800 */
[----:B------:R-:W-:Y:S01]  /*09d0*/  IMAD.HI.U32 R8, R158, R169, RZ ;  /* 0x000000a99e087227 */ /* 0x000fe200078e00ff */
[----:B---3--:R-:W-:-:S02]  /*09e0*/  LOP3.LUT R11, R4, 0x1c, R12, 0xfe, !PT ;  /* 0x0000001c040b7812 */ /* 0x008fc400078efe0c */
[----:B------:R-:W-:Y:S01]  /*09f0*/  IABS R221, R14 ;  /* 0x0000000e00dd7213 */ /* 0x000fe20000000000 */
[----:B------:R-:W-:Y:S01]  /*0a00*/  IMAD.MOV R3, RZ, RZ, -R3 ;  /* 0x000000ffff037224 */ /* 0x000fe200078e0a03 */
[----:B-1----:R-:W-:Y:S01]  /*0a10*/  IABS R9, R9 ;  /* 0x0000000900097213 */ /* 0x002fe20000000000 */
[----:B------:R-:W-:Y:S01]  /*0a20*/  IMAD.MOV R5, RZ, RZ, -R5 ;  /* 0x000000ffff057224 */ /* 0x000fe200078e0a05 */
[----:B------:R-:W-:Y:S01]  /*0a30*/  IABS R69, R13 ;  /* 0x0000000d00457213 */ /* 0x000fe20000000000 */
[----:B------:R-:W-:Y:S01]  /*0a40*/  IMAD.MOV R6, RZ, RZ, -R6 ;  /* 0x000000ffff067224 */ /* 0x000fe200078e0a06 */
[----:B--2---:R-:W-:Y:S01]  /*0a50*/  LOP3.LUT R10, R4, 0x1e, R12, 0xfe, !PT ;  /* 0x0000001e040a7812 */ /* 0x004fe200078efe0c */
[----:B------:R-:W-:Y:S01]  /*0a60*/  IMAD.HI.U32 R7, R158, R9, RZ ;  /* 0x000000099e077227 */ /* 0x000fe200078e00ff */
[----:B------:R-:W-:Y:S02]  /*0a70*/  IABS R171, R11 ;  /* 0x0000000b00ab7213 */ /* 0x000fe40000000000 */
[----:B------:R-:W-:Y:S01]  /*0a80*/  IABS R111, R16 ;  /* 0x00000010006f7213 */ /* 0x000fe20000000000 */
[----:B------:R-:W-:-:S02]  /*0a90*/  IMAD.MOV R7, RZ, RZ, -R7 ;  /* 0x000000ffff077224 */ /* 0x000fc400078e0a07 */
[----:B------:R-:W-:Y:S02]  /*0aa0*/  IMAD.MOV R8, RZ, RZ, -R8 ;  /* 0x000000ffff087224 */ /* 0x000fe400078e0a08 */
[C---:B------:R-:W-:Y:S02]  /*0ab0*/  IMAD R167, R0.reuse, R3, R167 ;  /* 0x0000000300a77224 */ /* 0x040fe400078e02a7 */
[C---:B------:R-:W-:Y:S02]  /*0ac0*/  IMAD R63, R0.reuse, R5, R63 ;  /* 0x00000005003f7224 */ /* 0x040fe400078e023f */
[C---:B------:R-:W-:Y:S01]  /*0ad0*/  IMAD R229, R0.reuse, R6, R229 ;  /* 0x0000000600e57224 */ /* 0x040fe200078e02e5 */
[----:B------:R-:W-:Y:S01]  /*0ae0*/  STL [R1+0x132c], R167 ;  /* 0x00132ca701007387 */ /* 0x000fe20000100800 */
[C---:B------:R-:W-:Y:S01]  /*0af0*/  IMAD R44, R0.reuse, R7, R9 ;  /* 0x00000007002c7224 */ /* 0x040fe200078e0209 */
[----:B------:R-:W-:Y:S01]  /*0b00*/  IABS R9, R10 ;  /* 0x0000000a00097213 */ /* 0x000fe20000000000 */
[----:B------:R-:W-:Y:S01]  /*0b10*/  IMAD R169, R0, R8, R169 ;  /* 0x0000000800a97224 */ /* 0x000fe200078e02a9 */
[----:B------:R-:W-:Y:S01]  /*0b20*/  STL [R1+0x1330], R63 ;  /* 0x0013303f01007387 */ /* 0x000fe20000100800 */
[----:B------:R-:W-:-:S03]  /*0b30*/  IMAD.HI.U32 R3, R158, R67, RZ ;  /* 0x000000439e037227 */ /* 0x000fc600078e00ff */
[----:B------:R-:W-:Y:S01]  /*0b40*/  STL [R1+0x1334], R229 ;  /* 0x001334e501007387 */ /* 0x000fe20000100800 */
[----:B------:R-:W-:-:S03]  /*0b50*/  IMAD.HI.U32 R5, R158, R221, RZ ;  /* 0x000000dd9e057227 */ /* 0x000fc600078e00ff */
[----:B------:R-:W-:Y:S01]  /*0b60*/  STL [R1+0x12f0], R44 ;  /* 0x0012f02c01007387 */ /* 0x000fe20000100800 */
[----:B------:R-:W-:-:S03]  /*0b70*/  IMAD.HI.U32 R6, R158, R69, RZ ;  /* 0x000000459e067227 */ /* 0x000fc600078e00ff */
[----:B------:R-:W-:Y:S01]  /*0b80*/  STL [R1+0x12f4], R169 ;  /* 0x0012f4a901007387 */ /* 0x000fe20000100800 */
[----:B------:R-:W-:-:S03]  /*0b90*/  IMAD.HI.U32 R8, R158, R9, RZ ;  /* 0x000000099e087227 */ /* 0x000fc600078e00ff */
[----:B------:R1:W-:Y:S01]  /*0ba0*/  STL [R1+0xe78], R15 ;  /* 0x000e780f01007387 */ /* 0x0003e20000100800 */
[----:B------:R-:W-:Y:S01]  /*0bb0*/  IMAD.HI.U32 R7, R158, R171, RZ ;  /* 0x000000ab9e077227 */ /* 0x000fe200078e00ff */
[----:B------:R-:W-:Y:S02]  /*0bc0*/  IADD3 R8, -R8, RZ, RZ ;  /* 0x000000ff08087210 */ /* 0x000fe40007ffe1ff */
[----:B------:R2:W-:Y:S01]  /*0bd0*/  STL [R1+0xe74], R14 ;  /* 0x000e740e01007387 */ /* 0x0005e20000100800 */
[----:B------:R-:W-:Y:S02]  /*0be0*/  IMAD.MOV R3, RZ, RZ, -R3 ;  /* 0x000000ffff037224 */ /* 0x000fe400078e0a03 */
[----:B------:R-:W-:Y:S01]  /*0bf0*/  IMAD.MOV R5, RZ, RZ, -R5 ;  /* 0x000000ffff057224 */ /* 0x000fe200078e0a05 */
[----:B------:R3:W-:Y:S01]  /*0c00*/  STL [R1+0xe50], R13 ;  /* 0x000e500d01007387 */ /* 0x0007e20000100800 */
[----:B------:R-:W-:Y:S01]  /*0c10*/  IMAD.MOV R6, RZ, RZ, -R6 ;  /* 0x000000ffff067224 */ /* 0x000fe200078e0a06 */
[--C-:B-1----:R-:W-:Y:S01]  /*0c20*/  LOP3.LUT R15, R4, 0x20, R12.reuse, 0xfe, !PT ;  /* 0x00000020040f7812 */ /* 0x102fe200078efe0c */
[----:B------:R-:W-:Y:S01]  /*0c30*/  IMAD.MOV R7, RZ, RZ, -R7 ;  /* 0x000000ffff077224 */ /* 0x000fe200078e0a07 */
[----:B------:R1:W-:Y:S01]  /*0c40*/  STL [R1+0xe4c], R11 ;  /* 0x000e4c0b01007387 */ /* 0x0003e20000100800 */
[----:B------:R-:W-:Y:S01]  /*0c50*/  IMAD R67, R0, R3, R67 ;  /* 0x0000000300437224 */ /* 0x000fe200078e0243 */
[--C-:B--2---:R-:W-:Y:S01]  /*0c60*/  LOP3.LUT R14, R4, 0x22, R12.reuse, 0xfe, !PT ;  /* 0x00000022040e7812 */ /* 0x104fe200078efe0c */
[C---:B------:R-:W-:Y:S01]  /*0c70*/  IMAD R221, R0.reuse, R5, R221 ;  /* 0x0000000500dd7224 */ /* 0x040fe200078e02dd */
[----:B------:R2:W-:Y:S01]  /*0c80*/  STL [R1+0xe48], R10 ;  /* 0x000e480a01007387 */ /* 0x0005e20000100800 */
[----:B------:R-:W-:Y:S01]  /*0c90*/  IABS R77, R15 ;  /* 0x0000000f004d7213 */ /* 0x000fe20000000000 */
[----:B------:R-:W-:Y:S01]  /*0ca0*/  IMAD R69, R0, R6, R69 ;  /* 0x0000000600457224 */ /* 0x000fe200078e0245 */
[--C-:B---3--:R-:W-:Y:S01]  /*0cb0*/  LOP3.LUT R13, R4, 0x24, R12.reuse, 0xfe, !PT ;  /* 0x00000024040d7812 */ /* 0x108fe200078efe0c */
[----:B------:R-:W-:Y:S01]  /*0cc0*/  IMAD R171, R0, R7, R171 ;  /* 0x0000000700ab7224 */ /* 0x000fe200078e02ab */
[----:B------:R-:W-:Y:S01]  /*0cd0*/  IABS R73, R14 ;  /* 0x0000000e00497213 */ /* 0x000fe20000000000 */
[----:B------:R-:W-:Y:S01]  /*0ce0*/  IMAD.HI.U32 R3, R158, R77, RZ ;  /* 0x0000004d9e037227 */ /* 0x000fe200078e00ff */
[----:B------:R-:W-:Y:S01]  /*0cf0*/  IABS R173, R13 ;  /* 0x0000000d00ad7213 */ /* 0x000fe20000000000 */
[----:B------:R-:W-:Y:S01]  /*0d00*/  STL [R1+0x1338], R67 ;  /* 0x0013384301007387 */ /* 0x000fe20000100800 */
[--C-:B-1----:R-:W-:Y:S01]  /*0d10*/  LOP3.LUT R11, R4, 0x26, R12.reuse, 0xfe, !PT ;  /* 0x00000026040b7812 */ /* 0x102fe200078efe0c */
[----:B------:R-:W-:Y:S01]  /*0d20*/  IMAD.HI.U32 R5, R158, R73, RZ ;  /* 0x000000499e057227 */ /* 0x000fe200078e00ff */
[----:B--2---:R-:W-:Y:S01]  /*0d30*/  LOP3.LUT R10, R4, 0x28, R12, 0xfe, !PT ;  /* 0x00000028040a7812 */ /* 0x004fe200078efe0c */
[----:B------:R-:W-:Y:S01]  /*0d40*/  STL [R1+0x133c], R221 ;  /* 0x00133cdd01007387 */ /* 0x000fe20000100800 */
[----:B------:R-:W-:Y:S01]  /*0d50*/  IABS R75, R11 ;  /* 0x0000000b004b7213 */ /* 0x000fe20000000000 */
[----:B------:R-:W-:Y:S01]  /*0d60*/  IMAD R8, R0, R8, R9 ;  /* 0x0000000800087224 */ /* 0x000fe200078e0209 */
[----:B------:R-:W-:Y:S01]  /*0d70*/  IABS R223, R10 ;  /* 0x0000000a00df7213 */ /* 0x000fe20000000000 */
[C---:B------:R-:W-:Y:S01]  /*0d80*/  IMAD.HI.U32 R6, R158.reuse, R173, RZ ;  /* 0x000000ad9e067227 */ /* 0x040fe200078e00ff */
[----:B------:R-:W-:Y:S03]  /*0d90*/  STL [R1+0x1340], R69 ;  /* 0x0013404501007387 */ /* 0x000fe60000100800 */
[----:B------:R-:W-:Y:S01]  /*0da0*/  IMAD.HI.U32 R9, R158, R223, RZ ;  /* 0x000000df9e097227 */ /* 0x000fe200078e00ff */
[----:B------:R-:W-:Y:S03]  /*0db0*/  STL [R1+0x1344], R171 ;  /* 0x001344ab01007387 */ /* 0x000fe60000100800 */
[----:B------:R-:W-:Y:S01]  /*0dc0*/  IMAD.MOV R3, RZ, RZ, -R3 ;  /* 0x000000ffff037224 */ /* 0x000fe200078e0a03 */
[----:B------:R1:W-:Y:S01]  /*0dd0*/  STL [R1+0x1348], R8 ;  /* 0x0013480801007387 */ /* 0x0003e20000100800 */
[----:B------:R-:W-:-:S02]  /*0de0*/  IMAD.MOV R5, RZ, RZ, -R5 ;  /* 0x000000ffff057224 */ /* 0x000fc400078e0a05 */
[----:B------:R-:W-:Y:S01]  /*0df0*/  IMAD.MOV R6, RZ, RZ, -R6 ;  /* 0x000000ffff067224 */ /* 0x000fe200078e0a06 */
[----:B------:R2:W-:Y:S01]  /*0e00*/  STL [R1+0xe40], R15 ;  /* 0x000e400f01007387 */ /* 0x0005e20000100800 */
[----:B------:R-:W-:Y:S02]  /*0e10*/  IMAD.MOV R9, RZ, RZ, -R9 ;  /* 0x000000ffff097224 */ /* 0x000fe400078e0a09 */
[C---:B------:R-:W-:Y:S01]  /*0e20*/  IMAD R77, R0.reuse, R3, R77 ;  /* 0x00000003004d7224 */ /* 0x040fe200078e024d */
[----:B------:R3:W-:Y:S01]  /*0e30*/  STL [R1+0xe3c], R14 ;  /* 0x000e3c0e01007387 */ /* 0x0007e20000100800 */
[----:B------:R-:W-:Y:S01]  /*0e40*/  IMAD R73, R0, R5, R73 ;  /* 0x0000000500497224 */ /* 0x000fe200078e0249 */
[--C-:B-1----:R-:W-:Y:S01]  /*0e50*/  LOP3.LUT R8, R4, 0x32, R12.reuse, 0xfe, !PT ;  /* 0x0000003204087812 */ /* 0x102fe200078efe0c */
[C---:B------:R-:W-:Y:S01]  /*0e60*/  IMAD R173, R0.reuse, R6, R173 ;  /* 0x0000000600ad7224 */ /* 0x040fe200078e02ad */
[----:B------:R1:W-:Y:S01]  /*0e70*/  STL [R1+0xe38], R13 ;  /* 0x000e380d01007387 */ /* 0x0003e20000100800 */
[----:B------:R-:W-:Y:S01]  /*0e80*/  IMAD R223, R0, R9, R223 ;  /* 0x0000000900df7224 */ /* 0x000fe200078e02df */
[----:B--2---:R-:W-:Y:S01]  /*0e90*/  LOP3.LUT R15, R4, 0x34, R12, 0xfe, !PT ;  /* 0x00000034040f7812 */ /* 0x004fe200078efe0c */
[----:B------:R-:W-:Y:S01]  /*0ea0*/  IMAD.HI.U32 R7, R158, R75, RZ ;  /* 0x0000004b9e077227 */ /* 0x000fe200078e00ff */
[----:B------:R2:W-:Y:S01]  /*0eb0*/  STL [R1+0xe34], R11 ;  /* 0x000e340b01007387 */ /* 0x0005e20000100800 */
[----:B------:R-:W-:-:S02]  /*0ec0*/  IABS R81, R8 ;  /* 0x0000000800517213 */ /* 0x000fc40000000000 */
[C-C-:B---3--:R-:W-:Y:S01]  /*0ed0*/  LOP3.LUT R14, R4.reuse, 0x2c, R12.reuse, 0xfe, !PT ;  /* 0x0000002c040e7812 */ /* 0x148fe200078efe0c */
[----:B------:R3:W-:Y:S01]  /*0ee0*/  STL [R1+0xe30], R10 ;  /* 0x000e300a01007387 */ /* 0x0007e20000100800 */
[----:B------:R-:W-:Y:S01]  /*0ef0*/  IMAD.MOV R7, RZ, RZ, -R7 ;  /* 0x000000ffff077224 */ /* 0x000fe200078e0a07 */
[--C-:B-1----:R-:W-:Y:S01]  /*0f00*/  LOP3.LUT R13, R4, 0x2e, R12.reuse, 0xfe, !PT ;  /* 0x0000002e040d7812 */ /* 0x102fe200078efe0c */
[----:B------:R-:W-:Y:S01]  /*0f10*/  IMAD.HI.U32 R9, R158, R81, RZ ;  /* 0x000000519e097227 */ /* 0x000fe200078e00ff */
[----:B------:R-:W-:Y:S01]  /*0f20*/  STL [R1+0x134c], R77 ;  /* 0x00134c4d01007387 */ /* 0x000fe20000100800 */
[----:B------:R-:W-:Y:S02]  /*0f30*/  IABS R175, R14 ;  /* 0x0000000e00af7213 */ /* 0x000fe40000000000 */
[--C-:B--2---:R-:W-:Y:S01]  /*0f40*/  LOP3.LUT R11, R4, 0x2a, R12.reuse, 0xfe, !PT ;  /* 0x0000002a040b7812 */ /* 0x104fe200078efe0c */
[----:B------:R-:W-:Y:S01]  /*0f50*/  STL [R1+0x1350], R73 ;  /* 0x0013504901007387 */ /* 0x000fe20000100800 */
[----:B------:R-:W-:Y:S01]  /*0f60*/  IABS R79, R13 ;  /* 0x0000000d004f7213 */ /* 0x000fe20000000000 */
[----:B------:R-:W-:Y:S01]  /*0f70*/  IMAD.HI.U32 R5, R158, R175, RZ ;  /* 0x000000af9e057227 */ /* 0x000fe200078e00ff */
[----:B---3--:R-:W-:Y:S01]  /*0f80*/  LOP3.LUT R10, R4, 0x30, R12, 0xfe, !PT ;  /* 0x00000030040a7812 */ /* 0x008fe200078efe0c */
[----:B------:R-:W-:Y:S01]  /*0f90*/  STL [R1+0x1354], R173 ;  /* 0x001354ad01007387 */ /* 0x000fe20000100800 */
[----:B------:R-:W-:Y:S01]  /*0fa0*/  IABS R177, R15 ;  /* 0x0000000f00b17213 */ /* 0x000fe20000000000 */
[----:B------:R-:W-:-:S02]  /*0fb0*/  IMAD R75, R0, R7, R75 ;  /* 0x00000007004b7224 */ /* 0x000fc400078e024b */
[----:B------:R-:W-:Y:S01]  /*0fc0*/  STL [R1+0x1358], R223 ;  /* 0x001358df01007387 */ /* 0x000fe20000100800 */
[----:B------:R-:W-:Y:S02]  /*0fd0*/  IMAD.MOV R5, RZ, RZ, -R5 ;  /* 0x000000ffff057224 */ /* 0x000fe400078e0a05 */
[----:B------:R-:W-:Y:S01]  /*0fe0*/  IMAD.HI.U32 R6, R158, R79, RZ ;  /* 0x0000004f9e067227 */ /* 0x000fe200078e00ff */
[----:B------:R1:W-:Y:S03]  /*0ff0*/  STL [R1+0xe2c], R11 ;  /* 0x000e2c0b01007387 */ /* 0x0003e60000100800 */
[C---:B------:R-:W-:Y:S01]  /*1000*/  IMAD R175, R0.reuse, R5, R175 ;  /* 0x0000000500af7224 */ /* 0x040fe200078e02af */
[----:B------:R2:W-:Y:S01]  /*1010*/  STL [R1+0xe28], R14 ;  /* 0x000e280e01007387 */ /* 0x0005e20000100800 */
[----:B------:R-:W-:Y:S02]  /*1020*/  IMAD.MOV R6, RZ, RZ, -R6 ;  /* 0x000000ffff067224 */ /* 0x000fe400078e0a06 */
[----:B------:R-:W-:Y:S01]  /*1030*/  IMAD.MOV R9, RZ, RZ, -R9 ;  /* 0x000000ffff097224 */ /* 0x000fe200078e0a09 */
[----:B------:R3:W-:Y:S01]  /*1040*/  STL [R1+0xe24], R13 ;  /* 0x000e240d01007387 */ /* 0x0007e20000100800 */
[C---:B------:R-:W-:Y:S01]  /*1050*/  IMAD R79, R0.reuse, R6, R79 ;  /* 0x00000006004f7224 */ /* 0x040fe200078e024f */
[----:B-1----:R-:W-:Y:S01]  /*1060*/  IABS R11, R11 ;  /* 0x0000000b000b7213 */ /* 0x002fe20000000000 */
[----:B------:R-:W-:Y:S01]  /*1070*/  IMAD R81, R0, R9, R81 ;  /* 0x0000000900517224 */ /* 0x000fe200078e0251 */
[----:B------:R1:W-:Y:S01]  /*1080*/  STL [R1+0xe20], R10 ;  /* 0x000e200a01007387 */ /* 0x0003e20000100800 */
[----:B--2---:R-:W-:-:S02]  /*1090*/  LOP3.LUT R14, R4, 0x36, R12, 0xfe, !PT ;  /* 0x00000036040e7812 */ /* 0x004fc400078efe0c */
[----:B------:R-:W-:Y:S01]  /*10a0*/  IMAD.HI.U32 R3, R158, R11, RZ ;  /* 0x0000000b9e037227 */ /* 0x000fe200078e00ff */
[----:B------:R2:W-:Y:S01]  /*10b0*/  STL [R1+0xe1c], R8 ;  /* 0x000e1c0801007387 */ /* 0x0005e20000100800 */
[----:B---3--:R-:W-:Y:S02]  /*10c0*/  IABS R13, R10 ;  /* 0x0000000a000d7213 */ /* 0x008fe40000000000 */
[----:B------:R-:W-:Y:S01]  /*10d0*/  IMAD.MOV R3, RZ, RZ, -R3 ;  /* 0x000000ffff037224 */ /* 0x000fe200078e0a03 */
[--C-:B-1----:R-:W-:Y:S02]  /*10e0*/  LOP3.LUT R10, R4, 0x38, R12.reuse, 0xfe, !PT ;  /* 0x00000038040a7812 */ /* 0x102fe400078efe0c */
[----:B------:R-:W-:Y:S01]  /*10f0*/  IMAD.HI.U32 R7, R158, R13, RZ ;  /* 0x0000000d9e077227 */ /* 0x000fe200078e00ff */
[----:B--2---:R-:W-:-:S03]  /*1100*/  LOP3.LUT R8, R4, 0x3a, R12, 0xfe, !PT ;  /* 0x0000003a04087812 */ /* 0x004fc600078efe0c */
[----:B------:R-:W-:Y:S01]  /*1110*/  IMAD R40, R0, R3, R11 ;  /* 0x0000000300287224 */ /* 0x000fe200078e020b */
[----:B------:R-:W-:Y:S01]  /*1120*/  LOP3.LUT R3, R4, 0x3c, R12, 0xfe, !PT ;  /* 0x0000003c04037812 */ /* 0x000fe200078efe0c */
[----:B------:R-:W-:Y:S01]  /*1130*/  IMAD.MOV R7, RZ, RZ, -R7 ;  /* 0x000000ffff077224 */ /* 0x000fe200078e0a07 */
[----:B------:R-:W-:Y:S02]  /*1140*/  IABS R225, R10 ;  /* 0x0000000a00e17213 */ /* 0x000fe40000000000 */
[----:B------:R-:W-:Y:S01]  /*1150*/  STL [R1+0x135c], R40 ;  /* 0x00135c2801007387 */ /* 0x000fe20000100800 */
[----:B------:R-:W-:Y:S01]  /*1160*/  IMAD R52, R0, R7, R13 ;  /* 0x0000000700347224 */ /* 0x000fe200078e020d */
[----:B------:R-:W-:Y:S01]  /*1170*/  IABS R13, R14 ;  /* 0x0000000e000d7213 */ /* 0x000fe20000000000 */
[----:B------:R-:W-:Y:S01]  /*1180*/  IMAD.HI.U32 R6, R158, R225, RZ ;  /* 0x000000e19e067227 */ /* 0x000fe200078e00ff */
[----:B------:R-:W-:Y:S01]  /*1190*/  STL [R1+0x1368], R175 ;  /* 0x001368af01007387 */ /* 0x000fe20000100800 */
[----:B------:R-:W-:-:S02]  /*11a0*/  IABS R179, R3 ;  /* 0x0000000300b37213 */ /* 0x000fc40000000000 */
[----:B------:R-:W-:Y:S01]  /*11b0*/  IMAD.HI.U32 R5, R158, R13, RZ ;  /* 0x0000000d9e057227 */ /* 0x000fe200078e00ff */
[----:B------:R-:W-:Y:S01]  /*11c0*/  STL [R1+0xe18], R15 ;  /* 0x000e180f01007387 */ /* 0x000fe20000100800 */
[----:B------:R-:W-:Y:S02]  /*11d0*/  IABS R85, R8 ;  /* 0x0000000800557213 */ /* 0x000fe40000000000 */
[----:B------:R-:W-:Y:S01]  /*11e0*/  IMAD.MOV R5, RZ, RZ, -R5 ;  /* 0x000000ffff057224 */ /* 0x000fe200078e0a05 */
[----:B------:R-:W-:Y:S01]  /*11f0*/  STL [R1+0xe14], R14 ;  /* 0x000e140e01007387 */ /* 0x000fe20000100800 */
[----:B------:R-:W-:Y:S01]  /*1200*/  IMAD.MOV R6, RZ, RZ, -R6 ;  /* 0x000000ffff067224 */ /* 0x000fe200078e0a06 */
[----:B------:R-:W-:Y:S01]  /*1210*/  LOP3.LUT R4, R4, 0x3e, R12, 0xfe, !PT ;  /* 0x0000003e04047812 */ /* 0x000fe200078efe0c */
[C---:B------:R-:W-:Y:S01]  /*1220*/  IMAD R13, R0.reuse, R5, R13 ;  /* 0x00000005000d7224 */ /* 0x040fe200078e020d */
[----:B------:R1:W-:Y:S01]  /*1230*/  STL [R1+0xe10], R10 ;  /* 0x000e100a01007387 */ /* 0x0003e20000100800 */
[----:B------:R-:W-:Y:S01]  /*1240*/  IMAD R225, R0, R6, R225 ;  /* 0x0000000600e17224 */ /* 0x000fe200078e02e1 */
[C---:B------:R-:W-:Y:S01]  /*1250*/  LOP3.LUT R5, R29.reuse, 0x40, RZ, 0xfc, !PT ;  /* 0x000000401d057812 */ /* 0x040fe200078efcff */
[----:B------:R-:W-:Y:S01]  /*1260*/  IMAD.HI.U32 R7, R158, R179, RZ ;  /* 0x000000b39e077227 */ /* 0x000fe200078e00ff */
[----:B------:R-:W-:Y:S01]  /*1270*/  STL [R1+0xe0c], R8 ;  /* 0x000e0c0801007387 */ /* 0x000fe20000100800 */
[----:B------:R-:W-:-:S02]  /*1280*/  LOP3.LUT R6, R29, 0x1fe, RZ, 0xfc, !PT ;  /* 0x000001fe1d067812 */ /* 0x000fc400078efcff */
[----:B------:R-:W-:Y:S01]  /*1290*/  IABS R89, R4 ;  /* 0x0000000400597213 */ /* 0x000fe20000000000 */
[----:B------:R2:W-:Y:S01]  /*12a0*/  STL [R1+0xe08], R3 ;  /* 0x000e080301007387 */ /* 0x0005e20000100800 */
[----:B------:R-:W-:Y:S01]  /*12b0*/  IABS R243, R5 ;  /* 0x0000000500f37213 */ /* 0x000fe20000000000 */
[----:B------:R-:W-:Y:S01]  /*12c0*/  IMAD.MOV R7, RZ, RZ, -R7 ;  /* 0x000000ffff077224 */ /* 0x000fe200078e0a07 */
[C---:B------:R-:W-:Y:S01]  /*12d0*/  LOP3.LUT R11, R29.reuse, 0x48, RZ, 0xfc, !PT ;  /* 0x000000481d0b7812 */ /* 0x040fe200078efcff */
[----:B------:R3:W-:Y:S01]  /*12e0*/  STL [R1+0xe04], R4 ;  /* 0x000e040401007387 */ /* 0x0007e20000100800 */
[C---:B------:R-:W-:Y:S01]  /*12f0*/  LOP3.LUT R12, R29.reuse, 0x46, RZ, 0xfc, !PT ;  /* 0x000000461d0c7812 */ /* 0x040fe200078efcff */
[----:B------:R-:W-:Y:S01]  /*1300*/  IMAD R179, R0, R7, R179 ;  /* 0x0000000700b37224 */ /* 0x000fe200078e02b3 */
[----:B-1----:R-:W-:Y:S01]  /*1310*/  LOP3.LUT R10, R29, 0x4a, RZ, 0xfc, !PT ;  /* 0x0000004a1d0a7812 */ /* 0x002fe200078efcff */
[----:B------:R-:W-:Y:S01]  /*1320*/  STL [R1+0x11f8], R6 ;  /* 0x0011f80601007387 */ /* 0x000fe20000100800 */
[----:B------:R-:W-:Y:S01]  /*1330*/  IABS R227, R11 ;  /* 0x0000000b00e37213 */ /* 0x000fe20000000000 */
[----:B--2---:R-:W-:Y:S01]  /*1340*/  IMAD.HI.U32 R3, R158, R177, RZ ;  /* 0x000000b19e037227 */ /* 0x004fe200078e00ff */
[----:B------:R-:W-:Y:S01]  /*1350*/  IABS R87, R6 ;  /* 0x0000000600577213 */ /* 0x000fe20000000000 */
[----:B------:R1:W-:Y:S01]  /*1360*/  STL [R1+0xe00], R5 ;  /* 0x000e000501007387 */ /* 0x0003e20000100800 */
[----:B------:R-:W-:-:S02]  /*1370*/  IABS R91, R12 ;  /* 0x0000000c005b7213 */ /* 0x000fc40000000000 */
[----:B------:R-:W-:Y:S01]  /*1380*/  IADD3 R9, -R3, RZ, RZ ;  /* 0x000000ff03097210 */ /* 0x000fe20007ffe1ff */
[----:B------:R-:W-:Y:S01]  /*1390*/  IMAD.HI.U32 R3, R158, R85, RZ ;  /* 0x000000559e037227 */ /* 0x000fe200078e00ff */
[C---:B---3--:R-:W-:Y:S02]  /*13a0*/  LOP3.LUT R4, R29.reuse, 0x42, RZ, 0xfc, !PT ;  /* 0x000000421d047812 */ /* 0x048fe400078efcff */
[C---:B------:R-:W-:Y:S01]  /*13b0*/  LOP3.LUT R8, R29.reuse, 0x4e, RZ, 0xfc, !PT ;  /* 0x0000004e1d087812 */ /* 0x040fe200078efcff */
[----:B------:R-:W-:Y:S01]  /*13c0*/  IMAD.MOV R3, RZ, RZ, -R3 ;  /* 0x000000ffff037224 */ /* 0x000fe200078e0a03 */
[----:B------:R-:W-:Y:S01]  /*13d0*/  IABS R183, R4 ;  /* 0x0000000400b77213 */ /* 0x000fe20000000000 */
[----:B------:R2:W-:Y:S01]  /*13e0*/  STL [R1+0xedc], R4 ;  /* 0x000edc0401007387 */ /* 0x0005e20000100800 */
[C---:B------:R-:W-:Y:S01]  /*13f0*/  IMAD R177, R0.reuse, R9, R177 ;  /* 0x0000000900b17224 */ /* 0x040fe200078e02b1 */
[C---:B------:R-:W-:Y:S01]  /*1400*/  LOP3.LUT R9, R29.reuse, 0x4c, RZ, 0xfc, !PT ;  /* 0x0000004c1d097812 */ /* 0x040fe200078efcff */
[----:B------:R-:W-:Y:S01]  /*1410*/  IMAD R85, R0, R3, R85 ;  /* 0x0000000300557224 */ /* 0x000fe200078e0255 */
[C---:B------:R-:W-:Y:S01]  /*1420*/  LOP3.LUT R3, R29.reuse, 0x44, RZ, 0xfc, !PT ;  /* 0x000000441d037812 */ /* 0x040fe200078efcff */
[----:B-1----:R-:W-:Y:S01]  /*1430*/  IMAD.HI.U32 R5, R158, R183, RZ ;  /* 0x000000b79e057227 */ /* 0x002fe200078e00ff */
[----:B------:R-:W-:-:S02]  /*1440*/  LOP3.LUT R14, R29, 0x50, RZ, 0xfc, !PT ;  /* 0x000000501d0e7812 */ /* 0x000fc400078efcff */
[----:B------:R-:W-:Y:S01]  /*1450*/  IABS R181, R3 ;  /* 0x0000000300b57213 */ /* 0x000fe20000000000 */
[----:B------:R-:W-:Y:S01]  /*1460*/  STL [R1+0xf18], R3 ;  /* 0x000f180301007387 */ /* 0x000fe20000100800 */
[C---:B--2---:R-:W-:Y:S01]  /*1470*/  IMAD.HI.U32 R4, R158.reuse, R243, RZ ;  /* 0x000000f39e047227 */ /* 0x044fe200078e00ff */
[----:B------:R-:W-:Y:S02]  /*1480*/  IABS R93, R10 ;  /* 0x0000000a005d7213 */ /* 0x000fe40000000000 */
[----:B------:R1:W-:Y:S01]  /*1490*/  STL [R1+0xf2c], R12 ;  /* 0x000f2c0c01007387 */ /* 0x0003e20000100800 */
[----:B------:R-:W-:Y:S01]  /*14a0*/  IMAD.MOV R4, RZ, RZ, -R4 ;  /* 0x000000ffff047224 */ /* 0x000fe200078e0a04 */
[----:B------:R-:W-:Y:S01]  /*14b0*/  IABS R95, R8 ;  /* 0x00000008005f7213 */ /* 0x000fe20000000000 */
[----:B------:R-:W-:Y:S01]  /*14c0*/  IMAD.HI.U32 R6, R158, R181, RZ ;  /* 0x000000b59e067227 */ /* 0x000fe200078e00ff */
[----:B------:R2:W-:Y:S01]  /*14d0*/  STL [R1+0xf28], R11 ;  /* 0x000f280b01007387 */ /* 0x0005e20000100800 */
[----:B------:R-:W-:-:S02]  /*14e0*/  LOP3.LUT R15, R29, 0x5a, RZ, 0xfc, !PT ;  /* 0x0000005a1d0f7812 */ /* 0x000fc400078efcff */
[----:B------:R-:W-:Y:S01]  /*14f0*/  IMAD R243, R0, R4, R243 ;  /* 0x0000000400f37224 */ /* 0x000fe200078e02f3 */
[----:B------:R3:W-:Y:S01]  /*1500*/  STL [R1+0xf30], R10 ;  /* 0x000f300a01007387 */ /* 0x0007e20000100800 */
[----:B------:R-:W-:Y:S01]  /*1510*/  IMAD.HI.U32 R4, R158, R227, RZ ;  /* 0x000000e39e047227 */ /* 0x000fe200078e00ff */
[C---:B-1----:R-:W-:Y:S02]  /*1520*/  LOP3.LUT R12, R29.reuse, 0x52, RZ, 0xfc, !PT ;  /* 0x000000521d0c7812 */ /* 0x042fe400078efcff */
[----:B------:R1:W-:Y:S01]  /*1530*/  STL [R1+0xf34], R9 ;  /* 0x000f340901007387 */ /* 0x0003e20000100800 */
[----:B------:R-:W-:Y:S01]  /*1540*/  IMAD.MOV R6, RZ, RZ, -R6 ;  /* 0x000000ffff067224 */ /* 0x000fe200078e0a06 */
[----:B------:R-:W-:Y:S01]  /*1550*/  IADD3 R4, -R4, RZ, RZ ;  /* 0x000000ff04047210 */ /* 0x000fe20007ffe1ff */
[----:B------:R-:W-:Y:S01]  /*1560*/  IMAD.MOV R5, RZ, RZ, -R5 ;  /* 0x000000ffff057224 */ /* 0x000fe200078e0a05 */
[C---:B--2---:R-:W-:Y:S01]  /*1570*/  LOP3.LUT R11, R29.reuse, 0x54, RZ, 0xfc, !PT ;  /* 0x000000541d0b7812 */ /* 0x044fe200078efcff */
[----:B------:R-:W-:Y:S01]  /*1580*/  IMAD R181, R0, R6, R181 ;  /* 0x0000000600b57224 */ /* 0x000fe200078e02b5 */
[----:B------:R-:W-:Y:S01]  /*1590*/  IABS R97, R12 ;  /* 0x0000000c00617213 */ /* 0x000fe20000000000 */
[----:B------:R2:W-:Y:S01]  /*15a0*/  STL [R1+0xf3c], R8 ;  /* 0x000f3c0801007387 */ /* 0x0005e20000100800 */
[C---:B---3--:R-:W-:Y:S01]  /*15b0*/  LOP3.LUT R10, R29.reuse, 0x56, RZ, 0xfc, !PT ;  /* 0x000000561d0a7812 */ /* 0x048fe200078efcff */
[C---:B------:R-:W-:Y:S01]  /*15c0*/  IMAD.HI.U32 R3, R158.reuse, R89, RZ ;  /* 0x000000599e037227 */ /* 0x040fe200078e00ff */
[----:B-1----:R-:W-:Y:S01]  /*15d0*/  IABS R9, R9 ;  /* 0x0000000900097213 */ /* 0x002fe20000000000 */
[----:B------:R-:W-:Y:S01]  /*15e0*/  STL [R1+0xf48], R14 ;  /* 0x000f480e01007387 */ /* 0x000fe20000100800 */
[----:B------:R-:W-:Y:S01]  /*15f0*/  IABS R185, R11 ;  /* 0x0000000b00b97213 */ /* 0x000fe20000000000 */
[C---:B------:R-:W-:Y:S01]  /*1600*/  IMAD.HI.U32 R7, R158.reuse, R87, RZ ;  /* 0x000000579e077227 */ /* 0x040fe200078e00ff */
[----:B------:R-:W-:Y:S01]  /*1610*/  IABS R99, R10 ;  /* 0x0000000a00637213 */ /* 0x000fe20000000000 */
[----:B------:R1:W-:Y:S01]  /*1620*/  STL [R1+0xf4c], R12 ;  /* 0x000f4c0c01007387 */ /* 0x0003e20000100800 */
[----:B------:R-:W-:Y:S01]  /*1630*/  IABS R101, R15 ;  /* 0x0000000f00657213 */ /* 0x000fe20000000000 */
[----:B------:R-:W-:Y:S01]  /*1640*/  IMAD.HI.U32 R6, R158, R9, RZ ;  /* 0x000000099e067227 */ /* 0x000fe200078e00ff */
[----:B--2---:R-:W-:Y:S01]  /*1650*/  LOP3.LUT R8, R29, 0x58, RZ, 0xfc, !PT ;  /* 0x000000581d087812 */ /* 0x004fe200078efcff */
[----:B------:R2:W-:Y:S01]  /*1660*/  STL [R1+0xf50], R11 ;  /* 0x000f500b01007387 */ /* 0x0005e20000100800 */
[----:B------:R-:W-:Y:S01]  /*1670*/  IABS R195, R14 ;  /* 0x0000000e00c37213 */ /* 0x000fe20000000000 */
[----:B------:R-:W-:-:S02]  /*1680*/  IMAD R183, R0, R5, R183 ;  /* 0x0000000500b77224 */ /* 0x000fc400078e02b7 */
[----:B------:R-:W-:Y:S01]  /*1690*/  IMAD.MOV R6, RZ, RZ, -R6 ;  /* 0x000000ffff067224 */ /* 0x000fe200078e0a06 */
[----:B------:R3:W-:Y:S01]  /*16a0*/  STL [R1+0xf54], R10 ;  /* 0x000f540a01007387 */ /* 0x0007e20000100800 */
[----:B------:R-:W-:Y:S01]  /*16b0*/  IMAD R227, R0, R4, R227 ;  /* 0x0000000400e37224 */ /* 0x000fe200078e02e3 */
[C---:B-1----:R-:W-:Y:S01]  /*16c0*/  LOP3.LUT R12, R29.reuse, 0x5c, RZ, 0xfc, !PT ;  /* 0x0000005c1d0c7812 */ /* 0x042fe200078efcff */
[C---:B------:R-:W-:Y:S01]  /*16d0*/  IMAD.HI.U32 R5, R158.reuse, R93, RZ ;  /* 0x0000005d9e057227 */ /* 0x040fe200078e00ff */
[----:B------:R1:W-:Y:S01]  /*16e0*/  STL [R1+0xf58], R8 ;  /* 0x000f580801007387 */ /* 0x0003e20000100800 */
[----:B--2---:R-:W-:Y:S02]  /*16f0*/  LOP3.LUT R11, R29, 0x5e, RZ, 0xfc, !PT ;  /* 0x0000005e1d0b7812 */ /* 0x004fe400078efcff */
[----:B------:R-:W-:Y:S01]  /*1700*/  IMAD.HI.U32 R4, R158, R97, RZ ;  /* 0x000000619e047227 */ /* 0x000fe200078e00ff */
[----:B------:R2:W-:Y:S01]  /*1710*/  STL [R1+0xf5c], R15 ;  /* 0x000f5c0f01007387 */ /* 0x0005e20000100800 */
[----:B------:R-:W-:-:S02]  /*1720*/  IABS R187, R12 ;  /* 0x0000000c00bb7213 */ /* 0x000fc40000000000 */
[----:B------:R-:W-:Y:S01]  /*1730*/  IMAD.MOV R3, RZ, RZ, -R3 ;  /* 0x000000ffff037224 */ /* 0x000fe200078e0a03 */
[C---:B---3--:R-:W-:Y:S01]  /*1740*/  LOP3.LUT R10, R29.reuse, 0x60, RZ, 0xfc, !PT ;  /* 0x000000601d0a7812 */ /* 0x048fe200078efcff */
[----:B------:R-:W-:Y:S01]  /*1750*/  IMAD.MOV R7, RZ, RZ, -R7 ;  /* 0x000000ffff077224 */ /* 0x000fe200078e0a07 */
[----:B------:R3:W-:Y:S01]  /*1760*/  STL [R1+0xf60], R12 ;  /* 0x000f600c01007387 */ /* 0x0007e20000100800 */
[C---:B------:R-:W-:Y:S01]  /*1770*/  IMAD R26, R0.reuse, R6, R9 ;  /* 0x00000006001a7224 */ /* 0x040fe200078e0209 */
[----:B------:R-:W-:Y:S01]  /*1780*/  IABS R9, R8 ;  /* 0x0000000800097213 */ /* 0x000fe20000000000 */
[----:B------:R-:W-:Y:S01]  /*1790*/  IMAD.MOV R5, RZ, RZ, -R5 ;  /* 0x000000ffff057224 */ /* 0x000fe200078e0a05 */
[C---:B-1----:R-:W-:Y:S01]  /*17a0*/  LOP3.LUT R8, R29.reuse, 0x62, RZ, 0xfc, !PT ;  /* 0x000000621d087812 */ /* 0x042fe200078efcff */
[----:B------:R-:W-:Y:S01]  /*17b0*/  IMAD.MOV R4, RZ, RZ, -R4 ;  /* 0x000000ffff047224 */ /* 0x000fe200078e0a04 */
[----:B------:R1:W-:Y:S01]  /*17c0*/  STL [R1+0xf64], R11 ;  /* 0x000f640b01007387 */ /* 0x0003e20000100800 */
[C---:B------:R-:W-:Y:S01]  /*17d0*/  IMAD R89, R0.reuse, R3, R89 ;  /* 0x0000000300597224 */ /* 0x040fe200078e0259 */
[----:B------:R-:W-:Y:S01]  /*17e0*/  IABS R103, R11 ;  /* 0x0000000b00677213 */ /* 0x000fe20000000000 */
[----:B------:R-:W-:Y:S01]  /*17f0*/  IMAD R87, R0, R7, R87 ;  /* 0x0000000700577224 */ /* 0x000fe200078e0257 */
[C---:B--2---:R-:W-:Y:S01]  /*1800*/  LOP3.LUT R15, R29.reuse, 0x64, RZ, 0xfc, !PT ;  /* 0x000000641d0f7812 */ /* 0x044fe200078efcff */
[----:B------:R-:W-:Y:S01]  /*1810*/  IMAD.HI.U32 R3, R158, R91, RZ ;  /* 0x0000005b9e037227 */ /* 0x000fe200078e00ff */
[----:B------:R-:W-:Y:S01]  /*1820*/  STL [R1+0xf68], R10 ;  /* 0x000f680a01007387 */ /* 0x000fe20000100800 */
[----:B---3--:R-:W-:-:S02]  /*1830*/  LOP3.LUT R12, R29, 0x68, RZ, 0xfc, !PT ;  /* 0x000000681d0c7812 */ /* 0x008fc400078efcff */
[----:B------:R-:W-:Y:S01]  /*1840*/  IMAD.HI.U32 R7, R158, R95, RZ ;  /* 0x0000005f9e077227 */ /* 0x000fe200078e00ff */
[C---:B-1----:R-:W-:Y:S01]  /*1850*/  LOP3.LUT R11, R29.reuse, 0x66, RZ, 0xfc, !PT ;  /* 0x000000661d0b7812 */ /* 0x042fe200078efcff */
[----:B------:R1:W-:Y:S01]  /*1860*/  STL [R1+0xf6c], R8 ;  /* 0x000f6c0801007387 */ /* 0x0003e20000100800 */
[----:B------:R-:W-:Y:S01]  /*1870*/  IABS R107, R15 ;  /* 0x0000000f006b7213 */ /* 0x000fe20000000000 */
[C---:B------:R-:W-:Y:S01]  /*1880*/  IMAD R93, R0.reuse, R5, R93 ;  /* 0x00000005005d7224 */ /* 0x040fe200078e025d */
[----:B------:R-:W-:Y:S01]  /*1890*/  IABS R231, R12 ;  /* 0x0000000c00e77213 */ /* 0x000fe20000000000 */
[----:B------:R-:W-:Y:S01]  /*18a0*/  IMAD R97, R0, R4, R97 ;  /* 0x0000000400617224 */ /* 0x000fe200078e0261 */
[----:B------:R2:W-:Y:S01]  /*18b0*/  STL [R1+0xf78], R15 ;  /* 0x000f780f01007387 */ /* 0x0005e20000100800 */
[C---:B------:R-:W-:Y:S01]  /*18c0*/  IMAD.HI.U32 R5, R158.reuse, R185, RZ ;  /* 0x000000b99e057227 */ /* 0x040fe200078e00ff */
[----:B------:R-:W-:Y:S02]  /*18d0*/  IABS R105, R8 ;  /* 0x0000000800697213 */ /* 0x000fe40000000000 */
[----:B------:R3:W-:Y:S01]  /*18e0*/  STL [R1+0xf7c], R11 ;  /* 0x000f7c0b01007387 */ /* 0x0007e20000100800 */
[----:B------:R-:W-:Y:S01]  /*18f0*/  IMAD.HI.U32 R4, R158, R187, RZ ;  /* 0x000000bb9e047227 */ /* 0x000fe200078e00ff */
[----:B-1----:R-:W-:-:S02]  /*1900*/  LOP3.LUT R8, R29, 0x6c, RZ, 0xfc, !PT ;  /* 0x0000006c1d087812 */ /* 0x002fc400078efcff */
[----:B------:R1:W-:Y:S01]  /*1910*/  STL [R1+0xf80], R12 ;  /* 0x000f800c01007387 */ /* 0x0003e20000100800 */
[----:B------:R-:W-:Y:S01]  /*1920*/  IMAD.MOV R3, RZ, RZ, -R3 ;  /* 0x000000ffff037224 */ /* 0x000fe200078e0a03 */
[C---:B--2---:R-:W-:Y:S01]  /*1930*/  LOP3.LUT R15, R29.reuse, 0x70, RZ, 0xfc, !PT ;  /* 0x000000701d0f7812 */ /* 0x044fe200078efcff */
[----:B------:R-:W-:Y:S01]  /*1940*/  IMAD.MOV R7, RZ, RZ, -R7 ;  /* 0x000000ffff077224 */ /* 0x000fe200078e0a07 */
[----:B------:R-:W-:Y:S01]  /*1950*/  IABS R191, R8 ;  /* 0x0000000800bf7213 */ /* 0x000fe20000000000 */
[----:B------:R-:W-:Y:S01]  /*1960*/  IMAD.MOV R5, RZ, RZ, -R5 ;  /* 0x000000ffff057224 */ /* 0x000fe200078e0a05 */
[----:B---3--:R-:W-:Y:S01]  /*1970*/  IABS R11, R11 ;  /* 0x0000000b000b7213 */ /* 0x008fe20000000000 */
[----:B------:R-:W-:Y:S01]  /*1980*/  IMAD.MOV R4, RZ, RZ, -R4 ;  /* 0x000000ffff047224 */ /* 0x000fe200078e0a04 */
[----:B------:R-:W-:Y:S01]  /*1990*/  IABS R27, R15 ;  /* 0x0000000f001b7213 */ /* 0x000fe20000000000 */
[C---:B------:R-:W-:Y:S01]  /*19a0*/  IMAD R91, R0.reuse, R3, R91 ;  /* 0x00000003005b7224 */ /* 0x040fe200078e025b */
[----:B-1----:R-:W-:Y:S01]  /*19b0*/  LOP3.LUT R12, R29, 0x72, RZ, 0xfc, !PT ;  /* 0x000000721d0c7812 */ /* 0x002fe200078efcff */
[----:B------:R-:W-:-:S02]  /*19c0*/  IMAD R95, R0, R7, R95 ;  /* 0x00000007005f7224 */ /* 0x000fc400078e025f */
[----:B------:R-:W-:Y:S01]  /*19d0*/  IMAD.HI.U32 R3, R158, R195, RZ ;  /* 0x000000c39e037227 */ /* 0x000fe200078e00ff */
[----:B------:R-:W-:-:S03]  /*19e0*/  IABS R113, R12 ;  /* 0x0000000c00717213 */ /* 0x000fc60000000000 */
[----:B------:R-:W-:-:S04]  /*19f0*/  IMAD.HI.U32 R7, R158, R9, RZ ;  /* 0x000000099e077227 */ /* 0x000fc800078e00ff */
[C---:B------:R-:W-:Y:S02]  /*1a00*/  IMAD R185, R0.reuse, R5, R185 ;  /* 0x0000000500b97224 */ /* 0x040fe400078e02b9 */
[----:B------:R-:W-:Y:S02]  /*1a10*/  IMAD R187, R0, R4, R187 ;  /* 0x0000000400bb7224 */ /* 0x000fe400078e02bb */
[----:B------:R-:W-:-:S04]  /*1a20*/  IMAD.HI.U32 R5, R158, R103, RZ ;  /* 0x000000679e057227 */ /* 0x000fc800078e00ff */
[----:B------:R-:W-:Y:S01]  /*1a30*/  IMAD.HI.U32 R4, R158, R11, RZ ;  /* 0x0000000b9e047227 */ /* 0x000fe200078e00ff */
[----:B------:R-:W-:-:S03]  /*1a40*/  IADD3 R5, -R5, RZ, RZ ;  /* 0x000000ff05057210 */ /* 0x000fc60007ffe1ff */
[----:B------:R-:W-:Y:S02]  /*1a50*/  IMAD.MOV R3, RZ, RZ, -R3 ;  /* 0x000000ffff037224 */ /* 0x000fe400078e0a03 */
[----:B------:R-:W-:Y:S02]  /*1a60*/  IMAD.MOV R7, RZ, RZ, -R7 ;  /* 0x000000ffff077224 */ /* 0x000fe400078e0a07 */
[----:B------:R-:W-:Y:S02]  /*1a70*/  IMAD.MOV R4, RZ, RZ, -R4 ;  /* 0x000000ffff047224 */ /* 0x000fe400078e0a04 */
[C---:B------:R-:W-:Y:S02]  /*1a80*/  IMAD R195, R0.reuse, R3, R195 ;  /* 0x0000000300c37224 */ /* 0x040fe400078e02c3 */
[----:B------:R-:W-:Y:S01]  /*1a90*/  IMAD R14, R0, R7, R9 ;  /* 0x00000007000e7224 */ /* 0x000fe200078e0209 */
[----:B------:R-:W-:Y:S01]  /*1aa0*/  IABS R9, R10 ;  /* 0x0000000a00097213 */ /* 0x000fe20000000000 */
[----:B------:R-:W-:Y:S01]  /*1ab0*/  IMAD.HI.U32 R3, R158, R101, RZ ;  /* 0x000000659e037227 */ /* 0x000fe200078e00ff */
[----:B------:R-:W-:-:S03]  /*1ac0*/  LOP3.LUT R10, R29, 0x6a, RZ, 0xfc, !PT ;  /* 0x0000006a1d0a7812 */ /* 0x000fc600078efcff */
[----:B------:R-:W-:Y:S01]  /*1ad0*/  IMAD R74, R0, R4, R11 ;  /* 0x00000004004a7224 */ /* 0x000fe200078e020b */
[----:B------:R-:W-:Y:S01]  /*1ae0*/  IABS R109, R10 ;  /* 0x0000000a006d7213 */ /* 0x000fe20000000000 */
[----:B------:R-:W-:Y:S01]  /*1af0*/  IMAD.HI.U32 R4, R158, R27, RZ ;  /* 0x0000001b9e047227 */ /* 0x000fe200078e00ff */
[----:B------:R1:W-:Y:S01]  /*1b00*/  STL [R1+0xf84], R10 ;  /* 0x000f840a01007387 */ /* 0x0003e20000100800 */
[C---:B------:R-:W-:Y:S02]  /*1b10*/  LOP3.LUT R11, R29.reuse, 0x7c, RZ, 0xfc, !PT ;  /* 0x0000007c1d0b7812 */ /* 0x040fe400078efcff */
[----:B------:R-:W-:Y:S01]  /*1b20*/  IMAD R103, R0, R5, R103 ;  /* 0x0000000500677224 */ /* 0x000fe200078e0267 */
[----:B------:R2:W-:Y:S01]  /*1b30*/  STL [R1+0xf8c], R8 ;  /* 0x000f8c0801007387 */ /* 0x0005e20000100800 */
[----:B------:R-:W-:Y:S02]  /*1b40*/  IMAD.MOV R3, RZ, RZ, -R3 ;  /* 0x000000ffff037224 */ /* 0x000fe400078e0a03 */
[----:B------:R-:W-:Y:S01]  /*1b50*/  IMAD.HI.U32 R5, R158, R231, RZ ;  /* 0x000000e79e057227 */ /* 0x000fe200078e00ff */
[----:B------:R-:W-:Y:S01]  /*1b60*/  STL.64 [R1+0x12f8], R74 ;  /* 0x0012f84a01007387 */ /* 0x000fe20000100a00 */
[----:B-1----:R-:W-:-:S02]  /*1b70*/  LOP3.LUT R10, R29, 0x74, RZ, 0xfc, !PT ;  /* 0x000000741d0a7812 */ /* 0x002fc400078efcff */
[----:B------:R-:W-:Y:S01]  /*1b80*/  IMAD.HI.U32 R7, R158, R105, RZ ;  /* 0x000000699e077227 */ /* 0x000fe200078e00ff */
[----:B------:R1:W-:Y:S01]  /*1b90*/  STL [R1+0xfa8], R16 ;  /* 0x000fa81001007387 */ /* 0x0003e20000100800 */
[C---:B--2---:R-:W-:Y:S02]  /*1ba0*/  LOP3.LUT R8, R29.reuse, 0x76, RZ, 0xfc, !PT ;  /* 0x000000761d087812 */ /* 0x044fe400078efcff */
[----:B------:R-:W-:Y:S01]  /*1bb0*/  IMAD.MOV R4, RZ, RZ, -R4 ;  /* 0x000000ffff047224 */ /* 0x000fe200078e0a04 */
[----:B------:R2:W-:Y:S01]  /*1bc0*/  STL [R1+0xfac], R15 ;  /* 0x000fac0f01007387 */ /* 0x0005e20000100800 */
[----:B------:R-:W-:Y:S01]  /*1bd0*/  IMAD R101, R0, R3, R101 ;  /* 0x0000000300657224 */ /* 0x000fe200078e0265 */
[----:B------:R-:W-:Y:S01]  /*1be0*/  IABS R193, R10 ;  /* 0x0000000a00c17213 */ /* 0x000fe20000000000 */
[----:B------:R-:W-:Y:S01]  /*1bf0*/  IMAD.MOV R5, RZ, RZ, -R5 ;  /* 0x000000ffff057224 */ /* 0x000fe200078e0a05 */
[----:B------:R-:W-:Y:S01]  /*1c00*/  STL [R1+0xfb0], R12 ;  /* 0x000fb00c01007387 */ /* 0x000fe20000100800 */
[----:B------:R-:W-:Y:S01]  /*1c10*/  IMAD.MOV R7, RZ, RZ, -R7 ;  /* 0x000000ffff077224 */ /* 0x000fe200078e0a07 */
[----:B-1----:R-:W-:Y:S01]  /*1c20*/  LOP3.LUT R16, R29, 0x82, RZ, 0xfc, !PT ;  /* 0x000000821d107812 */ /* 0x002fe200078efcff */
[----:B------:R-:W-:Y:S01]  /*1c30*/  IMAD.HI.U32 R3, R158, R107, RZ ;  /* 0x0000006b9e037227 */ /* 0x000fe200078e00ff */
[----:B------:R1:W-:Y:S01]  /*1c40*/  STL [R1+0xfb4], R10 ;  /* 0x000fb40a01007387 */ /* 0x0003e20000100800 */
[----:B------:R-:W-:-:S02]  /*1c50*/  IABS R115, R8 ;  /* 0x0000000800737213 */ /* 0x000fc40000000000 */
[C---:B------:R-:W-:Y:S01]  /*1c60*/  IMAD R27, R0.reuse, R4, R27 ;  /* 0x00000004001b7224 */ /* 0x040fe200078e021b */
[C---:B--2---:R-:W-:Y:S01]  /*1c70*/  LOP3.LUT R15, R29.reuse, 0x78, RZ, 0xfc, !PT ;  /* 0x000000781d0f7812 */ /* 0x044fe200078efcff */
[C---:B------:R-:W-:Y:S01]  /*1c80*/  IMAD R231, R0.reuse, R5, R231 ;  /* 0x0000000500e77224 */ /* 0x040fe200078e02e7 */
[----:B------:R2:W-:Y:S01]  /*1c90*/  STL [R1+0xfb8], R8 ;  /* 0x000fb80801007387 */ /* 0x0005e20000100800 */
[----:B------:R-:W-:Y:S01]  /*1ca0*/  IMAD R105, R0, R7, R105 ;  /* 0x0000000700697224 */ /* 0x000fe200078e0269 */
[----:B------:R-:W-:Y:S01]  /*1cb0*/  IABS R233, R15 ;  /* 0x0000000f00e97213 */ /* 0x000fe20000000000 */
[----:B------:R-:W-:Y:S01]  /*1cc0*/  IMAD.MOV R3, RZ, RZ, -R3 ;  /* 0x000000ffff037224 */ /* 0x000fe200078e0a03 */
[----:B------:R-:W-:Y:S01]  /*1cd0*/  STL.64 [R1+0x1300], R26 ;  /* 0x0013001a01007387 */ /* 0x000fe20000100a00 */
[C---:B------:R-:W-:Y:S01]  /*1ce0*/  IMAD.HI.U32 R5, R158.reuse, R113, RZ ;  /* 0x000000719e057227 */ /* 0x040fe200078e00ff */
[C---:B-1----:R-:W-:Y:S02]  /*1cf0*/  LOP3.LUT R10, R29.reuse, 0x7e, RZ, 0xfc, !PT ;  /* 0x0000007e1d0a7812 */ /* 0x042fe400078efcff */
[----:B------:R1:W-:Y:S01]  /*1d00*/  STL [R1+0xfc4], R15 ;  /* 0x000fc40f01007387 */ /* 0x0003e20000100800 */
[----:B------:R-:W-:Y:S01]  /*1d10*/  IMAD.HI.U32 R6, R158, R99, RZ ;  /* 0x000000639e067227 */ /* 0x000fe200078e00ff */
[----:B------:R-:W-:-:S02]  /*1d20*/  LOP3.LUT R12, R29, 0x7a, RZ, 0xfc, !PT ;  /* 0x0000007a1d0c7812 */ /* 0x000fc400078efcff */
[C---:B--2---:R-:W-:Y:S01]  /*1d30*/  LOP3.LUT R8, R29.reuse, 0x80, RZ, 0xfc, !PT ;  /* 0x000000801d087812 */ /* 0x044fe200078efcff */
[----:B------:R-:W-:Y:S01]  /*1d40*/  IMAD.HI.U32 R7, R158, R109, RZ ;  /* 0x0000006d9e077227 */ /* 0x000fe200078e00ff */
[----:B------:R-:W-:Y:S01]  /*1d50*/  IABS R119, R10 ;  /* 0x0000000a00777213 */ /* 0x000fe20000000000 */
[----:B------:R2:W-:Y:S01]  /*1d60*/  STL [R1+0xfcc], R12 ;  /* 0x000fcc0c01007387 */ /* 0x0005e20000100800 */
[----:B------:R-:W-:Y:S01]  /*1d70*/  IABS R121, R16 ;  /* 0x0000001000797213 */ /* 0x000fe20000000000 */
[----:B------:R-:W-:Y:S01]  /*1d80*/  IMAD R107, R0, R3, R107 ;  /* 0x00000003006b7224 */ /* 0x000fe200078e026b */
[----:B-1----:R-:W-:Y:S01]  /*1d90*/  IABS R15, R11 ;  /* 0x0000000b000f7213 */ /* 0x002fe20000000000 */
[----:B------:R-:W-:Y:S01]  /*1da0*/  IMAD.MOV R5, RZ, RZ, -R5 ;  /* 0x000000ffff057224 */ /* 0x000fe200078e0a05 */
[----:B------:R1:W-:Y:S01]  /*1db0*/  STL [R1+0xfd4], R11 ;  /* 0x000fd40b01007387 */ /* 0x0003e20000100800 */
[----:B------:R-:W-:Y:S01]  /*1dc0*/  IMAD.MOV R6, RZ, RZ, -R6 ;  /* 0x000000ffff067224 */ /* 0x000fe200078e0a06 */
[----:B------:R-:W-:Y:S01]  /*1dd0*/  IABS R117, R12 ;  /* 0x0000000c00757213 */ /* 0x000fe20000000000 */
[----:B------:R-:W-:Y:S01]  /*1de0*/  IMAD.MOV R7, RZ, RZ, -R7 ;  /* 0x000000ffff077224 */ /* 0x000fe200078e0a07 */
[----:B------:R3:W-:Y:S01]  /*1df0*/  STL [R1+0xfd8], R10 ;  /* 0x000fd80a01007387 */ /* 0x0007e20000100800 */
[----:B------:R-:W-:Y:S01]  /*1e00*/  IMAD.HI.U32 R3, R158, R111, RZ ;  /* 0x0000006f9e037227 */ /* 0x000fe200078e00ff */
[----:B--2---:R-:W-:-:S02]  /*1e10*/  LOP3.LUT R12, R29, 0x84, RZ, 0xfc, !PT ;  /* 0x000000841d0c7812 */ /* 0x004fc400078efcff */
[----:B------:R2:W-:Y:S01]  /*1e20*/  STL [R1+0xfdc], R8 ;  /* 0x000fdc0801007387 */ /* 0x0005e20000100800 */
[C---:B------:R-:W-:Y:S01]  /*1e30*/  IMAD R113, R0.reuse, R5, R113 ;  /* 0x0000000500717224 */ /* 0x040fe200078e0271 */
[C---:B-1----:R-:W-:Y:S01]  /*1e40*/  LOP3.LUT R11, R29.reuse, 0x86, RZ, 0xfc, !PT ;  /* 0x000000861d0b7812 */ /* 0x042fe200078efcff */
[C---:B------:R-:W-:Y:S01]  /*1e50*/  IMAD R99, R0.reuse, R6, R99 ;  /* 0x0000000600637224 */ /* 0x040fe200078e0263 */
[----:B------:R-:W-:Y:S01]  /*1e60*/  IABS R59, R8 ;  /* 0x00000008003b7213 */ /* 0x000fe20000000000 */
[----:B------:R-:W-:Y:S01]  /*1e70*/  IMAD R109, R0, R7, R109 ;  /* 0x00000007006d7224 */ /* 0x000fe200078e026d */
[C---:B---3--:R-:W-:Y:S01]  /*1e80*/  LOP3.LUT R10, R29.reuse, 0x88, RZ, 0xfc, !PT ;  /* 0x000000881d0a7812 */ /* 0x048fe200078efcff */
[----:B------:R-:W-:Y:S01]  /*1e90*/  IMAD.MOV R3, RZ, RZ, -R3 ;  /* 0x000000ffff037224 */ /* 0x000fe200078e0a03 */
[----:B------:R-:W-:Y:S01]  /*1ea0*/  IABS R197, R12 ;  /* 0x0000000c00c57213 */ /* 0x000fe20000000000 */
[----:B------:R-:W-:Y:S01]  /*1eb0*/  IMAD.HI.U32 R5, R158, R15, RZ ;  /* 0x0000000f9e057227 */ /* 0x000fe200078e00ff */
[----:B--2---:R-:W-:-:S02]  /*1ec0*/  LOP3.LUT R8, R29, 0x8a, RZ, 0xfc, !PT ;  /* 0x0000008a1d087812 */ /* 0x004fc400078efcff */
[----:B------:R-:W-:Y:S01]  /*1ed0*/  IABS R125, R10 ;  /* 0x0000000a007d7213 */ /* 0x000fe20000000000 */
[C---:B------:R-:W-:Y:S01]  /*1ee0*/  IMAD.HI.U32 R6, R158.reuse, R9, RZ ;  /* 0x000000099e067227 */ /* 0x040fe200078e00ff */
[----:B------:R-:W-:Y:S02]  /*1ef0*/  IABS R123, R11 ;  /* 0x0000000b007b7213 */ /* 0x000fe40000000000 */
[----:B------:R-:W-:Y:S01]  /*1f00*/  IABS R201, R8 ;  /* 0x0000000800c97213 */ /* 0x000fe20000000000 */
[----:B------:R-:W-:-:S04]  /*1f10*/  IMAD.HI.U32 R7, R158, R193, RZ ;  /* 0x000000c19e077227 */ /* 0x000fc800078e00ff */
[----:B------:R-:W-:Y:S01]  /*1f20*/  IMAD R111, R0, R3, R111 ;  /* 0x00000003006f7224 */ /* 0x000fe200078e026f */
[----:B------:R-:W-:Y:S01]  /*1f30*/  IADD3 R7, -R7, RZ, RZ ;  /* 0x000000ff07077210 */ /* 0x000fe20007ffe1ff */
[----:B------:R-:W-:Y:S02]  /*1f40*/  IMAD.MOV R5, RZ, RZ, -R5 ;  /* 0x000000ffff057224 */ /* 0x000fe400078e0a05 */
[----:B------:R-:W-:Y:S02]  /*1f50*/  IMAD.MOV R6, RZ, RZ, -R6 ;  /* 0x000000ffff067224 */ /* 0x000fe400078e0a06 */
[----:B------:R-:W-:-:S04]  /*1f60*/  IMAD.HI.U32 R3, R158, R233, RZ ;  /* 0x000000e99e037227 */ /* 0x000fc800078e00ff */
[C---:B------:R-:W-:Y:S02]  /*1f70*/  IMAD R15, R0.reuse, R5, R15 ;  /* 0x00000005000f7224 */ /* 0x040fe400078e020f */
[----:B------:R-:W-:Y:S02]  /*1f80*/  IMAD R6, R0, R6, R9 ;  /* 0x0000000600067224 */ /* 0x000fe400078e0209 */
[----:B------:R-:W-:Y:S01]  /*1f90*/  IMAD.MOV R3, RZ, RZ, -R3 ;  /* 0x000000ffff037224 */ /* 0x000fe200078e0a03 */
[----:B------:R1:W-:Y:S01]  /*1fa0*/  STL.64 [R1+0x1308], R14 ;  /* 0x0013080e01007387 */ /* 0x0003e20000100a00 */
[----:B------:R-:W-:-:S03]  /*1fb0*/  IMAD.HI.U32 R9, R158, R191, RZ ;  /* 0x000000bf9e097227 */ /* 0x000fc600078e00ff */
[----:B------:R-:W-:Y:S01]  /*1fc0*/  STL [R1+0xffc], R16 ;  /* 0x000ffc1001007387 */ /* 0x000fe20000100800 */
[----:B------:R-:W-:Y:S02]  /*1fd0*/  IMAD R193, R0, R7, R193 ;  /* 0x0000000700c17224 */ /* 0x000fe400078e02c1 */
[----:B------:R-:W-:Y:S01]  /*1fe0*/  IMAD.HI.U32 R7, R158, R119, RZ ;  /* 0x000000779e077227 */ /* 0x000fe200078e00ff */
[----:B------:R2:W-:Y:S03]  /*1ff0*/  STL [R1+0x1004], R12 ;  /* 0x0010040c01007387 */ /* 0x0005e60000100800 */
[----:B------:R-:W-:Y:S01]  /*2000*/  IMAD R233, R0, R3, R233 ;  /* 0x0000000300e97224 */ /* 0x000fe200078e02e9 */
[----:B-1----:R-:W-:Y:S01]  /*2010*/  LOP3.LUT R14, R29, 0x8c, RZ, 0xfc, !PT ;  /* 0x0000008c1d0e7812 */ /* 0x002fe200078efcff */
[----:B------:R-:W-:Y:S01]  /*2020*/  IMAD.MOV R9, RZ, RZ, -R9 ;  /* 0x000000ffff097224 */ /* 0x000fe200078e0a09 */
[----:B------:R1:W-:Y:S01]  /*2030*/  STL [R1+0x100c], R11 ;  /* 0x00100c0b01007387 */ /* 0x0003e20000100800 */
[----:B------:R-:W-:Y:S01]  /*2040*/  IMAD.HI.U32 R3, R158, R121, RZ ;  /* 0x000000799e037227 */ /* 0x000fe200078e00ff */
[----:B------:R-:W-:-:S02]  /*2050*/  IABS R199, R14 ;  /* 0x0000000e00c77213 */ /* 0x000fc40000000000 */
[C---:B--2---:R-:W-:Y:S01]  /*2060*/  LOP3.LUT R12, R29.reuse, 0x8e, RZ, 0xfc, !PT ;  /* 0x0000008e1d0c7812 */ /* 0x044fe200078efcff */
[----:B------:R-:W-:Y:S01]  /*2070*/  IMAD.MOV R7, RZ, RZ, -R7 ;  /* 0x000000ffff077224 */ /* 0x000fe200078e0a07 */
[----:B------:R2:W-:Y:S01]  /*2080*/  STL [R1+0x1010], R10 ;  /* 0x0010100a01007387 */ /* 0x0005e20000100800 */
[----:B------:R-:W-:Y:S01]  /*2090*/  IMAD R191, R0, R9, R191 ;  /* 0x0000000900bf7224 */ /* 0x000fe200078e02bf */
[----:B------:R-:W-:Y:S01]  /*20a0*/  IABS R127, R12 ;  /* 0x0000000c007f7213 */ /* 0x000fe20000000000 */
[----:B------:R-:W-:Y:S01]  /*20b0*/  IMAD.MOV R3, RZ, RZ, -R3 ;  /* 0x000000ffff037224 */ /* 0x000fe200078e0a03 */
[C---:B-1----:R-:W-:Y:S01]  /*20c0*/  LOP3.LUT R11, R29.reuse, 0x90, RZ, 0xfc, !PT ;  /* 0x000000901d0b7812 */ /* 0x042fe200078efcff */
[----:B------:R-:W-:Y:S01]  /*20d0*/  IMAD.HI.U32 R9, R158, R115, RZ ;  /* 0x000000739e097227 */ /* 0x000fe200078e00ff */
[----:B------:R1:W-:Y:S01]  /*20e0*/  STL [R1+0x1014], R8 ;  /* 0x0010140801007387 */ /* 0x0003e20000100800 */
[C---:B------:R-:W-:Y:S02]  /*20f0*/  LOP3.LUT R15, R29.reuse, 0xaa, RZ, 0xfc, !PT ;  /* 0x000000aa1d0f7812 */ /* 0x040fe400078efcff */
[----:B------:R-:W-:Y:S01]  /*2100*/  IMAD R119, R0, R7, R119 ;  /* 0x0000000700777224 */ /* 0x000fe200078e0277 */
[----:B--2---:R-:W-:Y:S01]  /*2110*/  LOP3.LUT R10, R29, 0x92, RZ, 0xfc, !PT ;  /* 0x000000921d0a7812 */ /* 0x004fe200078efcff */
[----:B------:R-:W-:Y:S01]  /*2120*/  IMAD.HI.U32 R7, R158, R125, RZ ;  /* 0x0000007d9e077227 */ /* 0x000fe200078e00ff */
[----:B------:R2:W-:Y:S01]  /*2130*/  STL [R1+0x1024], R14 ;  /* 0x0010240e01007387 */ /* 0x0005e20000100800 */
[----:B------:R-:W-:-:S02]  /*2140*/  IABS R71, R11 ;  /* 0x0000000b00477213 */ /* 0x000fc40000000000 */
[----:B------:R-:W-:Y:S01]  /*2150*/  IMAD R121, R0, R3, R121 ;  /* 0x0000000300797224 */ /* 0x000fe200078e0279 */
[C---:B-1----:R-:W-:Y:S01]  /*2160*/  LOP3.LUT R8, R29.reuse, 0x94, RZ, 0xfc, !PT ;  /* 0x000000941d087812 */ /* 0x042fe200078efcff */
[----:B------:R1:W-:Y:S01]  /*2170*/  STL [R1+0x1028], R12 ;  /* 0x0010280c01007387 */ /* 0x0003e20000100800 */
[----:B------:R-:W-:Y:S01]  /*2180*/  IMAD.MOV R9, RZ, RZ, -R9 ;  /* 0x000000ffff097224 */ /* 0x000fe200078e0a09 */
[----:B------:R-:W-:Y:S01]  /*2190*/  IABS R129, R10 ;  /* 0x0000000a00817213 */ /* 0x000fe20000000000 */
[----:B------:R-:W-:Y:S01]  /*21a0*/  IMAD.HI.U32 R3, R158, R199, RZ ;  /* 0x000000c79e037227 */ /* 0x000fe200078e00ff */
[----:B------:R3:W-:Y:S01]  /*21b0*/  STL [R1+0x102c], R11 ;  /* 0x00102c0b01007387 */ /* 0x0007e20000100800 */
[C---:B--2---:R-:W-:Y:S02]  /*21c0*/  LOP3.LUT R14, R29.reuse, 0x96, RZ, 0xfc, !PT ;  /* 0x000000961d0e7812 */ /* 0x044fe400078efcff */
[----:B------:R-:W-:Y:S01]  /*21d0*/  IMAD.MOV R7, RZ, RZ, -R7 ;  /* 0x000000ffff077224 */ /* 0x000fe200078e0a07 */
[----:B------:R2:W-:Y:S01]  /*21e0*/  STL [R1+0x1030], R10 ;  /* 0x0010300a01007387 */ /* 0x0005e20000100800 */
[----:B------:R-:W-:Y:S01]  /*21f0*/  IMAD R115, R0, R9, R115 ;  /* 0x0000000900737224 */ /* 0x000fe200078e0273 */
[C---:B-1----:R-:W-:Y:S01]  /*2200*/  LOP3.LUT R12, R29.reuse, 0x98, RZ, 0xfc, !PT ;  /* 0x000000981d0c7812 */ /* 0x042fe200078efcff */
[----:B------:R-:W-:Y:S01]  /*2210*/  IMAD.MOV R3, RZ, RZ, -R3 ;  /* 0x000000ffff037224 */ /* 0x000fe200078e0a03 */
[----:B------:R1:W-:Y:S01]  /*2220*/  STL [R1+0x1034], R8 ;  /* 0x0010340801007387 */ /* 0x0003e20000100800 */
[----:B------:R-:W-:Y:S01]  /*2230*/  IABS R131, R14 ;  /* 0x0000000e00837213 */ /* 0x000fe20000000000 */
[----:B------:R-:W-:Y:S01]  /*2240*/  IMAD.HI.U32 R9, R158, R59, RZ ;  /* 0x0000003b9e097227 */ /* 0x000fe200078e00ff */
[C---:B---3--:R-:W-:Y:S01]  /*2250*/  LOP3.LUT R11, R29.reuse, 0x9a, RZ, 0xfc, !PT ;  /* 0x0000009a1d0b7812 */ /* 0x048fe200078efcff */
[----:B------:R3:W-:Y:S01]  /*2260*/  STL [R1+0x1040], R14 ;  /* 0x0010400e01007387 */ /* 0x0007e20000100800 */
[----:B------:R-:W-:Y:S01]  /*2270*/  IABS R43, R8 ;  /* 0x00000008002b7213 */ /* 0x000fe20000000000 */
[----:B------:R-:W-:Y:S01]  /*2280*/  IMAD R125, R0, R7, R125 ;  /* 0x00000007007d7224 */ /* 0x000fe200078e027d */
[C---:B--2---:R-:W-:Y:S01]  /*2290*/  LOP3.LUT R10, R29.reuse, 0x9c, RZ, 0xfc, !PT ;  /* 0x0000009c1d0a7812 */ /* 0x044fe200078efcff */
[----:B------:R2:W-:Y:S01]  /*22a0*/  STL [R1+0x1044], R12 ;  /* 0x0010440c01007387 */ /* 0x0005e20000100800 */
[----:B------:R-:W-:Y:S01]  /*22b0*/  IABS R133, R11 ;  /* 0x0000000b00857213 */ /* 0x000fe20000000000 */
[C---:B------:R-:W-:Y:S01]  /*22c0*/  IMAD.HI.U32 R7, R158.reuse, R129, RZ ;  /* 0x000000819e077227 */ /* 0x040fe200078e00ff */
[C---:B-1----:R-:W-:Y:S01]  /*22d0*/  LOP3.LUT R8, R29.reuse, 0x9e, RZ, 0xfc, !PT ;  /* 0x0000009e1d087812 */ /* 0x042fe200078efcff */
[----:B------:R1:W-:Y:S01]  /*22e0*/  STL [R1+0x1048], R11 ;  /* 0x0010480b01007387 */ /* 0x0003e20000100800 */
[----:B------:R-:W-:Y:S01]  /*22f0*/  IABS R203, R10 ;  /* 0x0000000a00cb7213 */ /* 0x000fe20000000000 */
[----:B------:R-:W-:Y:S01]  /*2300*/  IMAD.HI.U32 R5, R158, R123, RZ ;  /* 0x0000007b9e057227 */ /* 0x000fe200078e00ff */
[----:B------:R-:W-:Y:S01]  /*2310*/  IABS R237, R12 ;  /* 0x0000000c00ed7213 */ /* 0x000fe20000000000 */
[----:B------:R4:W-:Y:S01]  /*2320*/  STL [R1+0x104c], R10 ;  /* 0x00104c0a01007387 */ /* 0x0009e20000100800 */
[C---:B---3--:R-:W-:Y:S01]  /*2330*/  LOP3.LUT R14, R29.reuse, 0xa2, RZ, 0xfc, !PT ;  /* 0x000000a21d0e7812 */ /* 0x048fe200078efcff */
[----:B------:R-:W-:Y:S01]  /*2340*/  IMAD R199, R0, R3, R199 ;  /* 0x0000000300c77224 */ /* 0x000fe200078e02c7 */
[C---:B--2---:R-:W-:Y:S01]  /*2350*/  LOP3.LUT R12, R29.reuse, 0xa4, RZ, 0xfc, !PT ;  /* 0x000000a41d0c7812 */ /* 0x044fe200078efcff */
[----:B------:R-:W-:Y:S01]  /*2360*/  IMAD.MOV R9, RZ, RZ, -R9 ;  /* 0x000000ffff097224 */ /* 0x000fe200078e0a09 */
[----:B------:R2:W-:Y:S01]  /*2370*/  STL [R1+0x1050], R8 ;  /* 0x0010500801007387 */ /* 0x0005e20000100800 */
[----:B-1----:R-:W-:Y:S01]  /*2380*/  LOP3.LUT R11, R29, 0xa0, RZ, 0xfc, !PT ;  /* 0x000000a01d0b7812 */ /* 0x002fe200078efcff */
[----:B------:R-:W-:Y:S01]  /*2390*/  IMAD.HI.U32 R3, R158, R131, RZ ;  /* 0x000000839e037227 */ /* 0x000fe200078e00ff */
[----:B------:R-:W-:-:S02]  /*23a0*/  IABS R135, R8 ;  /* 0x0000000800877213 */ /* 0x000fc40000000000 */
[C---:B----4-:R-:W-:Y:S01]  /*23b0*/  LOP3.LUT R10, R29.reuse, 0xa6, RZ, 0xfc, !PT ;  /* 0x000000a61d0a7812 */ /* 0x050fe200078efcff */
[----:B------:R-:W-:Y:S01]  /*23c0*/  IMAD.MOV R7, RZ, RZ, -R7 ;  /* 0x000000ffff077224 */ /* 0x000fe200078e0a07 */
[----:B------:R1:W-:Y:S01]  /*23d0*/  STL [R1+0x1068], R11 ;  /* 0x0010680b01007387 */ /* 0x0003e20000100800 */
[----:B------:R-:W-:Y:S01]  /*23e0*/  IMAD.MOV R5, RZ, RZ, -R5 ;  /* 0x000000ffff057224 */ /* 0x000fe200078e0a05 */
[----:B------:R-:W-:Y:S01]  /*23f0*/  IABS R139, R10 ;  /* 0x0000000a008b7213 */ /* 0x000fe20000000000 */
[----:B------:R-:W-:Y:S01]  /*2400*/  IMAD R59, R0, R9, R59 ;  /* 0x00000009003b7224 */ /* 0x000fe200078e023b */
[----:B------:R3:W-:Y:S01]  /*2410*/  STL [R1+0x106c], R14 ;  /* 0x00106c0e01007387 */ /* 0x0007e20000100800 */
[----:B------:R-:W-:Y:S01]  /*2420*/  IMAD.MOV R3, RZ, RZ, -R3 ;  /* 0x000000ffff037224 */ /* 0x000fe200078e0a03 */
[----:B--2---:R-:W-:Y:S01]  /*2430*/  LOP3.LUT R8, R29, 0xa8, RZ, 0xfc, !PT ;  /* 0x000000a81d087812 */ /* 0x004fe200078efcff */
[----:B------:R-:W-:Y:S01]  /*2440*/  IMAD.HI.U32 R9, R158, R201, RZ ;  /* 0x000000c99e097227 */ /* 0x000fe200078e00ff */
[----:B------:R2:W-:Y:S01]  /*2450*/  STL [R1+0x1070], R12 ;  /* 0x0010700c01007387 */ /* 0x0005e20000100800 */
[----:B------:R-:W-:-:S02]  /*2460*/  IABS R137, R14 ;  /* 0x0000000e00897213 */ /* 0x000fc40000000000 */
[----:B-1----:R-:W-:Y:S01]  /*2470*/  IABS R11, R11 ;  /* 0x0000000b000b7213 */ /* 0x002fe20000000000 */
[----:B------:R-:W-:Y:S01]  /*2480*/  IMAD R129, R0, R7, R129 ;  /* 0x0000000700817224 */ /* 0x000fe200078e0281 */
[----:B------:R-:W-:Y:S01]  /*2490*/  IADD3 R9, -R9, RZ, RZ ;  /* 0x000000ff09097210 */ /* 0x000fe20007ffe1ff */
[----:B------:R-:W-:Y:S01]  /*24a0*/  IMAD.HI.U32 R4, R158, R117, RZ ;  /* 0x000000759e047227 */ /* 0x000fe200078e00ff */
[----:B------:R1:W-:Y:S01]  /*24b0*/  STL [R1+0x1074], R10 ;  /* 0x0010740a01007387 */ /* 0x0003e20000100800 */
[----:B------:R-:W-:Y:S02]  /*24c0*/  IABS R205, R12 ;  /* 0x0000000c00cd7213 */ /* 0x000fe40000000000 */
[----:B------:R-:W-:Y:S01]  /*24d0*/  IMAD R123, R0, R5, R123 ;  /* 0x00000005007b7224 */ /* 0x000fe200078e027b */
[C---:B---3--:R-:W-:Y:S01]  /*24e0*/  LOP3.LUT R14, R29.reuse, 0xac, RZ, 0xfc, !PT ;  /* 0x000000ac1d0e7812 */ /* 0x048fe200078efcff */
[C---:B------:R-:W-:Y:S01]  /*24f0*/  IMAD.HI.U32 R7, R158.reuse, R203, RZ ;  /* 0x000000cb9e077227 */ /* 0x040fe200078e00ff */
[C---:B--2---:R-:W-:Y:S01]  /*2500*/  LOP3.LUT R12, R29.reuse, 0xae, RZ, 0xfc, !PT ;  /* 0x000000ae1d0c7812 */ /* 0x044fe200078efcff */
[----:B------:R2:W-:Y:S01]  /*2510*/  STL [R1+0x1078], R8 ;  /* 0x0010780801007387 */ /* 0x0005e20000100800 */
[----:B------:R-:W-:Y:S01]  /*2520*/  IABS R239, R8 ;  /* 0x0000000800ef7213 */ /* 0x000fe20000000000 */
[----:B------:R-:W-:Y:S01]  /*2530*/  IMAD.HI.U32 R5, R158, R71, RZ ;  /* 0x000000479e057227 */ /* 0x000fe200078e00ff */
[C---:B-1----:R-:W-:Y:S01]  /*2540*/  LOP3.LUT R10, R29.reuse, 0xb0, RZ, 0xfc, !PT ;  /* 0x000000b01d0a7812 */ /* 0x042fe200078efcff */
[----:B------:R1:W-:Y:S01]  /*2550*/  STL [R1+0x1090], R15 ;  /* 0x0010900f01007387 */ /* 0x0003e20000100800 */
[----:B------:R-:W-:Y:S01]  /*2560*/  IABS R141, R15 ;  /* 0x0000000f008d7213 */ /* 0x000fe20000000000 */
[----:B------:R-:W-:Y:S01]  /*2570*/  IMAD R131, R0, R3, R131 ;  /* 0x0000000300837224 */ /* 0x000fe200078e0283 */
[----:B------:R-:W-:Y:S01]  /*2580*/  IABS R143, R14 ;  /* 0x0000000e008f7213 */ /* 0x000fe20000000000 */
[----:B------:R-:W-:Y:S01]  /*2590*/  IMAD.HI.U32 R3, R158, R11, RZ ;  /* 0x0000000b9e037227 */ /* 0x000fe200078e00ff */
[----:B------:R3:W-:Y:S01]  /*25a0*/  STL [R1+0x1094], R14 ;  /* 0x0010940e01007387 */ /* 0x0007e20000100800 */
[----:B--2---:R-:W-:-:S02]  /*25b0*/  LOP3.LUT R8, R29, 0xb2, RZ, 0xfc, !PT ;  /* 0x000000b21d087812 */ /* 0x004fc400078efcff */
[----:B------:R-:W-:Y:S01]  /*25c0*/  IMAD.MOV R4, RZ, RZ, -R4 ;  /* 0x000000ffff047224 */ /* 0x000fe200078e0a04 */
[----:B------:R-:W-:Y:S01]  /*25d0*/  IADD3 R3, -R3, RZ, RZ ;  /* 0x000000ff03037210 */ /* 0x000fe20007ffe1ff */
[----:B------:R-:W-:Y:S01]  /*25e0*/  IMAD.MOV R7, RZ, RZ, -R7 ;  /* 0x000000ffff077224 */ /* 0x000fe200078e0a07 */
[----:B------:R2:W-:Y:S01]  /*25f0*/  STL [R1+0x1098], R12 ;  /* 0x0010980c01007387 */ /* 0x0005e20000100800 */
[----:B------:R-:W-:Y:S01]  /*2600*/  IMAD.MOV R5, RZ, RZ, -R5 ;  /* 0x000000ffff057224 */ /* 0x000fe200078e0a05 */
[C---:B-1----:R-:W-:Y:S01]  /*2610*/  LOP3.LUT R15, R29.reuse, 0xb4, RZ, 0xfc, !PT ;  /* 0x000000b41d0f7812 */ /* 0x042fe200078efcff */
[C---:B------:R-:W-:Y:S01]  /*2620*/  IMAD R117, R0.reuse, R4, R117 ;  /* 0x0000000400757224 */ /* 0x040fe200078e0275 */
[----:B------:R-:W-:Y:S01]  /*2630*/  STL [R1+0x109c], R10 ;  /* 0x00109c0a01007387 */ /* 0x000fe20000100800 */
[C---:B------:R-:W-:Y:S01]  /*2640*/  IMAD R201, R0.reuse, R9, R201 ;  /* 0x0000000900c97224 */ /* 0x040fe200078e02c9 */
[----:B------:R-:W-:Y:S01]  /*2650*/  IABS R241, R12 ;  /* 0x0000000c00f17213 */ /* 0x000fe20000000000 */
[----:B------:R-:W-:Y:S01]  /*2660*/  IMAD R203, R0, R7, R203 ;  /* 0x0000000700cb7224 */ /* 0x000fe200078e02cb */
[C---:B---3--:R-:W-:Y:S01]  /*2670*/  LOP3.LUT R14, R29.reuse, 0xb6, RZ, 0xfc, !PT ;  /* 0x000000b61d0e7812 */ /* 0x048fe200078efcff */
[C---:B------:R-:W-:Y:S01]  /*2680*/  IMAD.HI.U32 R4, R158.reuse, R197, RZ ;  /* 0x000000c59e047227 */ /* 0x040fe200078e00ff */
[C---:B--2---:R-:W-:Y:S01]  /*2690*/  LOP3.LUT R12, R29.reuse, 0xb8, RZ, 0xfc, !PT ;  /* 0x000000b81d0c7812 */ /* 0x044fe200078efcff */
[----:B------:R1:W-:Y:S01]  /*26a0*/  STL [R1+0x10a0], R8 ;  /* 0x0010a00801007387 */ /* 0x0003e20000100800 */
[----:B------:R-:W-:Y:S01]  /*26b0*/  IABS R145, R8 ;  /* 0x0000000800917213 */ /* 0x000fe20000000000 */
[----:B------:R-:W-:Y:S01]  /*26c0*/  IMAD.HI.U32 R9, R158, R43, RZ ;  /* 0x0000002b9e097227 */ /* 0x000fe200078e00ff */
[----:B------:R-:W-:Y:S01]  /*26d0*/  IABS R209, R15 ;  /* 0x0000000f00d17213 */ /* 0x000fe20000000000 */
[----:B------:R-:W-:Y:S01]  /*26e0*/  STL [R1+0x10b4], R15 ;  /* 0x0010b40f01007387 */ /* 0x000fe20000100800 */
[----:B------:R-:W-:Y:S01]  /*26f0*/  IABS R45, R12 ;  /* 0x0000000c002d7213 */ /* 0x000fe20000000000 */
[----:B------:R-:W-:Y:S01]  /*2700*/  IMAD R71, R0, R5, R71 ;  /* 0x0000000500477224 */ /* 0x000fe200078e0247 */
[----:B------:R-:W-:Y:S01]  /*2710*/  IABS R147, R14 ;  /* 0x0000000e00937213 */ /* 0x000fe20000000000 */
[----:B------:R-:W-:Y:S01]  /*2720*/  IMAD.HI.U32 R7, R158, R139, RZ ;  /* 0x0000008b9e077227 */ /* 0x000fe200078e00ff */
[----:B------:R2:W-:Y:S01]  /*2730*/  STL [R1+0x10b8], R14 ;  /* 0x0010b80e01007387 */ /* 0x0005e20000100800 */
[----:B-1----:R-:W-:-:S02]  /*2740*/  LOP3.LUT R8, R29, 0xbc, RZ, 0xfc, !PT ;  /* 0x000000bc1d087812 */ /* 0x002fc400078efcff */
[----:B------:R-:W-:Y:S01]  /*2750*/  IMAD.HI.U32 R5, R158, R133, RZ ;  /* 0x000000859e057227 */ /* 0x000fe200078e00ff */
[----:B------:R1:W-:Y:S01]  /*2760*/  STL [R1+0x10bc], R12 ;  /* 0x0010bc0c01007387 */ /* 0x0003e20000100800 */
[----:B------:R-:W-:Y:S02]  /*2770*/  IABS R211, R8 ;  /* 0x0000000800d37213 */ /* 0x000fe40000000000 */
[C---:B------:R-:W-:Y:S01]  /*2780*/  IMAD R16, R0.reuse, R3, R11 ;  /* 0x0000000300107224 */ /* 0x040fe200078e020b */
[----:B------:R-:W-:Y:S01]  /*2790*/  IABS R11, R10 ;  /* 0x0000000a000b7213 */ /* 0x000fe20000000000 */
[----:B------:R-:W-:Y:S01]  /*27a0*/  IMAD.MOV R4, RZ, RZ, -R4 ;  /* 0x000000ffff047224 */ /* 0x000fe200078e0a04 */
[C---:B------:R-:W-:Y:S01]  /*27b0*/  LOP3.LUT R10, R29.reuse, 0xba, RZ, 0xfc, !PT ;  /* 0x000000ba1d0a7812 */ /* 0x040fe200078efcff */
[----:B------:R-:W-:Y:S01]  /*27c0*/  IMAD.MOV R9, RZ, RZ, -R9 ;  /* 0x000000ffff097224 */ /* 0x000fe200078e0a09 */
[C---:B--2---:R-:W-:Y:S01]  /*27d0*/  LOP3.LUT R14, R29.reuse, 0xbe, RZ, 0xfc, !PT ;  /* 0x000000be1d0e7812 */ /* 0x044fe200078efcff */
[----:B------:R-:W-:Y:S01]  /*27e0*/  IMAD.MOV R7, RZ, RZ, -R7 ;  /* 0x000000ffff077224 */ /* 0x000fe200078e0a07 */
[----:B------:R-:W-:Y:S01]  /*27f0*/  IABS R149, R10 ;  /* 0x0000000a00957213 */ /* 0x000fe20000000000 */
[----:B------:R-:W-:Y:S01]  /*2800*/  IMAD.MOV R5, RZ, RZ, -R5 ;  /* 0x000000ffff057224 */ /* 0x000fe200078e0a05 */
[----:B------:R2:W-:Y:S01]  /*2810*/  STL [R1+0x10c0], R10 ;  /* 0x0010c00a01007387 */ /* 0x0005e20000100800 */
[C---:B------:R-:W-:Y:S01]  /*2820*/  IMAD R197, R0.reuse, R4, R197 ;  /* 0x0000000400c57224 */ /* 0x040fe200078e02c5 */
[----:B-1----:R-:W-:Y:S01]  /*2830*/  LOP3.LUT R12, R29, 0xc0, RZ, 0xfc, !PT ;  /* 0x000000c01d0c7812 */ /* 0x002fe200078efcff */
[C---:B------:R-:W-:Y:S01]  /*2840*/  IMAD R43, R0.reuse, R9, R43 ;  /* 0x00000009002b7224 */ /* 0x040fe200078e022b */
[----:B------:R-:W-:Y:S01]  /*2850*/  IABS R151, R14 ;  /* 0x0000000e00977213 */ /* 0x000fe20000000000 */
[----:B------:R-:W-:Y:S01]  /*2860*/  IMAD R139, R0, R7, R139 ;  /* 0x00000007008b7224 */ /* 0x000fe200078e028b */
[----:B------:R1:W-:Y:S01]  /*2870*/  STL [R1+0x10c4], R8 ;  /* 0x0010c40801007387 */ /* 0x0003e20000100800 */
[----:B------:R-:W-:Y:S01]  /*2880*/  IMAD.HI.U32 R4, R158, R127, RZ ;  /* 0x0000007f9e047227 */ /* 0x000fe200078e00ff */
[----:B------:R-:W-:-:S02]  /*2890*/  IABS R83, R12 ;  /* 0x0000000c00537213 */ /* 0x000fc40000000000 */
[C---:B--2---:R-:W-:Y:S01]  /*28a0*/  LOP3.LUT R10, R29.reuse, 0xc4, RZ, 0xfc, !PT ;  /* 0x000000c41d0a7812 */ /* 0x044fe200078efcff */
[----:B------:R-:W-:Y:S01]  /*28b0*/  IMAD.HI.U32 R9, R158, R135, RZ ;  /* 0x000000879e097227 */ /* 0x000fe200078e00ff */
[----:B------:R2:W-:Y:S01]  /*28c0*/  STL [R1+0x10cc], R14 ;  /* 0x0010cc0e01007387 */ /* 0x0005e20000100800 */
[C---:B------:R-:W-:Y:S02]  /*28d0*/  LOP3.LUT R15, R29.reuse, 0xdc, RZ, 0xfc, !PT ;  /* 0x000000dc1d0f7812 */ /* 0x040fe400078efcff */
[----:B------:R-:W-:Y:S01]  /*28e0*/  IMAD R133, R0, R5, R133 ;  /* 0x0000000500857224 */ /* 0x000fe200078e0285 */
[----:B------:R-:W-:Y:S01]  /*28f0*/  IABS R17, R10 ;  /* 0x0000000a00117213 */ /* 0x000fe20000000000 */
[C---:B------:R-:W-:Y:S01]  /*2900*/  IMAD.HI.U32 R7, R158.reuse, R11, RZ ;  /* 0x0000000b9e077227 */ /* 0x040fe200078e00ff */
[C---:B-1----:R-:W-:Y:S01]  /*2910*/  LOP3.LUT R8, R29.reuse, 0xc6, RZ, 0xfc, !PT ;  /* 0x000000c61d087812 */ /* 0x042fe200078efcff */
[----:B------:R1:W-:Y:S02]  /*2920*/  STL [R1+0x10d0], R12 ;  /* 0x0010d00c01007387 */ /* 0x0003e40000100800 */
[----:B------:R-:W-:Y:S01]  /*2930*/  IMAD.HI.U32 R5, R158, R205, RZ ;  /* 0x000000cd9e057227 */ /* 0x000fe200078e00ff */
[----:B--2---:R-:W-:-:S02]  /*2940*/  LOP3.LUT R14, R29, 0xc8, RZ, 0xfc, !PT ;  /* 0x000000c81d0e7812 */ /* 0x004fc400078efcff */
[----:B------:R-:W-:Y:S01]  /*2950*/  IABS R155, R8 ;  /* 0x00000008009b7213 */ /* 0x000fe20000000000 */
[----:B------:R-:W-:Y:S01]  /*2960*/  IMAD.MOV R4, RZ, RZ, -R4 ;  /* 0x000000ffff047224 */ /* 0x000fe200078e0a04 */
[----:B------:R-:W-:Y:S01]  /*2970*/  IABS R163, R14 ;  /* 0x0000000e00a37213 */ /* 0x000fe20000000000 */
[----:B------:R-:W-:Y:S02]  /*2980*/  IMAD.MOV R9, RZ, RZ, -R9 ;  /* 0x000000ffff097224 */ /* 0x000fe400078e0a09 */
[----:B------:R-:W-:Y:S01]  /*2990*/  IMAD.MOV R7, RZ, RZ, -R7 ;  /* 0x000000ffff077224 */ /* 0x000fe200078e0a07 */
[----:B-1----:R-:W-:Y:S01]  /*29a0*/  LOP3.LUT R12, R29, 0xca, RZ, 0xfc, !PT ;  /* 0x000000ca1d0c7812 */ /* 0x002fe200078efcff */
[----:B------:R-:W-:Y:S02]  /*29b0*/  IMAD.MOV R5, RZ, RZ, -R5 ;  /* 0x000000ffff057224 */ /* 0x000fe400078e0a05 */
[C---:B------:R-:W-:Y:S01]  /*29c0*/  IMAD R127, R0.reuse, R4, R127 ;  /* 0x00000004007f7224 */ /* 0x040fe200078e027f */
[----:B------:R-:W-:Y:S01]  /*29d0*/  IABS R157, R12 ;  /* 0x0000000c009d7213 */ /* 0x000fe20000000000 */
[----:B------:R-:W-:-:S02]  /*29e0*/  IMAD R135, R0, R9, R135 ;  /* 0x0000000900877224 */ /* 0x000fc400078e0287 */
[----:B------:R-:W-:Y:S01]  /*29f0*/  IMAD R54, R0, R7, R11 ;  /* 0x0000000700367224 */ /* 0x000fe200078e020b */
[----:B------:R-:W-:Y:S01]  /*2a00*/  LOP3.LUT R11, R29, 0xc2, RZ, 0xfc, !PT ;  /* 0x000000c21d0b7812 */ /* 0x000fe200078efcff */
[----:B------:R-:W-:-:S03]  /*2a10*/  IMAD.HI.U32 R4, R158, R237, RZ ;  /* 0x000000ed9e047227 */ /* 0x000fc600078e00ff */
[----:B------:R-:W-:Y:S01]  /*2a20*/  IABS R153, R11 ;  /* 0x0000000b00997213 */ /* 0x000fe20000000000 */
[----:B------:R-:W-:Y:S01]  /*2a30*/  IMAD.HI.U32 R9, R158, R239, RZ ;  /* 0x000000ef9e097227 */ /* 0x000fe200078e00ff */
[----:B------:R1:W-:Y:S03]  /*2a40*/  STL [R1+0x10d4], R11 ;  /* 0x0010d40b01007387 */ /* 0x0003e60000100800 */
[----:B------:R-:W-:Y:S01]  /*2a50*/  IMAD R205, R0, R5, R205 ;  /* 0x0000000500cd7224 */ /* 0x000fe200078e02cd */
[----:B------:R2:W-:Y:S01]  /*2a60*/  STL [R1+0x10d8], R10 ;  /* 0x0010d80a01007387 */ /* 0x0005e20000100800 */
[----:B------:R-:W-:-:S03]  /*2a70*/  IMAD.HI.U32 R7, R158, R149, RZ ;  /* 0x000000959e077227 */ /* 0x000fc600078e00ff */
[----:B------:R3:W-:Y:S01]  /*2a80*/  STL [R1+0x10dc], R8 ;  /* 0x0010dc0801007387 */ /* 0x0007e20000100800 */
[----:B------:R-:W-:Y:S01]  /*2a90*/  IMAD.HI.U32 R3, R158, R141, RZ ;  /* 0x0000008d9e037227 */ /* 0x000fe200078e00ff */
[----:B-1----:R-:W-:-:S03]  /*2aa0*/  LOP3.LUT R11, R29, 0xcc, RZ, 0xfc, !PT ;  /* 0x000000cc1d0b7812 */ /* 0x002fc600078efcff */
[----:B------:R-:W-:Y:S01]  /*2ab0*/  IMAD.HI.U32 R5, R158, R241, RZ ;  /* 0x000000f19e057227 */ /* 0x000fe200078e00ff */
[----:B------:R-:W-:Y:S02]  /*2ac0*/  IABS R215, R11 ;  /* 0x0000000b00d77213 */ /* 0x000fe40000000000 */
[C---:B--2---:R-:W-:Y:S01]  /*2ad0*/  LOP3.LUT R10, R29.reuse, 0xce, RZ, 0xfc, !PT ;  /* 0x000000ce1d0a7812 */ /* 0x044fe200078efcff */
[----:B------:R-:W-:Y:S01]  /*2ae0*/  IMAD.MOV R4, RZ, RZ, -R4 ;  /* 0x000000ffff047224 */ /* 0x000fe200078e0a04 */
[----:B---3--:R-:W-:Y:S01]  /*2af0*/  LOP3.LUT R8, R29, 0xd0, RZ, 0xfc, !PT ;  /* 0x000000d01d087812 */ /* 0x008fe200078efcff */
[----:B------:R-:W-:Y:S01]  /*2b00*/  IMAD.MOV R9, RZ, RZ, -R9 ;  /* 0x000000ffff097224 */ /* 0x000fe200078e0a09 */
[----:B------:R-:W-:Y:S01]  /*2b10*/  IABS R159, R10 ;  /* 0x0000000a009f7213 */ /* 0x000fe20000000000 */
[----:B------:R-:W-:Y:S01]  /*2b20*/  IMAD.MOV R7, RZ, RZ, -R7 ;  /* 0x000000ffff077224 */ /* 0x000fe200078e0a07 */
[----:B------:R-:W-:Y:S01]  /*2b30*/  IABS R161, R8 ;  /* 0x0000000800a17213 */ /* 0x000fe20000000000 */
[----:B------:R-:W-:-:S02]  /*2b40*/  IMAD.MOV R3, RZ, RZ, -R3 ;  /* 0x000000ffff037224 */ /* 0x000fc400078e0a03 */
[----:B------:R-:W-:Y:S02]  /*2b50*/  IMAD.MOV R5, RZ, RZ, -R5 ;  /* 0x000000ffff057224 */ /* 0x000fe400078e0a05 */
[C---:B------:R-:W-:Y:S02]  /*2b60*/  IMAD R237, R0.reuse, R4, R237 ;  /* 0x0000000400ed7224 */ /* 0x040fe400078e02ed */
[C---:B------:R-:W-:Y:S02]  /*2b70*/  IMAD R239, R0.reuse, R9, R239 ;  /* 0x0000000900ef7224 */ /* 0x040fe400078e02ef */
[----:B------:R-:W-:Y:S02]  /*2b80*/  IMAD R149, R0, R7, R149 ;  /* 0x0000000700957224 */ /* 0x000fe400078e0295 */
[----:B------:R-:W-:-:S04]  /*2b90*/  IMAD.HI.U32 R4, R158, R137, RZ ;  /* 0x000000899e047227 */ /* 0x000fc800078e00ff */
[----:B------:R-:W-:-:S04]  /*2ba0*/  IMAD.HI.U32 R9, R158, R145, RZ ;  /* 0x000000919e097227 */ /* 0x000fc800078e00ff */
[C---:B------:R-:W-:Y:S02]  /*2bb0*/  IMAD R141, R0.reuse, R3, R141 ;  /* 0x00000003008d7224 */ /* 0x040fe400078e028d */
[----:B------:R-:W-:Y:S02]  /*2bc0*/  IMAD R241, R0, R5, R241 ;  /* 0x0000000500f17224 */ /* 0x000fe400078e02f1 */
[----:B------:R-:W-:-:S04]  /*2bd0*/  IMAD.HI.U32 R7, R158, R17, RZ ;  /* 0x000000119e077227 */ /* 0x000fc800078e00ff */
[----:B------:R-:W-:-:S04]  /*2be0*/  IMAD.HI.U32 R3, R158, R209, RZ ;  /* 0x000000d19e037227 */ /* 0x000fc800078e00ff */
[----:B------:R-:W-:-:S04]  /*2bf0*/  IMAD.HI.U32 R5, R158, R45, RZ ;  /* 0x0000002d9e057227 */ /* 0x000fc800078e00ff */
[----:B------:R-:W-:Y:S02]  /*2c00*/  IMAD.MOV R4, RZ, RZ, -R4 ;  /* 0x000000ffff047224 */ /* 0x000fe400078e0a04 */
[----:B------:R-:W-:Y:S02]  /*2c10*/  IMAD.MOV R9, RZ, RZ, -R9 ;  /* 0x000000ffff097224 */ /* 0x000fe400078e0a09 */
[----:B------:R-:W-:Y:S02]  /*2c20*/  IMAD.MOV R7, RZ, RZ, -R7 ;  /* 0x000000ffff077224 */ /* 0x000fe400078e0a07 */
[----:B------:R-:W-:Y:S02]  /*2c30*/  IMAD.MOV R3, RZ, RZ, -R3 ;  /* 0x000000ffff037224 */ /* 0x000fe400078e0a03 */
[----:B------:R-:W-:Y:S02]  /*2c40*/  IMAD.MOV R5, RZ, RZ, -R5 ;  /* 0x000000ffff057224 */ /* 0x000fe400078e0a05 */
[----:B------:R-:W-:-:S02]  /*2c50*/  IMAD R137, R0, R4, R137 ;  /* 0x0000000400897224 */ /* 0x000fc400078e0289 */
[C---:B------:R-:W-:Y:S02]  /*2c60*/  IMAD R145, R0.reuse, R9, R145 ;  /* 0x0000000900917224 */ /* 0x040fe400078e0291 */
[----:B------:R-:W-:Y:S02]  /*2c70*/  IMAD R17, R0, R7, R17 ;  /* 0x0000000700117224 */ /* 0x000fe400078e0211 */
[----:B------:R-:W-:-:S03]  /*2c80*/  IMAD.HI.U32 R4, R158, R143, RZ ;  /* 0x0000008f9e047227 */ /* 0x000fc600078e00ff */
[----:B------:R-:W-:Y:S01]  /*2c90*/  STL.64 [R1+0x1318], R16 ;  /* 0x0013181001007387 */ /* 0x000fe20000100a00 */
[----:B------:R-:W-:-:S03]  /*2ca0*/  IMAD.HI.U32 R9, R158, R211, RZ ;  /* 0x000000d39e097227 */ /* 0x000fc600078e00ff */
[----:B------:R1:W-:Y:S01]  /*2cb0*/  STL [R1+0x10f4], R14 ;  /* 0x0010f40e01007387 */ /* 0x0003e20000100800 */
[C---:B------:R-:W-:Y:S02]  /*2cc0*/  IMAD R209, R0.reuse, R3, R209 ;  /* 0x0000000300d17224 */ /* 0x040fe400078e02d1 */
[----:B------:R-:W-:Y:S01]  /*2cd0*/  IMAD R45, R0, R5, R45 ;  /* 0x00000005002d7224 */ /* 0x000fe200078e022d */
[----:B------:R2:W-:Y:S01]  /*2ce0*/  STL [R1+0x10f8], R12 ;  /* 0x0010f80c01007387 */ /* 0x0005e20000100800 */
[----:B------:R-:W-:-:S03]  /*2cf0*/  IMAD.HI.U32 R3, R158, R151, RZ ;  /* 0x000000979e037227 */ /* 0x000fc600078e00ff */
[----:B------:R3:W-:Y:S01]  /*2d00*/  STL [R1+0x10fc], R11 ;  /* 0x0010fc0b01007387 */ /* 0x0007e20000100800 */
[----:B------:R-:W-:Y:S01]  /*2d10*/  IMAD.HI.U32 R5, R158, R153, RZ ;  /* 0x000000999e057227 */ /* 0x000fe200078e00ff */
[C---:B-1----:R-:W-:Y:S02]  /*2d20*/  LOP3.LUT R14, R29.reuse, 0xd4, RZ, 0xfc, !PT ;  /* 0x000000d41d0e7812 */ /* 0x042fe400078efcff */
[----:B------:R1:W-:Y:S01]  /*2d30*/  STL [R1+0x1100], R10 ;  /* 0x0011000a01007387 */ /* 0x0003e20000100800 */
[----:B------:R-:W-:Y:S01]  /*2d40*/  IMAD.MOV R4, RZ, RZ, -R4 ;  /* 0x000000ffff047224 */ /* 0x000fe200078e0a04 */
[C---:B--2---:R-:W-:Y:S01]  /*2d50*/  LOP3.LUT R12, R29.reuse, 0xd6, RZ, 0xfc, !PT ;  /* 0x000000d61d0c7812 */ /* 0x044fe200078efcff */
[----:B------:R-:W-:Y:S01]  /*2d60*/  IMAD.MOV R9, RZ, RZ, -R9 ;  /* 0x000000ffff097224 */ /* 0x000fe200078e0a09 */
[----:B------:R2:W-:Y:S01]  /*2d70*/  STL [R1+0x1104], R8 ;  /* 0x0011040801007387 */ /* 0x0005e20000100800 */
[----:B------:R-:W-:Y:S01]  /*2d80*/  IMAD.MOV R3, RZ, RZ, -R3 ;  /* 0x000000ffff037224 */ /* 0x000fe200078e0a03 */
[C---:B---3--:R-:W-:Y:S01]  /*2d90*/  LOP3.LUT R11, R29.reuse, 0xd2, RZ, 0xfc, !PT ;  /* 0x000000d21d0b7812 */ /* 0x048fe200078efcff */
[----:B------:R-:W-:Y:S01]  /*2da0*/  IMAD.MOV R5, RZ, RZ, -R5 ;  /* 0x000000ffff057224 */ /* 0x000fe200078e0a05 */
[----:B------:R-:W-:Y:S01]  /*2db0*/  IABS R19, R12 ;  /* 0x0000000c00137213 */ /* 0x000fe20000000000 */
[C---:B------:R-:W-:Y:S01]  /*2dc0*/  IMAD R143, R0.reuse, R4, R143 ;  /* 0x00000004008f7224 */ /* 0x040fe200078e028f */
[C---:B-1----:R-:W-:Y:S01]  /*2dd0*/  LOP3.LUT R10, R29.reuse, 0xd8, RZ, 0xfc, !PT ;  /* 0x000000d81d0a7812 */ /* 0x042fe200078efcff */
[----:B------:R-:W-:Y:S01]  /*2de0*/  IMAD R211, R0, R9, R211 ;  /* 0x0000000900d37224 */ /* 0x000fe200078e02d3 */
[----:B------:R1:W-:Y:S01]  /*2df0*/  STL [R1+0x111c], R11 ;  /* 0x00111c0b01007387 */ /* 0x0003e20000100800 */
[----:B------:R-:W-:Y:S01]  /*2e00*/  IMAD.HI.U32 R4, R158, R147, RZ ;  /* 0x000000939e047227 */ /* 0x000fe200078e00ff */
[----:B--2---:R-:W-:-:S02]  /*2e10*/  LOP3.LUT R8, R29, 0xda, RZ, 0xfc, !PT ;  /* 0x000000da1d087812 */ /* 0x004fc400078efcff */
[----:B------:R-:W-:Y:S01]  /*2e20*/  STL [R1+0x1120], R14 ;  /* 0x0011200e01007387 */ /* 0x000fe20000100800 */
[----:B------:R-:W-:Y:S01]  /*2e30*/  IMAD.HI.U32 R9, R158, R155, RZ ;  /* 0x0000009b9e097227 */ /* 0x000fe200078e00ff */
[----:B------:R-:W-:Y:S02]  /*2e40*/  IADD3 R4, -R4, RZ, RZ ;  /* 0x000000ff04047210 */ /* 0x000fe40007ffe1ff */
[----:B------:R-:W-:Y:S01]  /*2e50*/  STL [R1+0x1124], R12 ;  /* 0x0011240c01007387 */ /* 0x000fe20000100800 */
[C---:B------:R-:W-:Y:S01]  /*2e60*/  IMAD R151, R0.reuse, R3, R151 ;  /* 0x0000000300977224 */ /* 0x040fe200078e0297 */
[----:B-1----:R-:W-:Y:S01]  /*2e70*/  IABS R11, R11 ;  /* 0x0000000b000b7213 */ /* 0x002fe20000000000 */
[----:B------:R-:W-:Y:S01]  /*2e80*/  IMAD R153, R0, R5, R153 ;  /* 0x0000000500997224 */ /* 0x000fe200078e0299 */
[----:B------:R1:W-:Y:S01]  /*2e90*/  STL [R1+0x112c], R10 ;  /* 0x00112c0a01007387 */ /* 0x0003e20000100800 */
[----:B------:R-:W-:Y:S01]  /*2ea0*/  IMAD.HI.U32 R3, R158, R163, RZ ;  /* 0x000000a39e037227 */ /* 0x000fe200078e00ff */
[----:B------:R-:W-:-:S02]  /*2eb0*/  IABS R23, R8 ;  /* 0x0000000800177213 */ /* 0x000fc40000000000 */
[----:B------:R2:W-:Y:S01]  /*2ec0*/  STL [R1+0x1134], R8 ;  /* 0x0011340801007387 */ /* 0x0005e20000100800 */
[----:B------:R-:W-:Y:S01]  /*2ed0*/  IMAD.HI.U32 R5, R158, R215, RZ ;  /* 0x000000d79e057227 */ /* 0x000fe200078e00ff */
[----:B------:R-:W-:Y:S02]  /*2ee0*/  IABS R21, R10 ;  /* 0x0000000a00157213 */ /* 0x000fe40000000000 */
[----:B------:R-:W-:Y:S01]  /*2ef0*/  IABS R217, R14 ;  /* 0x0000000e00d97213 */ /* 0x000fe20000000000 */
[----:B------:R-:W-:Y:S01]  /*2f00*/  IMAD.MOV R9, RZ, RZ, -R9 ;  /* 0x000000ffff097224 */ /* 0x000fe200078e0a09 */
[----:B------:R-:W-:Y:S01]  /*2f10*/  IADD3 R5, -R5, RZ, RZ ;  /* 0x000000ff05057210 */ /* 0x000fe20007ffe1ff */
[----:B------:R-:W-:Y:S01]  /*2f20*/  IMAD.MOV R3, RZ, RZ, -R3 ;  /* 0x000000ffff037224 */ /* 0x000fe200078e0a03 */
[C---:B-1----:R-:W-:Y:S01]  /*2f30*/  LOP3.LUT R10, R29.reuse, 0xe2, RZ, 0xfc, !PT ;  /* 0x000000e21d0a7812 */ /* 0x042fe200078efcff */
[----:B------:R-:W-:Y:S01]  /*2f40*/  IMAD R155, R0, R9, R155 ;  /* 0x00000009009b7224 */ /* 0x000fe200078e029b */
[C---:B--2---:R-:W-:Y:S01]  /*2f50*/  LOP3.LUT R8, R29.reuse, 0xe4, RZ, 0xfc, !PT ;  /* 0x000000e41d087812 */ /* 0x044fe200078efcff */
[----:B------:R-:W-:Y:S01]  /*2f60*/  IMAD.HI.U32 R9, R158, R161, RZ ;  /* 0x000000a19e097227 */ /* 0x000fe200078e00ff */
[----:B------:R-:W-:-:S02]  /*2f70*/  LOP3.LUT R14, R29, 0xde, RZ, 0xfc, !PT ;  /* 0x000000de1d0e7812 */ /* 0x000fc400078efcff */
[C---:B------:R-:W-:Y:S01]  /*2f80*/  LOP3.LUT R12, R29.reuse, 0xe0, RZ, 0xfc, !PT ;  /* 0x000000e01d0c7812 */ /* 0x040fe200078efcff */
[C---:B------:R-:W-:Y:S01]  /*2f90*/  IMAD R163, R0.reuse, R3, R163 ;  /* 0x0000000300a37224 */ /* 0x040fe200078e02a3 */
[C---:B------:R-:W-:Y:S01]  /*2fa0*/  LOP3.LUT R17, R29.reuse, 0xe6, RZ, 0xfc, !PT ;  /* 0x000000e61d117812 */ /* 0x040fe200078efcff */
[----:B------:R-:W-:Y:S01]  /*2fb0*/  IMAD R147, R0, R4, R147 ;  /* 0x0000000400937224 */ /* 0x000fe200078e0293 */
[----:B------:R-:W-:Y:S01]  /*2fc0*/  LOP3.LUT R16, R29, 0xe8, RZ, 0xfc, !PT ;  /* 0x000000e81d107812 */ /* 0x000fe200078efcff */
[----:B------:R-:W-:Y:S01]  /*2fd0*/  IMAD.HI.U32 R3, R158, R11, RZ ;  /* 0x0000000b9e037227 */ /* 0x000fe200078e00ff */
[----:B------:R-:W-:-:S03]  /*2fe0*/  IABS R72, R17 ;  /* 0x0000001100487213 */ /* 0x000fc60000000000 */
[----:B------:R-:W-:-:S04]  /*2ff0*/  IMAD.HI.U32 R4, R158, R83, RZ ;  /* 0x000000539e047227 */ /* 0x000fc800078e00ff */
[----:B------:R-:W-:Y:S02]  /*3000*/  IMAD R215, R0, R5, R215 ;  /* 0x0000000500d77224 */ /* 0x000fe400078e02d7 */
[----:B------:R-:W-:-:S04]  /*3010*/  IMAD.HI.U32 R5, R158, R19, RZ ;  /* 0x000000139e057227 */ /* 0x000fc800078e00ff */
[----:B------:R-:W-:Y:S02]  /*3020*/  IMAD.MOV R9, RZ, RZ, -R9 ;  /* 0x000000ffff097224 */ /* 0x000fe400078e0a09 */
[----:B------:R-:W-:Y:S02]  /*3030*/  IMAD.MOV R3, RZ, RZ, -R3 ;  /* 0x000000ffff037224 */ /* 0x000fe400078e0a03 */
[----:B------:R-:W-:Y:S02]  /*3040*/  IMAD.MOV R4, RZ, RZ, -R4 ;  /* 0x000000ffff047224 */ /* 0x000fe400078e0a04 */
[----:B------:R-:W-:-:S04]  /*3050*/  IMAD.HI.U32 R7, R158, R159, RZ ;  /* 0x0000009f9e077227 */ /* 0x000fc800078e00ff */
[----:B------:R-:W-:Y:S02]  /*3060*/  IMAD.MOV R5, RZ, RZ, -R5 ;  /* 0x000000ffff057224 */ /* 0x000fe400078e0a05 */
[----:B------:R-:W-:Y:S02]  /*3070*/  IMAD R161, R0, R9, R161 ;  /* 0x0000000900a17224 */ /* 0x000fe400078e02a1 */
[----:B------:R-:W-:-:S04]  /*3080*/  IMAD.HI.U32 R9, R158, R23, RZ ;  /* 0x000000179e097227 */ /* 0x000fc800078e00ff */
[C---:B------:R-:W-:Y:S01]  /*3090*/  IMAD R62, R0.reuse, R3, R11 ;  /* 0x00000003003e7224 */ /* 0x040fe200078e020b */
[----:B------:R-:W-:Y:S01]  /*30a0*/  IABS R3, R8 ;  /* 0x0000000800037213 */ /* 0x000fe20000000000 */
[----:B------:R-:W-:Y:S01]  /*30b0*/  IMAD R83, R0, R4, R83 ;  /* 0x0000000400537224 */ /* 0x000fe200078e0253 */
[----:B------:R-:W-:Y:S01]  /*30c0*/  IABS R11, R12 ;  /* 0x0000000c000b7213 */ /* 0x000fe20000000000 */
[----:B------:R-:W-:Y:S02]  /*30d0*/  IMAD.MOV R7, RZ, RZ, -R7 ;  /* 0x000000ffff077224 */ /* 0x000fe400078e0a07 */
[----:B------:R-:W-:-:S04]  /*30e0*/  IMAD.HI.U32 R4, R158, R157, RZ ;  /* 0x0000009d9e047227 */ /* 0x000fc800078e00ff */
[C---:B------:R-:W-:Y:S01]  /*30f0*/  IMAD R58, R0.reuse, R5, R19 ;  /* 0x00000005003a7224 */ /* 0x040fe200078e0213 */
[----:B------:R-:W-:Y:S01]  /*3100*/  IABS R19, R10 ;  /* 0x0000000a00137213 */ /* 0x000fe20000000000 */
[----:B------:R-:W-:Y:S02]  /*3110*/  IMAD.MOV R9, RZ, RZ, -R9 ;  /* 0x000000ffff097224 */ /* 0x000fe400078e0a09 */
[----:B------:R-:W-:Y:S01]  /*3120*/  IMAD R159, R0, R7, R159 ;  /* 0x00000007009f7224 */ /* 0x000fe200078e029f */
[----:B------:R-:W-:Y:S01]  /*3130*/  STL.64 [R1+0x1360], R58 ;  /* 0x0013603a01007387 */ /* 0x000fe20000100a00 */
[----:B------:R-:W-:Y:S02]  /*3140*/  IMAD.MOV R4, RZ, RZ, -R4 ;  /* 0x000000ffff047224 */ /* 0x000fe400078e0a04 */
[C---:B------:R-:W-:Y:S01]  /*3150*/  IMAD.HI.U32 R7, R158.reuse, R21, RZ ;  /* 0x000000159e077227 */ /* 0x040fe200078e00ff */
[----:B------:R-:W-:Y:S03]  /*3160*/  STL [R1+0x1164], R15 ;  /* 0x0011640f01007387 */ /* 0x000fe60000100800 */
[----:B------:R-:W-:Y:S01]  /*3170*/  IMAD.HI.U32 R20, R158, R3, RZ ;  /* 0x000000039e147227 */ /* 0x000fe200078e00ff */
[----:B------:R1:W-:Y:S03]  /*3180*/  STL [R1+0x116c], R14 ;  /* 0x00116c0e01007387 */ /* 0x0003e60000100800 */
[----:B------:R-:W-:Y:S01]  /*3190*/  IMAD R60, R0, R9, R23 ;  /* 0x00000009003c7224 */ /* 0x000fe200078e0217 */
[----:B------:R-:W-:Y:S01]  /*31a0*/  IABS R9, R14 ;  /* 0x0000000e00097213 */ /* 0x000fe20000000000 */
[----:B------:R-:W-:Y:S01]  /*31b0*/  IMAD.HI.U32 R18, R158, R19, RZ ;  /* 0x000000139e127227 */ /* 0x000fe200078e00ff */
[----:B------:R-:W-:Y:S03]  /*31c0*/  STL [R1+0x1174], R12 ;  /* 0x0011740c01007387 */ /* 0x000fe60000100800 */
[----:B------:R-:W-:Y:S01]  /*31d0*/  IMAD R157, R0, R4, R157 ;  /* 0x00000004009d7224 */ /* 0x000fe200078e029d */
[----:B------:R2:W-:Y:S01]  /*31e0*/  STL [R1+0x117c], R10 ;  /* 0x00117c0a01007387 */ /* 0x0005e20000100800 */
[----:B------:R-:W-:Y:S01]  /*31f0*/  IMAD.MOV R7, RZ, RZ, -R7 ;  /* 0x000000ffff077224 */ /* 0x000fe200078e0a07 */
[----:B------:R-:W-:Y:S01]  /*3200*/  IADD3 R18, -R18, RZ, RZ ;  /* 0x000000ff12127210 */ /* 0x000fe20007ffe1ff */
[----:B------:R-:W-:Y:S01]  /*3210*/  IMAD.MOV R20, RZ, RZ, -R20 ;  /* 0x000000ffff147224 */ /* 0x000fe200078e0a14 */
[----:B------:R3:W-:Y:S01]  /*3220*/  STL [R1+0x1184], R8 ;  /* 0x0011840801007387 */ /* 0x0007e20000100800 */
[----:B------:R-:W-:Y:S01]  /*3230*/  IMAD.HI.U32 R4, R158, R217, RZ ;  /* 0x000000d99e047227 */ /* 0x000fe200078e00ff */
[----:B-1----:R-:W-:-:S03]  /*3240*/  LOP3.LUT R14, R29, 0xec, RZ, 0xfc, !PT ;  /* 0x000000ec1d0e7812 */ /* 0x002fc600078efcff */
[----:B------:R-:W-:Y:S01]  /*3250*/  IMAD R5, R0, R7, R21 ;  /* 0x0000000700057224 */ /* 0x000fe200078e0215 */
[----:B------:R-:W-:Y:S01]  /*3260*/  IABS R7, R15 ;  /* 0x0000000f00077213 */ /* 0x000fe20000000000 */
[----:B--2---:R-:W-:Y:S01]  /*3270*/  IMAD.HI.U32 R10, R158, R9, RZ ;  /* 0x000000099e0a7227 */ /* 0x004fe200078e00ff */
[C---:B------:R-:W-:Y:S02]  /*3280*/  LOP3.LUT R15, R29.reuse, 0xea, RZ, 0xfc, !PT ;  /* 0x000000ea1d0f7812 */ /* 0x040fe400078efcff */
[----:B------:R-:W-:Y:S01]  /*3290*/  IABS R78, R14 ;  /* 0x0000000e004e7213 */ /* 0x000fe20000000000 */
[C---:B------:R-:W-:Y:S01]  /*32a0*/  IMAD R70, R0.reuse, R20, R3 ;  /* 0x0000001400467224 */ /* 0x040fe200078e0203 */
[----:B------:R-:W-:Y:S01]  /*32b0*/  IABS R76, R15 ;  /* 0x0000000f004c7213 */ /* 0x000fe20000000000 */
[----:B------:R-:W-:Y:S01]  /*32c0*/  IMAD.MOV R4, RZ, RZ, -R4 ;  /* 0x000000ffff047224 */ /* 0x000fe200078e0a04 */
[----:B---3--:R-:W-:Y:S01]  /*32d0*/  LOP3.LUT R8, R29, 0xee, RZ, 0xfc, !PT ;  /* 0x000000ee1d087812 */ /* 0x008fe200078efcff */
[----:B------:R-:W-:Y:S01]  /*32e0*/  IMAD.MOV R10, RZ, RZ, -R10 ;  /* 0x000000ffff0a7224 */ /* 0x000fe200078e0a0a */
[----:B------:R-:W-:Y:S01]  /*32f0*/  STL.64 [R1+0x1370], R70 ;  /* 0x0013704601007387 */ /* 0x000fe20000100a00 */
[C---:B------:R-:W-:Y:S01]  /*3300*/  IMAD R68, R0.reuse, R18, R19 ;  /* 0x0000001200447224 */ /* 0x040fe200078e0213 */
[----:B------:R-:W-:Y:S01]  /*3310*/  IABS R18, R16 ;  /* 0x0000001000127213 */ /* 0x000fe20000000000 */
[----:B------:R-:W-:Y:S01]  /*3320*/  IMAD R217, R0, R4, R217 ;  /* 0x0000000400d97224 */ /* 0x000fe200078e02d9 */
[----:B------:R1:W-:Y:S01]  /*3330*/  STL [R1+0x11b4], R17 ;  /* 0x0011b41101007387 */ /* 0x0003e20000100800 */
[----:B------:R-:W-:Y:S01]  /*3340*/  IMAD.HI.U32 R4, R158, R7, RZ ;  /* 0x000000079e047227 */ /* 0x000fe200078e00ff */
[----:B------:R-:W-:-:S02]  /*3350*/  IABS R80, R8 ;  /* 0x0000000800507213 */ /* 0x000fc40000000000 */
[----:B------:R2:W-:Y:S01]  /*3360*/  STL [R1+0x11bc], R16 ;  /* 0x0011bc1001007387 */ /* 0x0005e20000100800 */
[----:B------:R-:W-:-:S03]  /*3370*/  IMAD.HI.U32 R12, R158, R11, RZ ;  /* 0x0000000b9e0c7227 */ /* 0x000fc600078e00ff */
[----:B------:R3:W-:Y:S01]  /*3380*/  STL [R1+0x11c4], R15 ;  /* 0x0011c40f01007387 */ /* 0x0007e20000100800 */
[----:B------:R-:W-:Y:S01]  /*3390*/  IMAD R64, R0, R10, R9 ;  /* 0x0000000a00407224 */ /* 0x000fe200078e0209 */
[C---:B-1----:R-:W-:Y:S01]  /*33a0*/  LOP3.LUT R17, R29.reuse, 0x1a4, RZ, 0xfc, !PT ;  /* 0x000001a41d117812 */ /* 0x042fe200078efcff */
[C---:B------:R-:W-:Y:S01]  /*33b0*/  IMAD.HI.U32 R10, R158.reuse, R72, RZ ;  /* 0x000000489e0a7227 */ /* 0x040fe200078e00ff */
[----:B------:R1:W-:Y:S01]  /*33c0*/  STL [R1+0x11cc], R14 ;  /* 0x0011cc0e01007387 */ /* 0x0003e20000100800 */
[C---:B--2---:R-:W-:Y:S02]  /*33d0*/  LOP3.LUT R16, R29.reuse, 0x19a, RZ, 0xfc, !PT ;  /* 0x0000019a1d107812 */ /* 0x044fe400078efcff */
[----:B------:R-:W-:Y:S01]  /*33e0*/  IMAD.MOV R4, RZ, RZ, -R4 ;  /* 0x000000ffff047224 */ /* 0x000fe200078e0a04 */
[----:B------:R2:W-:Y:S01]  /*33f0*/  STL [R1+0x11d4], R8 ;  /* 0x0011d40801007387 */ /* 0x0005e20000100800 */
[----:B------:R-:W-:Y:S01]  /*3400*/  IMAD.MOV R12, RZ, RZ, -R12 ;  /* 0x000000ffff0c7224 */ /* 0x000fe200078e0a0c */
[----:B---3--:R-:W-:Y:S01]  /*3410*/  LOP3.LUT R15, R29, 0xf0, RZ, 0xfc, !PT ;  /* 0x000000f01d0f7812 */ /* 0x008fe200078efcff */
[----:B------:R-:W-:Y:S01]  /*3420*/  IMAD.HI.U32 R9, R158, R18, RZ ;  /* 0x000000129e097227 */ /* 0x000fe200078e00ff */
[----:B------:R-:W-:-:S02]  /*3430*/  IABS R235, R17 ;  /* 0x0000001100eb7213 */ /* 0x000fc40000000000 */
[C---:B-1----:R-:W-:Y:S01]  /*3440*/  LOP3.LUT R14, R29.reuse, 0xf2, RZ, 0xfc, !PT ;  /* 0x000000f21d0e7812 */ /* 0x042fe200078efcff */
[----:B------:R-:W-:Y:S01]  /*3450*/  IMAD.MOV R10, RZ, RZ, -R10 ;  /* 0x000000ffff0a7224 */ /* 0x000fe200078e0a0a */
[----:B------:R-:W-:Y:S01]  /*3460*/  IABS R82, R15 ;  /* 0x0000000f00527213 */ /* 0x000fe20000000000 */
[C---:B------:R-:W-:Y:S01]  /*3470*/  IMAD R46, R0.reuse, R4, R7 ;  /* 0x00000004002e7224 */ /* 0x040fe200078e0207 */
[----:B------:R-:W-:Y:S01]  /*3480*/  IABS R84, R14 ;  /* 0x0000000e00547213 */ /* 0x000fe20000000000 */
[----:B------:R-:W-:Y:S01]  /*3490*/  IMAD R66, R0, R12, R11 ;  /* 0x0000000c00427224 */ /* 0x000fe200078e020b */
[C---:B------:R-:W-:Y:S01]  /*34a0*/  LOP3.LUT R12, R29.reuse, 0xf4, RZ, 0xfc, !PT ;  /* 0x000000f41d0c7812 */ /* 0x040fe200078efcff */
[----:B------:R-:W-:Y:S01]  /*34b0*/  IMAD.MOV R9, RZ, RZ, -R9 ;  /* 0x000000ffff097224 */ /* 0x000fe200078e0a09 */
[----:B------:R1:W-:Y:S01]  /*34c0*/  STL [R1+0x11e4], R15 ;  /* 0x0011e40f01007387 */ /* 0x0003e20000100800 */
[----:B------:R-:W-:Y:S01]  /*34d0*/  IMAD.HI.U32 R7, R158, R76, RZ ;  /* 0x0000004c9e077227 */ /* 0x000fe200078e00ff */
[----:B------:R-:W-:-:S02]  /*34e0*/  LOP3.LUT R11, R29, 0xf6, RZ, 0xfc, !PT ;  /* 0x000000f61d0b7812 */ /* 0x000fc400078efcff */
[----:B------:R3:W-:Y:S01]  /*34f0*/  STL [R1+0x11e8], R14 ;  /* 0x0011e80e01007387 */ /* 0x0007e20000100800 */
[C---:B------:R-:W-:Y:S01]  /*3500*/  IMAD R72, R0.reuse, R10, R72 ;  /* 0x0000000a00487224 */ /* 0x040fe200078e0248 */
[C---:B--2---:R-:W-:Y:S01]  /*3510*/  LOP3.LUT R8, R29.reuse, 0xf8, RZ, 0xfc, !PT ;  /* 0x000000f81d087812 */ /* 0x044fe200078efcff */
[----:B------:R-:W-:Y:S01]  /*3520*/  IMAD R18, R0, R9, R18 ;  /* 0x0000000900127224 */ /* 0x000fe200078e0212 */
[----:B------:R-:W-:Y:S01]  /*3530*/  IABS R88, R12 ;  /* 0x0000000c00587213 */ /* 0x000fe20000000000 */
[C---:B------:R-:W-:Y:S01]  /*3540*/  IMAD.HI.U32 R10, R158.reuse, R82, RZ ;  /* 0x000000529e0a7227 */ /* 0x040fe200078e00ff */
[C---:B-1----:R-:W-:Y:S01]  /*3550*/  LOP3.LUT R15, R29.reuse, 0xfa, RZ, 0xfc, !PT ;  /* 0x000000fa1d0f7812 */ /* 0x042fe200078efcff */
[----:B------:R1:W-:Y:S01]  /*3560*/  STL [R1+0x11ec], R12 ;  /* 0x0011ec0c01007387 */ /* 0x0003e20000100800 */
[----:B------:R-:W-:Y:S01]  /*3570*/  IABS R90, R8 ;  /* 0x00000008005a7213 */ /* 0x000fe20000000000 */
[C---:B------:R-:W-:Y:S01]  /*3580*/  IMAD.HI.U32 R3, R158.reuse, R80, RZ ;  /* 0x000000509e037227 */ /* 0x040fe200078e00ff */
[C---:B---3--:R-:W-:Y:S01]  /*3590*/  LOP3.LUT R14, R29.reuse, 0xfc, RZ, 0xfc, !PT ;  /* 0x000000fc1d0e7812 */ /* 0x048fe200078efcff */
[----:B------:R2:W-:Y:S01]  /*35a0*/  STL [R1+0x11f0], R11 ;  /* 0x0011f00b01007387 */ /* 0x0005e20000100800 */
[----:B------:R-:W-:Y:S01]  /*35b0*/  IABS R92, R15 ;  /* 0x0000000f005c7213 */ /* 0x000fe20000000000 */
[----:B------:R-:W-:Y:S01]  /*35c0*/  IMAD.MOV R7, RZ, RZ, -R7 ;  /* 0x000000ffff077224 */ /* 0x000fe200078e0a07 */
[----:B------:R-:W-:Y:S01]  /*35d0*/  IABS R94, R14 ;  /* 0x0000000e005e7213 */ /* 0x000fe20000000000 */
[C---:B------:R-:W-:Y:S01]  /*35e0*/  IMAD.HI.U32 R9, R158.reuse, R84, RZ ;  /* 0x000000549e097227 */ /* 0x040fe200078e00ff */
[----:B------:R-:W-:Y:S01]  /*35f0*/  IABS R98, R11 ;  /* 0x0000000b00627213 */ /* 0x000fe20000000000 */
[----:B------:R3:W-:Y:S01]  /*3600*/  STL [R1+0x11f4], R8 ;  /* 0x0011f40801007387 */ /* 0x0007e20000100800 */
[----:B-1----:R-:W-:Y:S01]  /*3610*/  LOP3.LUT R12, R29, 0xfe, RZ, 0xfc, !PT ;  /* 0x000000fe1d0c7812 */ /* 0x002fe200078efcff */
[----:B------:R-:W-:-:S02]  /*3620*/  IMAD.HI.U32 R4, R158, R78, RZ ;  /* 0x0000004e9e047227 */ /* 0x000fc400078e00ff */
[----:B------:R1:W-:Y:S01]  /*3630*/  STL [R1+0x11c8], R15 ;  /* 0x0011c80f01007387 */ /* 0x0003e20000100800 */
[C---:B--2---:R-:W-:Y:S01]  /*3640*/  LOP3.LUT R11, R29.reuse, 0x100, RZ, 0xfc, !PT ;  /* 0x000001001d0b7812 */ /* 0x044fe200078efcff */
[----:B------:R-:W-:Y:S01]  /*3650*/  IMAD.MOV R10, RZ, RZ, -R10 ;  /* 0x000000ffff0a7224 */ /* 0x000fe200078e0a0a */
[----:B------:R-:W-:Y:S01]  /*3660*/  IABS R96, R12 ;  /* 0x0000000c00607213 */ /* 0x000fe20000000000 */
[----:B------:R-:W-:Y:S01]  /*3670*/  IMAD.MOV R3, RZ, RZ, -R3 ;  /* 0x000000ffff037224 */ /* 0x000fe200078e0a03 */
[----:B------:R2:W-:Y:S01]  /*3680*/  STL [R1+0x11d0], R14 ;  /* 0x0011d00e01007387 */ /* 0x0005e20000100800 */
[----:B------:R-:W-:Y:S01]  /*3690*/  IMAD R76, R0, R7, R76 ;  /* 0x00000007004c7224 */ /* 0x000fe200078e024c */
[C---:B---3--:R-:W-:Y:S01]  /*36a0*/  LOP3.LUT R8, R29.reuse, 0x102, RZ, 0xfc, !PT ;  /* 0x000001021d087812 */ /* 0x048fe200078efcff */
[----:B------:R-:W-:Y:S01]  /*36b0*/  IMAD.MOV R9, RZ, RZ, -R9 ;  /* 0x000000ffff097224 */ /* 0x000fe200078e0a09 */
[----:B------:R3:W-:Y:S01]  /*36c0*/  STL [R1+0x11d8], R12 ;  /* 0x0011d80c01007387 */ /* 0x0007e20000100800 */
        /* <DEDUP_REMOVED lines=8> */
[----:B------:R-:W-:Y:S01]  /*3750*/  IABS R102, R15 ;  /* 0x0000000f00667213 */ /* 0x000fe20000000000 */
[----:B------:R-:W-:Y:S01]  /*3760*/  IMAD R84, R0, R9, R84 ;  /* 0x0000000900547224 */ /* 0x000fe200078e0254 */
[----:B------:R-:W-:Y:S01]  /*3770*/  IABS R104, R14 ;  /* 0x0000000e00687213 */ /* 0x000fe20000000000 */
[----:B------:R-:W-:Y:S01]  /*3780*/  IMAD.HI.U32 R10, R158, R92, RZ ;  /* 0x0000005c9e0a7227 */ /* 0x000fe200078e00ff */
[C---:B---3--:R-:W-:Y:S01]  /*3790*/  LOP3.LUT R12, R29.reuse, 0x108, RZ, 0xfc, !PT ;  /* 0x000001081d0c7812 */ /* 0x048fe200078efcff */
[----:B------:R2:W-:Y:S01]  /*37a0*/  STL [R1+0x11e0], R8 ;  /* 0x0011e00801007387 */ /* 0x0005e20000100800 */
[----:B------:R-:W-:Y:S01]  /*37b0*/  IABS R100, R8 ;  /* 0x0000000800647213 */ /* 0x000fe20000000000 */
[----:B------:R-:W-:Y:S01]  /*37c0*/  IMAD R78, R0, R4, R78 ;  /* 0x00000004004e7224 */ /* 0x000fe200078e024e */
[----:B-1----:R-:W-:Y:S01]  /*37d0*/  LOP3.LUT R11, R29, 0x10a, RZ, 0xfc, !PT ;  /* 0x0000010a1d0b7812 */ /* 0x002fe200078efcff */
[----:B------:R-:W-:Y:S01]  /*37e0*/  IMAD.HI.U32 R3, R158, R90, RZ ;  /* 0x0000005a9e037227 */ /* 0x000fe200078e00ff */
[----:B------:R1:W-:Y:S01]  /*37f0*/  STL [R1+0x11a8], R15 ;  /* 0x0011a80f01007387 */ /* 0x0003e20000100800 */
[----:B------:R-:W-:-:S02]  /*3800*/  IABS R106, R12 ;  /* 0x0000000c006a7213 */ /* 0x000fc40000000000 */
[----:B------:R-:W-:Y:S01]  /*3810*/  IMAD.MOV R7, RZ, RZ, -R7 ;  /* 0x000000ffff077224 */ /* 0x000fe200078e0a07 */
[----:B------:R-:W-:Y:S01]  /*3820*/  IADD3 R3, -R3, RZ, RZ ;  /* 0x000000ff03037210 */ /* 0x000fe20007ffe1ff */
[C---:B------:R-:W-:Y:S01]  /*3830*/  IMAD.HI.U32 R9, R158.reuse, R94, RZ ;  /* 0x0000005e9e097227 */ /* 0x040fe200078e00ff */
[----:B------:R3:W-:Y:S01]  /*3840*/  STL [R1+0x11ac], R14 ;  /* 0x0011ac0e01007387 */ /* 0x0007e20000100800 */
[C---:B--2---:R-:W-:Y:S02]  /*3850*/  LOP3.LUT R8, R29.reuse, 0x10c, RZ, 0xfc, !PT ;  /* 0x0000010c1d087812 */ /* 0x044fe400078efcff */
[----:B------:R-:W-:Y:S01]  /*3860*/  IMAD.HI.U32 R4, R158, R98, RZ ;  /* 0x000000629e047227 */ /* 0x000fe200078e00ff */
[C---:B-1----:R-:W-:Y:S01]  /*3870*/  LOP3.LUT R15, R29.reuse, 0x10e, RZ, 0xfc, !PT ;  /* 0x0000010e1d0f7812 */ /* 0x042fe200078efcff */
[----:B------:R1:W-:Y:S01]  /*3880*/  STL [R1+0x11b0], R12 ;  /* 0x0011b00c01007387 */ /* 0x0003e20000100800 */
[----:B------:R-:W-:Y:S01]  /*3890*/  IABS R108, R11 ;  /* 0x0000000b006c7213 */ /* 0x000fe20000000000 */
[----:B------:R-:W-:Y:S01]  /*38a0*/  IMAD.MOV R10, RZ, RZ, -R10 ;  /* 0x000000ffff0a7224 */ /* 0x000fe200078e0a0a */
[----:B------:R-:W-:Y:S01]  /*38b0*/  IABS R112, R15 ;  /* 0x0000000f00707213 */ /* 0x000fe20000000000 */
[----:B------:R-:W-:Y:S01]  /*38c0*/  IMAD R88, R0, R7, R88 ;  /* 0x0000000700587224 */ /* 0x000fe200078e0258 */
[C---:B---3--:R-:W-:Y:S01]  /*38d0*/  LOP3.LUT R14, R29.reuse, 0x110, RZ, 0xfc, !PT ;  /* 0x000001101d0e7812 */ /* 0x048fe200078efcff */
[----:B------:R-:W-:Y:S01]  /*38e0*/  IMAD.MOV R9, RZ, RZ, -R9 ;  /* 0x000000ffff097224 */ /* 0x000fe200078e0a09 */
[----:B------:R2:W-:Y:S01]  /*38f0*/  STL [R1+0x11b8], R11 ;  /* 0x0011b80b01007387 */ /* 0x0005e20000100800 */
[----:B------:R-:W-:Y:S01]  /*3900*/  IMAD.MOV R4, RZ, RZ, -R4 ;  /* 0x000000ffff047224 */ /* 0x000fe200078e0a04 */
[----:B------:R-:W-:Y:S01]  /*3910*/  IABS R114, R14 ;  /* 0x0000000e00727213 */ /* 0x000fe20000000000 */
        /* <DEDUP_REMOVED lines=8> */
[----:B------:R-:W-:Y:S01]  /*39a0*/  IMAD.HI.U32 R10, R158, R102, RZ ;  /* 0x000000669e0a7227 */ /* 0x000fe200078e00ff */
[----:B--2---:R-:W-:-:S02]  /*39b0*/  LOP3.LUT R11, R29, 0x114, RZ, 0xfc, !PT ;  /* 0x000001141d0b7812 */ /* 0x004fc400078efcff */
[----:B------:R2:W-:Y:S01]  /*39c0*/  STL [R1+0x1198], R14 ;  /* 0x0011980e01007387 */ /* 0x0005e20000100800 */
[----:B------:R-:W-:Y:S01]  /*39d0*/  IMAD R98, R0, R4, R98 ;  /* 0x0000000400627224 */ /* 0x000fe200078e0262 */
[C---:B-1----:R-:W-:Y:S01]  /*39e0*/  LOP3.LUT R8, R29.reuse, 0x116, RZ, 0xfc, !PT ;  /* 0x000001161d087812 */ /* 0x042fe200078efcff */
[----:B------:R-:W-:Y:S01]  /*39f0*/  IMAD.MOV R7, RZ, RZ, -R7 ;  /* 0x000000ffff077224 */ /* 0x000fe200078e0a07 */
[----:B------:R1:W-:Y:S01]  /*3a00*/  STL [R1+0x119c], R12 ;  /* 0x00119c0c01007387 */ /* 0x0003e20000100800 */
[----:B------:R-:W-:Y:S01]  /*3a10*/  IMAD.HI.U32 R9, R158, R104, RZ ;  /* 0x000000689e097227 */ /* 0x000fe200078e00ff */
[C---:B---3--:R-:W-:Y:S02]  /*3a20*/  LOP3.LUT R15, R29.reuse, 0x118, RZ, 0xfc, !PT ;  /* 0x000001181d0f7812 */ /* 0x048fe400078efcff */
[----:B------:R3:W-:Y:S01]  /*3a30*/  STL [R1+0x11a0], R11 ;  /* 0x0011a00b01007387 */ /* 0x0007e20000100800 */
[----:B------:R-:W-:Y:S01]  /*3a40*/  IMAD R90, R0, R3, R90 ;  /* 0x00000003005a7224 */ /* 0x000fe200078e025a */
[C---:B--2---:R-:W-:Y:S01]  /*3a50*/  LOP3.LUT R14, R29.reuse, 0x11a, RZ, 0xfc, !PT ;  /* 0x0000011a1d0e7812 */ /* 0x044fe200078efcff */
[C---:B------:R-:W-:Y:S01]  /*3a60*/  IMAD.HI.U32 R4, R158.reuse, R48, RZ ;  /* 0x000000309e047227 */ /* 0x040fe200078e00ff */
[----:B------:R-:W-:Y:S01]  /*3a70*/  IABS R118, R11 ;  /* 0x0000000b00767213 */ /* 0x000fe20000000000 */
[----:B------:R-:W-:Y:S01]  /*3a80*/  STL [R1+0x11a4], R8 ;  /* 0x0011a40801007387 */ /* 0x000fe20000100800 */
[----:B------:R-:W-:Y:S01]  /*3a90*/  IABS R134, R14 ;  /* 0x0000000e00867213 */ /* 0x000fe20000000000 */
[----:B------:R-:W-:Y:S01]  /*3aa0*/  IMAD.HI.U32 R3, R158, R100, RZ ;  /* 0x000000649e037227 */ /* 0x000fe200078e00ff */
[C---:B-1----:R-:W-:Y:S01]  /*3ab0*/  LOP3.LUT R12, R29.reuse, 0x11c, RZ, 0xfc, !PT ;  /* 0x0000011c1d0c7812 */ /* 0x042fe200078efcff */
[----:B------:R1:W-:Y:S01]  /*3ac0*/  STL [R1+0x1178], R15 ;  /* 0x0011780f01007387 */ /* 0x0003e20000100800 */
[----:B------:R-:W-:Y:S01]  /*3ad0*/  IABS R124, R15 ;  /* 0x0000000f007c7213 */ /* 0x000fe20000000000 */
[----:B------:R-:W-:Y:S01]  /*3ae0*/  IMAD.MOV R10, RZ, RZ, -R10 ;  /* 0x000000ffff0a7224 */ /* 0x000fe200078e0a0a */
[----:B------:R-:W-:Y:S01]  /*3af0*/  IABS R120, R8 ;  /* 0x0000000800787213 */ /* 0x000fe20000000000 */
[----:B------:R-:W-:Y:S01]  /*3b00*/  IMAD R96, R0, R7, R96 ;  /* 0x0000000700607224 */ /* 0x000fe200078e0260 */
[----:B------:R2:W-:Y:S01]  /*3b10*/  STL [R1+0x1180], R14 ;  /* 0x0011800e01007387 */ /* 0x0005e20000100800 */
[----:B------:R-:W-:Y:S01]  /*3b20*/  IMAD.MOV R9, RZ, RZ, -R9 ;  /* 0x000000ffff097224 */ /* 0x000fe200078e0a09 */
[----:B------:R-:W-:Y:S01]  /*3b30*/  IABS R126, R12 ;  /* 0x0000000c007e7213 */ /* 0x000fe20000000000 */
[----:B------:R-:W-:Y:S01]  /*3b40*/  IMAD.MOV R4, RZ, RZ, -R4 ;  /* 0x000000ffff047224 */ /* 0x000fe200078e0a04 */
[C---:B---3--:R-:W-:Y:S01]  /*3b50*/  LOP3.LUT R11, R29.reuse, 0x11e, RZ, 0xfc, !PT ;  /* 0x0000011e1d0b7812 */ /* 0x048fe200078efcff */
[----:B------:R-:W-:Y:S01]  /*3b60*/  IMAD.HI.U32 R7, R158, R106, RZ ;  /* 0x0000006a9e077227 */ /* 0x000fe200078e00ff */
[C---:B-1----:R-:W-:Y:S01]  /*3b70*/  LOP3.LUT R15, R29.reuse, 0x122, RZ, 0xfc, !PT ;  /* 0x000001221d0f7812 */ /* 0x042fe200078efcff */
[----:B------:R1:W-:Y:S01]  /*3b80*/  STL [R1+0x1188], R12 ;  /* 0x0011880c01007387 */ /* 0x0003e20000100800 */
[C---:B------:R-:W-:Y:S01]  /*3b90*/  LOP3.LUT R8, R29.reuse, 0x120, RZ, 0xfc, !PT ;  /* 0x000001201d087812 */ /* 0x040fe200078efcff */
[----:B------:R-:W-:Y:S01]  /*3ba0*/  IMAD.MOV R3, RZ, RZ, -R3 ;  /* 0x000000ffff037224 */ /* 0x000fe200078e0a03 */
[C---:B--2---:R-:W-:Y:S01]  /*3bb0*/  LOP3.LUT R14, R29.reuse, 0x124, RZ, 0xfc, !PT ;  /* 0x000001241d0e7812 */ /* 0x044fe200078efcff */
[C---:B------:R-:W-:Y:S01]  /*3bc0*/  IMAD R102, R0.reuse, R10, R102 ;  /* 0x0000000a00667224 */ /* 0x040fe200078e0266 */
[----:B------:R-:W-:Y:S01]  /*3bd0*/  IABS R128, R11 ;  /* 0x0000000b00807213 */ /* 0x000fe20000000000 */
[----:B------:R-:W-:Y:S01]  /*3be0*/  IMAD R104, R0, R9, R104 ;  /* 0x0000000900687224 */ /* 0x000fe200078e0268 */
[----:B------:R-:W-:Y:S01]  /*3bf0*/  IABS R56, R14 ;  /* 0x0000000e00387213 */ /* 0x000fe20000000000 */
[----:B------:R-:W-:Y:S01]  /*3c00*/  IMAD.HI.U32 R10, R158, R112, RZ ;  /* 0x000000709e0a7227 */ /* 0x000fe200078e00ff */
[----:B------:R-:W-:Y:S01]  /*3c10*/  IABS R132, R15 ;  /* 0x0000000f00847213 */ /* 0x000fe20000000000 */
[----:B------:R2:W-:Y:S01]  /*3c20*/  STL [R1+0x118c], R11 ;  /* 0x00118c0b01007387 */ /* 0x0005e20000100800 */
[----:B-1----:R-:W-:Y:S01]  /*3c30*/  LOP3.LUT R12, R29, 0x126, RZ, 0xfc, !PT ;  /* 0x000001261d0c7812 */ /* 0x002fe200078efcff */
[----:B------:R-:W-:Y:S01]  /*3c40*/  IMAD R48, R0, R4, R48 ;  /* 0x0000000400307224 */ /* 0x000fe200078e0230 */
[----:B------:R-:W-:Y:S01]  /*3c50*/  IADD3 R10, -R10, RZ, RZ ;  /* 0x000000ff0a0a7210 */ /* 0x000fe20007ffe1ff */
[----:B------:R-:W-:Y:S01]  /*3c60*/  IMAD.MOV R7, RZ, RZ, -R7 ;  /* 0x000000ffff077224 */ /* 0x000fe200078e0a07 */
[----:B------:R-:W-:Y:S01]  /*3c70*/  IABS R130, R8 ;  /* 0x0000000800827213 */ /* 0x000fe20000000000 */
[----:B------:R-:W-:Y:S01]  /*3c80*/  IMAD.HI.U32 R9, R158, R114, RZ ;  /* 0x000000729e097227 */ /* 0x000fe200078e00ff */
[----:B------:R1:W-:Y:S01]  /*3c90*/  STL [R1+0x1190], R8 ;  /* 0x0011900801007387 */ /* 0x0003e20000100800 */
[----:B------:R-:W-:-:S02]  /*3ca0*/  IABS R136, R12 ;  /* 0x0000000c00887213 */ /* 0x000fc40000000000 */
[----:B------:R-:W-:Y:S01]  /*3cb0*/  IMAD R100, R0, R3, R100 ;  /* 0x0000000300647224 */ /* 0x000fe200078e0264 */
[----:B------:R3:W-:Y:S01]  /*3cc0*/  STL [R1+0x1158], R15 ;  /* 0x0011580f01007387 */ /* 0x0007e20000100800 */
[C---:B------:R-:W-:Y:S01]  /*3cd0*/  IMAD.HI.U32 R4, R158.reuse, R108, RZ ;  /* 0x0000006c9e047227 */ /* 0x040fe200078e00ff */
[C---:B--2---:R-:W-:Y:S02]  /*3ce0*/  LOP3.LUT R11, R29.reuse, 0x128, RZ, 0xfc, !PT ;  /* 0x000001281d0b7812 */ /* 0x044fe400078efcff */
[----:B------:R2:W-:Y:S01]  /*3cf0*/  STL [R1+0x115c], R14 ;  /* 0x00115c0e01007387 */ /* 0x0005e20000100800 */
[----:B------:R-:W-:Y:S01]  /*3d00*/  IMAD.HI.U32 R3, R158, R19, RZ ;  /* 0x000000139e037227 */ /* 0x000fe200078e00ff */
[C---:B-1----:R-:W-:Y:S02]  /*3d10*/  LOP3.LUT R8, R29.reuse, 0x12a, RZ, 0xfc, !PT ;  /* 0x0000012a1d087812 */ /* 0x042fe400078efcff */
[----:B------:R1:W-:Y:S01]  /*3d20*/  STL [R1+0x1160], R12 ;  /* 0x0011600c01007387 */ /* 0x0003e20000100800 */
[----:B------:R-:W-:Y:S01]  /*3d30*/  IMAD R106, R0, R7, R106 ;  /* 0x00000007006a7224 */ /* 0x000fe200078e026a */
[C---:B---3--:R-:W-:Y:S01]  /*3d40*/  LOP3.LUT R15, R29.reuse, 0x12c, RZ, 0xfc, !PT ;  /* 0x0000012c1d0f7812 */ /* 0x048fe200078efcff */
[----:B------:R-:W-:Y:S01]  /*3d50*/  IMAD.MOV R9, RZ, RZ, -R9 ;  /* 0x000000ffff097224 */ /* 0x000fe200078e0a09 */
[----:B------:R-:W-:Y:S01]  /*3d60*/  IABS R138, R11 ;  /* 0x0000000b008a7213 */ /* 0x000fe20000000000 */
[----:B------:R-:W-:Y:S01]  /*3d70*/  IMAD.MOV R4, RZ, RZ, -R4 ;  /* 0x000000ffff047224 */ /* 0x000fe200078e0a04 */
[C---:B--2---:R-:W-:Y:S01]  /*3d80*/  LOP3.LUT R14, R29.reuse, 0x12e, RZ, 0xfc, !PT ;  /* 0x0000012e1d0e7812 */ /* 0x044fe200078efcff */
[----:B------:R-:W-:Y:S01]  /*3d90*/  IMAD.HI.U32 R7, R158, R116, RZ ;  /* 0x000000749e077227 */ /* 0x000fe200078e00ff */
[----:B------:R-:W-:Y:S01]  /*3da0*/  IABS R142, R15 ;  /* 0x0000000f008e7213 */ /* 0x000fe20000000000 */
[----:B------:R2:W-:Y:S01]  /*3db0*/  STL [R1+0x1168], R11 ;  /* 0x0011680b01007387 */ /* 0x0005e20000100800 */
[C---:B-1----:R-:W-:Y:S01]  /*3dc0*/  LOP3.LUT R12, R29.reuse, 0x130, RZ, 0xfc, !PT ;  /* 0x000001301d0c7812 */ /* 0x042fe200078efcff */
[----:B------:R-:W-:Y:S01]  /*3dd0*/  IMAD.MOV R3, RZ, RZ, -R3 ;  /* 0x000000ffff037224 */ /* 0x000fe200078e0a03 */
[----:B------:R-:W-:Y:S01]  /*3de0*/  IABS R140, R8 ;  /* 0x00000008008c7213 */ /* 0x000fe20000000000 */
[C---:B------:R-:W-:Y:S01]  /*3df0*/  IMAD R114, R0.reuse, R9, R114 ;  /* 0x0000000900727224 */ /* 0x040fe200078e0272 */
[----:B------:R-:W-:Y:S01]  /*3e00*/  IABS R144, R14 ;  /* 0x0000000e00907213 */ /* 0x000fe20000000000 */
[C---:B------:R-:W-:Y:S01]  /*3e10*/  IMAD R108, R0.reuse, R4, R108 ;  /* 0x00000004006c7224 */ /* 0x040fe200078e026c */
[----:B------:R1:W-:Y:S01]  /*3e20*/  STL [R1+0x1170], R8 ;  /* 0x0011700801007387 */ /* 0x0003e20000100800 */
[----:B------:R-:W-:Y:S01]  /*3e30*/  IMAD.MOV R7, RZ, RZ, -R7 ;  /* 0x000000ffff077224 */ /* 0x000fe200078e0a07 */
        /* <DEDUP_REMOVED lines=8> */
[C---:B------:R-:W-:Y:S01]  /*3ec0*/  IMAD.HI.U32 R4, R158.reuse, R118, RZ ;  /* 0x000000769e047227 */ /* 0x040fe200078e00ff */
[----:B------:R1:W-:Y:S01]  /*3ed0*/  STL [R1+0x114c], R12 ;  /* 0x00114c0c01007387 */ /* 0x0003e20000100800 */
[----:B------:R-:W-:Y:S02]  /*3ee0*/  IABS R148, R11 ;  /* 0x0000000b00947213 */ /* 0x000fe40000000000 */
[C---:B------:R-:W-:Y:S01]  /*3ef0*/  IMAD.HI.U32 R10, R158.reuse, R124, RZ ;  /* 0x0000007c9e0a7227 */ /* 0x040fe200078e00ff */
[C---:B---3--:R-:W-:Y:S01]  /*3f00*/  LOP3.LUT R15, R29.reuse, 0x136, RZ, 0xfc, !PT ;  /* 0x000001361d0f7812 */ /* 0x048fe200078efcff */
[----:B------:R3:W-:Y:S01]  /*3f10*/  STL [R1+0x1150], R11 ;  /* 0x0011500b01007387 */ /* 0x0007e20000100800 */
[C---:B--2---:R-:W-:Y:S01]  /*3f20*/  LOP3.LUT R14, R29.reuse, 0x138, RZ, 0xfc, !PT ;  /* 0x000001381d0e7812 */ /* 0x044fe200078efcff */
[----:B------:R-:W-:Y:S01]  /*3f30*/  IMAD.HI.U32 R3, R158, R120, RZ ;  /* 0x000000789e037227 */ /* 0x000fe200078e00ff */
[----:B------:R-:W-:Y:S01]  /*3f40*/  IABS R152, R15 ;  /* 0x0000000f00987213 */ /* 0x000fe20000000000 */
[----:B------:R2:W-:Y:S01]  /*3f50*/  STL [R1+0x1154], R8 ;  /* 0x0011540801007387 */ /* 0x0005e20000100800 */
[----:B-1----:R-:W-:Y:S01]  /*3f60*/  LOP3.LUT R12, R29, 0x13a, RZ, 0xfc, !PT ;  /* 0x0000013a1d0c7812 */ /* 0x002fe200078efcff */
[----:B------:R-:W-:Y:S01]  /*3f70*/  IMAD R116, R0, R7, R116 ;  /* 0x0000000700747224 */ /* 0x000fe200078e0274 */
[----:B------:R-:W-:Y:S01]  /*3f80*/  IABS R150, R8 ;  /* 0x0000000800967213 */ /* 0x000fe20000000000 */
[----:B------:R-:W-:Y:S01]  /*3f90*/  IMAD.MOV R9, RZ, RZ, -R9 ;  /* 0x000000ffff097224 */ /* 0x000fe200078e0a09 */
[----:B------:R-:W-:Y:S01]  /*3fa0*/  IABS R154, R14 ;  /* 0x0000000e009a7213 */ /* 0x000fe20000000000 */
[----:B------:R-:W-:Y:S01]  /*3fb0*/  IMAD.MOV R4, RZ, RZ, -R4 ;  /* 0x000000ffff047224 */ /* 0x000fe200078e0a04 */
[----:B------:R1:W-:Y:S01]  /*3fc0*/  STL [R1+0x1128], R15 ;  /* 0x0011280f01007387 */ /* 0x0003e20000100800 */
[----:B------:R-:W-:Y:S01]  /*3fd0*/  IMAD.HI.U32 R7, R158, R126, RZ ;  /* 0x0000007e9e077227 */ /* 0x000fe200078e00ff */
[----:B------:R-:W-:-:S02]  /*3fe0*/  IABS R156, R12 ;  /* 0x0000000c009c7213 */ /* 0x000fc40000000000 */
[C---:B---3--:R-:W-:Y:S01]  /*3ff0*/  LOP3.LUT R11, R29.reuse, 0x13c, RZ, 0xfc, !PT ;  /* 0x0000013c1d0b7812 */ /* 0x048fe200078efcff */
[----:B------:R-:W-:Y:S01]  /*4000*/  IMAD.MOV R10, RZ, RZ, -R10 ;  /* 0x000000ffff0a7224 */ /* 0x000fe200078e0a0a */
[----:B------:R3:W-:Y:S01]  /*4010*/  STL [R1+0x1130], R14 ;  /* 0x0011300e01007387 */ /* 0x0007e20000100800 */
[----:B------:R-:W-:Y:S01]  /*4020*/  IMAD.MOV R3, RZ, RZ, -R3 ;  /* 0x000000ffff037224 */ /* 0x000fe200078e0a03 */
[C---:B--2---:R-:W-:Y:S01]  /*4030*/  LOP3.LUT R8, R29.reuse, 0x13e, RZ, 0xfc, !PT ;  /* 0x0000013e1d087812 */ /* 0x044fe200078efcff */
[C---:B------:R-:W-:Y:S01]  /*4040*/  IMAD R134, R0.reuse, R9, R134 ;  /* 0x0000000900867224 */ /* 0x040fe200078e0286 */
[C---:B-1----:R-:W-:Y:S01]  /*4050*/  LOP3.LUT R15, R29.reuse, 0x140, RZ, 0xfc, !PT ;  /* 0x000001401d0f7812 */ /* 0x042fe200078efcff */
[C---:B------:R-:W-:Y:S01]  /*4060*/  IMAD R118, R0.reuse, R4, R118 ;  /* 0x0000000400767224 */ /* 0x040fe200078e0276 */
[----:B------:R-:W-:Y:S01]  /*4070*/  IABS R160, R11 ;  /* 0x0000000b00a07213 */ /* 0x000fe20000000000 */
[----:B------:R-:W-:Y:S01]  /*4080*/  IMAD.MOV R7, RZ, RZ, -R7 ;  /* 0x000000ffff077224 */ /* 0x000fe200078e0a07 */
[----:B------:R-:W-:Y:S01]  /*4090*/  IABS R162, R15 ;  /* 0x0000000f00a27213 */ /* 0x000fe20000000000 */
[----:B------:R-:W-:Y:S01]  /*40a0*/  IMAD R124, R0, R10, R124 ;  /* 0x0000000a007c7224 */ /* 0x000fe200078e027c */
[----:B---3--:R-:W-:Y:S01]  /*40b0*/  LOP3.LUT R14, R29, 0x142, RZ, 0xfc, !PT ;  /* 0x000001421d0e7812 */ /* 0x008fe200078efcff */
[----:B------:R-:W-:Y:S01]  /*40c0*/  IMAD.HI.U32 R9, R158, R56, RZ ;  /* 0x000000389e097227 */ /* 0x000fe200078e00ff */
[----:B------:R1:W-:Y:S01]  /*40d0*/  STL [R1+0x1138], R12 ;  /* 0x0011380c01007387 */ /* 0x0003e20000100800 */
[----:B------:R-:W-:-:S02]  /*40e0*/  IABS R170, R8 ;  /* 0x0000000800aa7213 */ /* 0x000fc40000000000 */
[----:B------:R-:W-:Y:S01]  /*40f0*/  IMAD R120, R0, R3, R120 ;  /* 0x0000000300787224 */ /* 0x000fe200078e0278 */
[----:B------:R-:W-:Y:S01]  /*4100*/  IADD3 R9, -R9, RZ, RZ ;  /* 0x000000ff09097210 */ /* 0x000fe20007ffe1ff */
[C---:B------:R-:W-:Y:S01]  /*4110*/  IMAD.HI.U32 R4, R158.reuse, R128, RZ ;  /* 0x000000809e047227 */ /* 0x040fe200078e00ff */
[----:B------:R-:W-:Y:S01]  /*4120*/  IABS R164, R14 ;  /* 0x0000000e00a47213 */ /* 0x000fe20000000000 */
[----:B------:R2:W-:Y:S02]  /*4130*/  STL [R1+0x113c], R11 ;  /* 0x00113c0b01007387 */ /* 0x0005e40000100800 */
[C---:B------:R-:W-:Y:S01]  /*4140*/  IMAD.HI.U32 R10, R158.reuse, R132, RZ ;  /* 0x000000849e0a7227 */ /* 0x040fe200078e00ff */
[C---:B-1----:R-:W-:Y:S01]  /*4150*/  LOP3.LUT R12, R29.reuse, 0x144, RZ, 0xfc, !PT ;  /* 0x000001441d0c7812 */ /* 0x042fe200078efcff */
[----:B------:R1:W-:Y:S02]  /*4160*/  STL [R1+0x1140], R8 ;  /* 0x0011400801007387 */ /* 0x0003e40000100800 */
[----:B------:R-:W-:Y:S01]  /*4170*/  IMAD.HI.U32 R3, R158, R130, RZ ;  /* 0x000000829e037227 */ /* 0x000fe200078e00ff */
[----:B------:R-:W-:Y:S01]  /*4180*/  IABS R166, R12 ;  /* 0x0000000c00a67213 */ /* 0x000fe20000000000 */
[----:B------:R3:W-:Y:S02]  /*4190*/  STL [R1+0x1118], R15 ;  /* 0x0011180f01007387 */ /* 0x0007e40000100800 */
[----:B------:R-:W-:Y:S01]  /*41a0*/  IMAD R126, R0, R7, R126 ;  /* 0x00000007007e7224 */ /* 0x000fe200078e027e */
[C---:B--2---:R-:W-:Y:S01]  /*41b0*/  LOP3.LUT R11, R29.reuse, 0x146, RZ, 0xfc, !PT ;  /* 0x000001461d0b7812 */ /* 0x044fe200078efcff */
[----:B------:R-:W-:Y:S01]  /*41c0*/  IMAD.MOV R4, RZ, RZ, -R4 ;  /* 0x000000ffff047224 */ /* 0x000fe200078e0a04 */
[----:B------:R2:W-:Y:S01]  /*41d0*/  STL [R1+0x1114], R14 ;  /* 0x0011140e01007387 */ /* 0x0005e20000100800 */
[----:B------:R-:W-:Y:S01]  /*41e0*/  IMAD.HI.U32 R7, R158, R136, RZ ;  /* 0x000000889e077227 */ /* 0x000fe200078e00ff */
[----:B-1----:R-:W-:-:S02]  /*41f0*/  LOP3.LUT R8, R29, 0x148, RZ, 0xfc, !PT ;  /* 0x000001481d087812 */ /* 0x002fc400078efcff */
[----:B------:R-:W-:Y:S01]  /*4200*/  IABS R168, R11 ;  /* 0x0000000b00a87213 */ /* 0x000fe20000000000 */
[----:B------:R-:W-:Y:S01]  /*4210*/  IMAD.MOV R10, RZ, RZ, -R10 ;  /* 0x000000ffff0a7224 */ /* 0x000fe200078e0a0a */
[C---:B---3--:R-:W-:Y:S01]  /*4220*/  LOP3.LUT R15, R29.reuse, 0x14a, RZ, 0xfc, !PT ;  /* 0x0000014a1d0f7812 */ /* 0x048fe200078efcff */
[----:B------:R-:W-:Y:S01]  /*4230*/  IMAD.MOV R3, RZ, RZ, -R3 ;  /* 0x000000ffff037224 */ /* 0x000fe200078e0a03 */
[----:B------:R1:W-:Y:S01]  /*4240*/  STL [R1+0x1110], R12 ;  /* 0x0011100c01007387 */ /* 0x0003e20000100800 */
[C---:B------:R-:W-:Y:S01]  /*4250*/  IMAD R128, R0.reuse, R4, R128 ;  /* 0x0000000400807224 */ /* 0x040fe200078e0280 */
[C---:B--2---:R-:W-:Y:S01]  /*4260*/  LOP3.LUT R14, R29.reuse, 0x14c, RZ, 0xfc, !PT ;  /* 0x0000014c1d0e7812 */ /* 0x044fe200078efcff */
[----:B------:R-:W-:Y:S01]  /*4270*/  IMAD.MOV R7, RZ, RZ, -R7 ;  /* 0x000000ffff077224 */ /* 0x000fe200078e0a07 */
[----:B------:R-:W-:Y:S01]  /*4280*/  IABS R172, R15 ;  /* 0x0000000f00ac7213 */ /* 0x000fe20000000000 */
[C---:B------:R-:W-:Y:S01]  /*4290*/  IMAD R132, R0.reuse, R10, R132 ;  /* 0x0000000a00847224 */ /* 0x040fe200078e0284 */
[----:B------:R-:W-:Y:S01]  /*42a0*/  IABS R25, R8 ;  /* 0x0000000800197213 */ /* 0x000fe20000000000 */
[----:B------:R-:W-:Y:S01]  /*42b0*/  IMAD R130, R0, R3, R130 ;  /* 0x0000000300827224 */ /* 0x000fe200078e0282 */
[----:B------:R-:W-:Y:S01]  /*42c0*/  IABS R174, R14 ;  /* 0x0000000e00ae7213 */ /* 0x000fe20000000000 */
[----:B------:R-:W-:Y:S01]  /*42d0*/  IMAD.HI.U32 R4, R158, R138, RZ ;  /* 0x0000008a9e047227 */ /* 0x000fe200078e00ff */
[----:B------:R2:W-:Y:S01]  /*42e0*/  STL [R1+0x110c], R11 ;  /* 0x00110c0b01007387 */ /* 0x0005e20000100800 */
[----:B-1----:R-:W-:-:S02]  /*42f0*/  LOP3.LUT R12, R29, 0x14e, RZ, 0xfc, !PT ;  /* 0x0000014e1d0c7812 */ /* 0x002fc400078efcff */
[----:B------:R-:W-:Y:S01]  /*4300*/  IMAD R56, R0, R9, R56 ;  /* 0x0000000900387224 */ /* 0x000fe200078e0238 */
[----:B------:R1:W-:Y:S01]  /*4310*/  STL [R1+0x1108], R8 ;  /* 0x0011080801007387 */ /* 0x0003e20000100800 */
[C---:B------:R-:W-:Y:S01]  /*4320*/  IMAD.HI.U32 R10, R158.reuse, R142, RZ ;  /* 0x0000008e9e0a7227 */ /* 0x040fe200078e00ff */
[----:B------:R-:W-:Y:S02]  /*4330*/  IABS R176, R12 ;  /* 0x0000000c00b07213 */ /* 0x000fe40000000000 */
[----:B------:R3:W-:Y:S01]  /*4340*/  STL [R1+0x10f0], R15 ;  /* 0x0010f00f01007387 */ /* 0x0007e20000100800 */
[C---:B------:R-:W-:Y:S01]  /*4350*/  IMAD.HI.U32 R3, R158.reuse, R140, RZ ;  /* 0x0000008c9e037227 */ /* 0x040fe200078e00ff */
[C---:B--2---:R-:W-:Y:S02]  /*4360*/  LOP3.LUT R11, R29.reuse, 0x150, RZ, 0xfc, !PT ;  /* 0x000001501d0b7812 */ /* 0x044fe400078efcff */
[----:B------:R2:W-:Y:S01]  /*4370*/  STL [R1+0x10ec], R14 ;  /* 0x0010ec0e01007387 */ /* 0x0005e20000100800 */
[----:B------:R-:W-:Y:S01]  /*4380*/  IMAD.HI.U32 R9, R158, R144, RZ ;  /* 0x000000909e097227 */ /* 0x000fe200078e00ff */
[----:B-1----:R-:W-:-:S02]  /*4390*/  LOP3.LUT R8, R29, 0x152, RZ, 0xfc, !PT ;  /* 0x000001521d087812 */ /* 0x002fc400078efcff */
[----:B------:R-:W-:Y:S01]  /*43a0*/  IABS R178, R11 ;  /* 0x0000000b00b27213 */ /* 0x000fe20000000000 */
[----:B------:R-:W-:Y:S01]  /*43b0*/  IMAD R136, R0, R7, R136 ;  /* 0x0000000700887224 */ /* 0x000fe200078e0288 */
[C---:B---3--:R-:W-:Y:S01]  /*43c0*/  LOP3.LUT R15, R29.reuse, 0x154, RZ, 0xfc, !PT ;  /* 0x000001541d0f7812 */ /* 0x048fe200078efcff */
[----:B------:R-:W-:Y:S01]  /*43d0*/  IMAD.MOV R4, RZ, RZ, -R4 ;  /* 0x000000ffff047224 */ /* 0x000fe200078e0a04 */
[----:B------:R1:W-:Y:S01]  /*43e0*/  STL [R1+0x10e8], R12 ;  /* 0x0010e80c01007387 */ /* 0x0003e20000100800 */
[----:B------:R-:W-:Y:S01]  /*43f0*/  IMAD.HI.U32 R7, R158, R20, RZ ;  /* 0x000000149e077227 */ /* 0x000fe200078e00ff */
[C---:B--2---:R-:W-:Y:S02]  /*4400*/  LOP3.LUT R14, R29.reuse, 0x156, RZ, 0xfc, !PT ;  /* 0x000001561d0e7812 */ /* 0x044fe400078efcff */
[----:B------:R-:W-:Y:S01]  /*4410*/  IABS R21, R15 ;  /* 0x0000000f00157213 */ /* 0x000fe20000000000 */
[----:B------:R-:W-:Y:S01]  /*4420*/  IMAD.MOV R10, RZ, RZ, -R10 ;  /* 0x000000ffff0a7224 */ /* 0x000fe200078e0a0a */
[----:B------:R-:W-:Y:S01]  /*4430*/  IABS R180, R8 ;  /* 0x0000000800b47213 */ /* 0x000fe20000000000 */
[----:B------:R-:W-:Y:S01]  /*4440*/  IMAD.MOV R3, RZ, RZ, -R3 ;  /* 0x000000ffff037224 */ /* 0x000fe200078e0a03 */
[----:B------:R-:W-:Y:S01]  /*4450*/  IABS R184, R14 ;  /* 0x0000000e00b87213 */ /* 0x000fe20000000000 */
[----:B------:R-:W-:Y:S01]  /*4460*/  IMAD.MOV R9, RZ, RZ, -R9 ;  /* 0x000000ffff097224 */ /* 0x000fe200078e0a09 */
[----:B------:R2:W-:Y:S01]  /*4470*/  STL [R1+0x10e4], R11 ;  /* 0x0010e40b01007387 */ /* 0x0005e20000100800 */
[C---:B------:R-:W-:Y:S01]  /*4480*/  IMAD R138, R0.reuse, R4, R138 ;  /* 0x00000004008a7224 */ /* 0x040fe200078e028a */
[C---:B-1----:R-:W-:Y:S01]  /*4490*/  LOP3.LUT R12, R29.reuse, 0x158, RZ, 0xfc, !PT ;  /* 0x000001581d0c7812 */ /* 0x042fe200078efcff */
[----:B------:R-:W-:Y:S01]  /*44a0*/  IMAD.MOV R7, RZ, RZ, -R7 ;  /* 0x000000ffff077224 */ /* 0x000fe200078e0a07 */
[----:B------:R1:W-:Y:S01]  /*44b0*/  STL [R1+0x10e0], R8 ;  /* 0x0010e00801007387 */ /* 0x0003e20000100800 */
        /* <DEDUP_REMOVED lines=19> */
[----:B------:R-:W-:Y:S01]  /*45f0*/  IABS R190, R8 ;  /* 0x0000000800be7213 */ /* 0x000fe20000000000 */
[----:B------:R-:W-:Y:S01]  /*4600*/  IMAD R20, R0, R7, R20 ;  /* 0x0000000700147224 */ /* 0x000fe200078e0214 */
[----:B------:R-:W-:Y:S01]  /*4610*/  IABS R196, R14 ;  /* 0x0000000e00c47213 */ /* 0x000fe20000000000 */
[----:B------:R-:W-:Y:S01]  /*4620*/  IMAD.MOV R4, RZ, RZ, -R4 ;  /* 0x000000ffff047224 */ /* 0x000fe200078e0a04 */
[C---:B-1----:R-:W-:Y:S01]  /*4630*/  LOP3.LUT R12, R29.reuse, 0x162, RZ, 0xfc, !PT ;  /* 0x000001621d0c7812 */ /* 0x042fe200078efcff */
[----:B------:R-:W-:Y:S01]  /*4640*/  IMAD.HI.U32 R7, R158, R156, RZ ;  /* 0x0000009c9e077227 */ /* 0x000fe200078e00ff */
[----:B------:R1:W-:Y:S01]  /*4650*/  STL [R1+0x108c], R15 ;  /* 0x00108c0f01007387 */ /* 0x0003e20000100800 */
[----:B---3--:R-:W-:-:S02]  /*4660*/  LOP3.LUT R11, R29, 0x164, RZ, 0xfc, !PT ;  /* 0x000001641d0b7812 */ /* 0x008fc400078efcff */
[----:B------:R-:W-:Y:S01]  /*4670*/  IMAD.MOV R10, RZ, RZ, -R10 ;  /* 0x000000ffff0a7224 */ /* 0x000fe200078e0a0a */
[----:B------:R-:W-:Y:S01]  /*4680*/  IADD3 R7, -R7, RZ, RZ ;  /* 0x000000ff07077210 */ /* 0x000fe20007ffe1ff */
        /* <DEDUP_REMOVED lines=8> */
[----:B------:R-:W-:Y:S01]  /*4710*/  IMAD R150, R0, R3, R150 ;  /* 0x0000000300967224 */ /* 0x000fe200078e0296 */
[----:B------:R-:W-:Y:S01]  /*4720*/  IABS R202, R15 ;  /* 0x0000000f00ca7213 */ /* 0x000fe20000000000 */
[----:B------:R-:W-:Y:S01]  /*4730*/  IMAD.HI.U32 R4, R158, R160, RZ ;  /* 0x000000a09e047227 */ /* 0x000fe200078e00ff */
[----:B---3--:R-:W-:Y:S01]  /*4740*/  LOP3.LUT R14, R29, 0x16a, RZ, 0xfc, !PT ;  /* 0x0000016a1d0e7812 */ /* 0x008fe200078efcff */
[----:B------:R1:W-:Y:S01]  /*4750*/  STL [R1+0x1084], R12 ;  /* 0x0010840c01007387 */ /* 0x0003e20000100800 */
[----:B------:R-:W-:Y:S01]  /*4760*/  IABS R200, R8 ;  /* 0x0000000800c87213 */ /* 0x000fe20000000000 */
[----:B------:R-:W-:Y:S01]  /*4770*/  IMAD R154, R0, R9, R154 ;  /* 0x00000009009a7224 */ /* 0x000fe200078e029a */
[----:B------:R-:W-:Y:S01]  /*4780*/  IABS R204, R14 ;  /* 0x0000000e00cc7213 */ /* 0x000fe20000000000 */
[----:B------:R-:W-:Y:S01]  /*4790*/  IMAD.HI.U32 R10, R158, R162, RZ ;  /* 0x000000a29e0a7227 */ /* 0x000fe200078e00ff */
[----:B------:R2:W-:Y:S01]  /*47a0*/  STL [R1+0x1080], R11 ;  /* 0x0010800b01007387 */ /* 0x0005e20000100800 */
[----:B------:R-:W-:-:S02]  /*47b0*/  IABS R198, R11 ;  /* 0x0000000b00c67213 */ /* 0x000fc40000000000 */
[C---:B------:R-:W-:Y:S01]  /*47c0*/  IMAD.HI.U32 R3, R158.reuse, R170, RZ ;  /* 0x000000aa9e037227 */ /* 0x040fe200078e00ff */
[----:B------:R3:W-:Y:S01]  /*47d0*/  STL [R1+0x107c], R8 ;  /* 0x00107c0801007387 */ /* 0x0007e20000100800 */
[C---:B-1----:R-:W-:Y:S02]  /*47e0*/  LOP3.LUT R12, R29.reuse, 0x16c, RZ, 0xfc, !PT ;  /* 0x0000016c1d0c7812 */ /* 0x042fe400078efcff */
[----:B------:R-:W-:Y:S01]  /*47f0*/  IMAD.HI.U32 R9, R158, R164, RZ ;  /* 0x000000a49e097227 */ /* 0x000fe200078e00ff */
[----:B------:R1:W-:Y:S01]  /*4800*/  STL [R1+0x1064], R15 ;  /* 0x0010640f01007387 */ /* 0x0003e20000100800 */
[----:B------:R-:W-:Y:S02]  /*4810*/  IABS R30, R12 ;  /* 0x0000000c001e7213 */ /* 0x000fe40000000000 */
[----:B------:R-:W-:Y:S01]  /*4820*/  IMAD.MOV R4, RZ, RZ, -R4 ;  /* 0x000000ffff047224 */ /* 0x000fe200078e0a04 */
[----:B------:R4:W-:Y:S01]  /*4830*/  STL [R1+0x1060], R14 ;  /* 0x0010600e01007387 */ /* 0x0009e20000100800 */
[----:B------:R-:W-:Y:S01]  /*4840*/  IMAD.MOV R10, RZ, RZ, -R10 ;  /* 0x000000ffff0a7224 */ /* 0x000fe200078e0a0a */
[C---:B--2---:R-:W-:Y:S01]  /*4850*/  LOP3.LUT R11, R29.reuse, 0x16e, RZ, 0xfc, !PT ;  /* 0x0000016e1d0b7812 */ /* 0x044fe200078efcff */
[----:B------:R-:W-:Y:S01]  /*4860*/  IMAD.MOV R3, RZ, RZ, -R3 ;  /* 0x000000ffff037224 */ /* 0x000fe200078e0a03 */
[C---:B---3--:R-:W-:Y:S01]  /*4870*/  LOP3.LUT R8, R29.reuse, 0x170, RZ, 0xfc, !PT ;  /* 0x000001701d087812 */ /* 0x048fe200078efcff */
[----:B------:R-:W-:Y:S01]  /*4880*/  IMAD R156, R0, R7, R156 ;  /* 0x00000007009c7224 */ /* 0x000fe200078e029c */
[C---:B-1----:R-:W-:Y:S01]  /*4890*/  LOP3.LUT R15, R29.reuse, 0x172, RZ, 0xfc, !PT ;  /* 0x000001721d0f7812 */ /* 0x042fe200078efcff */
[----:B------:R-:W-:Y:S01]  /*48a0*/  IMAD.MOV R9, RZ, RZ, -R9 ;  /* 0x000000ffff097224 */ /* 0x000fe200078e0a09 */
[----:B------:R1:W-:Y:S01]  /*48b0*/  STL [R1+0x105c], R12 ;  /* 0x00105c0c01007387 */ /* 0x0003e20000100800 */
[----:B------:R-:W-:Y:S01]  /*48c0*/  IMAD.HI.U32 R7, R158, R166, RZ ;  /* 0x000000a69e077227 */ /* 0x000fe200078e00ff */
[----:B----4-:R-:W-:-:S02]  /*48d0*/  LOP3.LUT R14, R29, 0x174, RZ, 0xfc, !PT ;  /* 0x000001741d0e7812 */ /* 0x010fc400078efcff */
[----:B------:R-:W-:Y:S01]  /*48e0*/  IABS R212, R15 ;  /* 0x0000000f00d47213 */ /* 0x000fe20000000000 */
[C---:B------:R-:W-:Y:S01]  /*48f0*/  IMAD R160, R0.reuse, R4, R160 ;  /* 0x0000000400a07224 */ /* 0x040fe200078e02a0 */
[----:B------:R-:W-:Y:S01]  /*4900*/  IABS R214, R14 ;  /* 0x0000000e00d67213 */ /* 0x000fe20000000000 */
[C---:B------:R-:W-:Y:S01]  /*4910*/  IMAD R162, R0.reuse, R10, R162 ;  /* 0x0000000a00a27224 */ /* 0x040fe200078e02a2 */
[----:B------:R2:W-:Y:S01]  /*4920*/  STL [R1+0x1058], R11 ;  /* 0x0010580b01007387 */ /* 0x0005e20000100800 */
[----:B------:R-:W-:Y:S01]  /*4930*/  IMAD R170, R0, R3, R170 ;  /* 0x0000000300aa7224 */ /* 0x000fe200078e02aa */
        /* <DEDUP_REMOVED lines=10> */
[C---:B------:R-:W-:Y:S01]  /*49e0*/  IMAD.HI.U32 R3, R158.reuse, R25, RZ ;  /* 0x000000199e037227 */ /* 0x040fe200078e00ff */
[----:B------:R2:W-:Y:S01]  /*49f0*/  STL [R1+0x1038], R14 ;  /* 0x0010380e01007387 */ /* 0x0005e20000100800 */
[C---:B-1----:R-:W-:Y:S02]  /*4a00*/  LOP3.LUT R8, R29.reuse, 0x17a, RZ, 0xfc, !PT ;  /* 0x0000017a1d087812 */ /* 0x042fe400078efcff */
[----:B------:R-:W-:Y:S01]  /*4a10*/  IMAD.MOV R7, RZ, RZ, -R7 ;  /* 0x000000ffff077224 */ /* 0x000fe200078e0a07 */
[----:B------:R1:W-:Y:S01]  /*4a20*/  STL [R1+0x1020], R12 ;  /* 0x0010200c01007387 */ /* 0x0003e20000100800 */
[----:B------:R-:W-:Y:S01]  /*4a30*/  IMAD.HI.U32 R9, R158, R174, RZ ;  /* 0x000000ae9e097227 */ /* 0x000fe200078e00ff */
[C---:B---3--:R-:W-:Y:S02]  /*4a40*/  LOP3.LUT R15, R29.reuse, 0x17c, RZ, 0xfc, !PT ;  /* 0x0000017c1d0f7812 */ /* 0x048fe400078efcff */
[----:B------:R3:W-:Y:S01]  /*4a50*/  STL [R1+0x101c], R11 ;  /* 0x00101c0b01007387 */ /* 0x0007e20000100800 */
[----:B------:R-:W-:Y:S01]  /*4a60*/  IMAD.MOV R4, RZ, RZ, -R4 ;  /* 0x000000ffff047224 */ /* 0x000fe200078e0a04 */
[C---:B--2---:R-:W-:Y:S01]  /*4a70*/  LOP3.LUT R14, R29.reuse, 0x17e, RZ, 0xfc, !PT ;  /* 0x0000017e1d0e7812 */ /* 0x044fe200078efcff */
[----:B------:R-:W-:Y:S01]  /*4a80*/  IMAD.MOV R10, RZ, RZ, -R10 ;  /* 0x000000ffff0a7224 */ /* 0x000fe200078e0a0a */
[----:B------:R-:W-:Y:S01]  /*4a90*/  IABS R222, R15 ;  /* 0x0000000f00de7213 */ /* 0x000fe20000000000 */
[----:B------:R-:W-:Y:S01]  /*4aa0*/  IMAD.MOV R3, RZ, RZ, -R3 ;  /* 0x000000ffff037224 */ /* 0x000fe200078e0a03 */
[----:B------:R-:W-:Y:S01]  /*4ab0*/  IABS R224, R14 ;  /* 0x0000000e00e07213 */ /* 0x000fe20000000000 */
[----:B------:R-:W-:Y:S01]  /*4ac0*/  IMAD R166, R0, R7, R166 ;  /* 0x0000000700a67224 */ /* 0x000fe200078e02a6 */
[----:B------:R-:W-:Y:S01]  /*4ad0*/  IABS R22, R11 ;  /* 0x0000000b00167213 */ /* 0x000fe20000000000 */
[----:B------:R-:W-:Y:S01]  /*4ae0*/  IMAD.MOV R9, RZ, RZ, -R9 ;  /* 0x000000ffff097224 */ /* 0x000fe200078e0a09 */
[----:B-1----:R-:W-:Y:S01]  /*4af0*/  LOP3.LUT R12, R29, 0x180, RZ, 0xfc, !PT ;  /* 0x000001801d0c7812 */ /* 0x002fe200078efcff */
[----:B------:R-:W-:Y:S01]  /*4b00*/  IMAD.HI.U32 R7, R158, R176, RZ ;  /* 0x000000b09e077227 */ /* 0x000fe200078e00ff */
[----:B------:R1:W-:Y:S01]  /*4b10*/  STL [R1+0x1018], R8 ;  /* 0x0010180801007387 */ /* 0x0003e20000100800 */
[----:B------:R-:W-:-:S02]  /*4b20*/  IABS R220, R8 ;  /* 0x0000000800dc7213 */ /* 0x000fc40000000000 */
[C---:B------:R-:W-:Y:S01]  /*4b30*/  IMAD R168, R0.reuse, R4, R168 ;  /* 0x0000000400a87224 */ /* 0x040fe200078e02a8 */
[----:B------:R2:W-:Y:S01]  /*4b40*/  STL [R1+0xf9c], R15 ;  /* 0x000f9c0f01007387 */ /* 0x0005e20000100800 */
[C---:B------:R-:W-:Y:S01]  /*4b50*/  IMAD R172, R0.reuse, R10, R172 ;  /* 0x0000000a00ac7224 */ /* 0x040fe200078e02ac */
[----:B------:R-:W-:Y:S01]  /*4b60*/  IABS R226, R12 ;  /* 0x0000000c00e27213 */ /* 0x000fe20000000000 */
[----:B------:R-:W-:Y:S01]  /*4b70*/  IMAD R25, R0, R3, R25 ;  /* 0x0000000300197224 */ /* 0x000fe200078e0219 */
[----:B------:R4:W-:Y:S01]  /*4b80*/  STL [R1+0xf98], R14 ;  /* 0x000f980e01007387 */ /* 0x0009e20000100800 */
[----:B------:R-:W-:Y:S01]  /*4b90*/  IMAD.HI.U32 R4, R158, R178, RZ ;  /* 0x000000b29e047227 */ /* 0x000fe200078e00ff */
[C---:B---3--:R-:W-:Y:S02]  /*4ba0*/  LOP3.LUT R11, R29.reuse, 0x182, RZ, 0xfc, !PT ;  /* 0x000001821d0b7812 */ /* 0x048fe400078efcff */
[C---:B-1----:R-:W-:Y:S01]  /*4bb0*/  LOP3.LUT R8, R29.reuse, 0x184, RZ, 0xfc, !PT ;  /* 0x000001841d087812 */ /* 0x042fe200078efcff */
[----:B------:R-:W-:Y:S01]  /*4bc0*/  IMAD R174, R0, R9, R174 ;  /* 0x0000000900ae7224 */ /* 0x000fe200078e02ae */
[----:B------:R-:W-:Y:S01]  /*4bd0*/  IADD3 R4, -R4, RZ, RZ ;  /* 0x000000ff04047210 */ /* 0x000fe20007ffe1ff */
[C---:B------:R-:W-:Y:S01]  /*4be0*/  IMAD.HI.U32 R10, R158.reuse, R21, RZ ;  /* 0x000000159e0a7227 */ /* 0x040fe200078e00ff */
[C---:B--2---:R-:W-:Y:S01]  /*4bf0*/  LOP3.LUT R15, R29.reuse, 0x186, RZ, 0xfc, !PT ;  /* 0x000001861d0f7812 */ /* 0x044fe200078efcff */
[----:B------:R1:W-:Y:S01]  /*4c00*/  STL [R1+0xfec], R12 ;  /* 0x000fec0c01007387 */ /* 0x0003e20000100800 */
[C---:B----4-:R-:W-:Y:S01]  /*4c10*/  LOP3.LUT R14, R29.reuse, 0x188, RZ, 0xfc, !PT ;  /* 0x000001881d0e7812 */ /* 0x050fe200078efcff */
[C---:B------:R-:W-:Y:S01]  /*4c20*/  IMAD.HI.U32 R3, R158.reuse, R180, RZ ;  /* 0x000000b49e037227 */ /* 0x040fe200078e00ff */
[----:B------:R-:W-:Y:S01]  /*4c30*/  IABS R228, R11 ;  /* 0x0000000b00e47213 */ /* 0x000fe20000000000 */
[----:B------:R2:W-:Y:S01]  /*4c40*/  STL [R1+0xfe8], R11 ;  /* 0x000fe80b01007387 */ /* 0x0005e20000100800 */
[----:B------:R-:W-:Y:S01]  /*4c50*/  IABS R234, R14 ;  /* 0x0000000e00ea7213 */ /* 0x000fe20000000000 */
[----:B------:R-:W-:Y:S01]  /*4c60*/  IMAD.MOV R7, RZ, RZ, -R7 ;  /* 0x000000ffff077224 */ /* 0x000fe200078e0a07 */
[----:B------:R-:W-:Y:S01]  /*4c70*/  IABS R242, R15 ;  /* 0x0000000f00f27213 */ /* 0x000fe20000000000 */
[----:B------:R-:W-:Y:S01]  /*4c80*/  IMAD.HI.U32 R9, R158, R184, RZ ;  /* 0x000000b89e097227 */ /* 0x000fe200078e00ff */
[----:B------:R-:W-:Y:S01]  /*4c90*/  IABS R232, R8 ;  /* 0x0000000800e87213 */ /* 0x000fe20000000000 */
[----:B------:R3:W-:Y:S01]  /*4ca0*/  STL [R1+0x1008], R8 ;  /* 0x0010080801007387 */ /* 0x0007e20000100800 */
[----:B-1----:R-:W-:Y:S01]  /*4cb0*/  LOP3.LUT R12, R29, 0x18a, RZ, 0xfc, !PT ;  /* 0x0000018a1d0c7812 */ /* 0x002fe200078efcff */
[----:B------:R-:W-:-:S02]  /*4cc0*/  IMAD.MOV R10, RZ, RZ, -R10 ;  /* 0x000000ffff0a7224 */ /* 0x000fc400078e0a0a */
[----:B------:R-:W-:Y:S01]  /*4cd0*/  IMAD.MOV R3, RZ, RZ, -R3 ;  /* 0x000000ffff037224 */ /* 0x000fe200078e0a03 */
[----:B------:R-:W-:Y:S01]  /*4ce0*/  STL [R1+0xf94], R15 ;  /* 0x000f940f01007387 */ /* 0x000fe20000100800 */
[----:B------:R-:W-:Y:S01]  /*4cf0*/  IMAD R176, R0, R7, R176 ;  /* 0x0000000700b07224 */ /* 0x000fe200078e02b0 */
[----:B------:R-:W-:Y:S01]  /*4d00*/  IABS R236, R12 ;  /* 0x0000000c00ec7213 */ /* 0x000fe20000000000 */
[----:B------:R-:W-:Y:S01]  /*4d10*/  IMAD.MOV R9, RZ, RZ, -R9 ;  /* 0x000000ffff097224 */ /* 0x000fe200078e0a09 */
[----:B------:R1:W-:Y:S01]  /*4d20*/  STL [R1+0xf90], R14 ;  /* 0x000f900e01007387 */ /* 0x0003e20000100800 */
[----:B------:R-:W-:Y:S01]  /*4d30*/  IMAD.HI.U32 R7, R158, R186, RZ ;  /* 0x000000ba9e077227 */ /* 0x000fe200078e00ff */
[C---:B--2---:R-:W-:Y:S02]  /*4d40*/  LOP3.LUT R11, R29.reuse, 0x18c, RZ, 0xfc, !PT ;  /* 0x0000018c1d0b7812 */ /* 0x044fe400078efcff */
[C---:B---3--:R-:W-:Y:S01]  /*4d50*/  LOP3.LUT R8, R29.reuse, 0x18e, RZ, 0xfc, !PT ;  /* 0x0000018e1d087812 */ /* 0x048fe200078efcff */
[C---:B------:R-:W-:Y:S01]  /*4d60*/  IMAD R21, R0.reuse, R10, R21 ;  /* 0x0000000a00157224 */ /* 0x040fe200078e0215 */
[----:B------:R2:W-:Y:S01]  /*4d70*/  STL [R1+0xfe4], R12 ;  /* 0x000fe40c01007387 */ /* 0x0005e20000100800 */
[C---:B------:R-:W-:Y:S01]  /*4d80*/  IMAD R180, R0.reuse, R3, R180 ;  /* 0x0000000300b47224 */ /* 0x040fe200078e02b4 */
[----:B------:R-:W-:Y:S01]  /*4d90*/  IABS R238, R11 ;  /* 0x0000000b00ee7213 */ /* 0x000fe20000000000 */
[----:B------:R-:W-:Y:S01]  /*4da0*/  IMAD R184, R0, R9, R184 ;  /* 0x0000000900b87224 */ /* 0x000fe200078e02b8 */
[C---:B-1----:R-:W-:Y:S01]  /*4db0*/  LOP3.LUT R14, R29.reuse, 0x192, RZ, 0xfc, !PT ;  /* 0x000001921d0e7812 */ /* 0x042fe200078efcff */
[----:B------:R-:W-:Y:S01]  /*4dc0*/  IMAD.HI.U32 R10, R158, R192, RZ ;  /* 0x000000c09e0a7227 */ /* 0x000fe200078e00ff */
[----:B------:R-:W-:Y:S01]  /*4dd0*/  IABS R240, R8 ;  /* 0x0000000800f07213 */ /* 0x000fe20000000000 */
[----:B------:R1:W-:Y:S01]  /*4de0*/  STL [R1+0xff8], R11 ;  /* 0x000ff80b01007387 */ /* 0x0003e20000100800 */
[----:B------:R-:W-:Y:S01]  /*4df0*/  IABS R244, R14 ;  /* 0x0000000e00f47213 */ /* 0x000fe20000000000 */
[----:B------:R-:W-:Y:S01]  /*4e00*/  IMAD R178, R0, R4, R178 ;  /* 0x0000000400b27224 */ /* 0x000fe200078e02b2 */
[C---:B--2---:R-:W-:Y:S01]  /*4e10*/  LOP3.LUT R12, R29.reuse, 0x194, RZ, 0xfc, !PT ;  /* 0x000001941d0c7812 */ /* 0x044fe200078efcff */
[C---:B------:R-:W-:Y:S01]  /*4e20*/  IMAD.HI.U32 R3, R158.reuse, R190, RZ ;  /* 0x000000be9e037227 */ /* 0x040fe200078e00ff */
[C---:B------:R-:W-:Y:S01]  /*4e30*/  LOP3.LUT R15, R29.reuse, 0x190, RZ, 0xfc, !PT ;  /* 0x000001901d0f7812 */ /* 0x040fe200078efcff */
[----:B------:R2:W-:Y:S02]  /*4e40*/  STL [R1+0xff4], R8 ;  /* 0x000ff40801007387 */ /* 0x0005e40000100800 */
[----:B------:R-:W-:Y:S01]  /*4e50*/  IMAD.MOV R7, RZ, RZ, -R7 ;  /* 0x000000ffff077224 */ /* 0x000fe200078e0a07 */
[----:B------:R-:W-:Y:S01]  /*4e60*/  IABS R49, R15 ;  /* 0x0000000f00317213 */ /* 0x000fe20000000000 */
[C---:B------:R-:W-:Y:S01]  /*4e70*/  IMAD.HI.U32 R9, R158.reuse, R196, RZ ;  /* 0x000000c49e097227 */ /* 0x040fe200078e00ff */
[C---:B-1----:R-:W-:Y:S01]  /*4e80*/  LOP3.LUT R11, R29.reuse, 0x196, RZ, 0xfc, !PT ;  /* 0x000001961d0b7812 */ /* 0x042fe200078efcff */
[----:B------:R1:W-:Y:S02]  /*4e90*/  STL [R1+0xf88], R15 ;  /* 0x000f880f01007387 */ /* 0x0003e40000100800 */
[----:B------:R-:W-:Y:S01]  /*4ea0*/  IMAD.HI.U32 R4, R158, R188, RZ ;  /* 0x000000bc9e047227 */ /* 0x000fe200078e00ff */
[----:B------:R-:W-:Y:S01]  /*4eb0*/  IABS R38, R11 ;  /* 0x0000000b00267213 */ /* 0x000fe20000000000 */
[----:B------:R3:W-:Y:S01]  /*4ec0*/  STL [R1+0xfd0], R14 ;  /* 0x000fd00e01007387 */ /* 0x0007e20000100800 */
[----:B--2---:R-:W-:Y:S01]  /*4ed0*/  LOP3.LUT R8, R29, 0x198, RZ, 0xfc, !PT ;  /* 0x000001981d087812 */ /* 0x004fe200078efcff */
[----:B------:R-:W-:-:S02]  /*4ee0*/  IMAD.MOV R10, RZ, RZ, -R10 ;  /* 0x000000ffff0a7224 */ /* 0x000fc400078e0a0a */
[----:B------:R-:W-:Y:S01]  /*4ef0*/  IMAD.MOV R3, RZ, RZ, -R3 ;  /* 0x000000ffff037224 */ /* 0x000fe200078e0a03 */
[----:B------:R-:W-:Y:S01]  /*4f00*/  IABS R39, R8 ;  /* 0x0000000800277213 */ /* 0x000fe20000000000 */
[----:B------:R-:W-:Y:S01]  /*4f10*/  IMAD R186, R0, R7, R186 ;  /* 0x0000000700ba7224 */ /* 0x000fe200078e02ba */
[C---:B-1----:R-:W-:Y:S01]  /*4f20*/  LOP3.LUT R15, R29.reuse, 0x19c, RZ, 0xfc, !PT ;  /* 0x0000019c1d0f7812 */ /* 0x042fe200078efcff */
[----:B------:R-:W-:Y:S01]  /*4f30*/  IMAD.MOV R9, RZ, RZ, -R9 ;  /* 0x000000ffff097224 */ /* 0x000fe200078e0a09 */
[----:B------:R-:W-:Y:S01]  /*4f40*/  STL [R1+0xfe0], R12 ;  /* 0x000fe00c01007387 */ /* 0x000fe20000100800 */
[----:B------:R-:W-:Y:S01]  /*4f50*/  IMAD.MOV R4, RZ, RZ, -R4 ;  /* 0x000000ffff047224 */ /* 0x000fe200078e0a04 */
[----:B------:R-:W-:Y:S01]  /*4f60*/  IABS R23, R15 ;  /* 0x0000000f00177213 */ /* 0x000fe20000000000 */
[----:B------:R-:W-:Y:S01]  /*4f70*/  IMAD.HI.U32 R7, R158, R206, RZ ;  /* 0x000000ce9e077227 */ /* 0x000fe200078e00ff */
[----:B------:R-:W-:Y:S01]  /*4f80*/  STL [R1+0xff0], R11 ;  /* 0x000ff00b01007387 */ /* 0x000fe20000100800 */
[----:B---3--:R-:W-:-:S02]  /*4f90*/  LOP3.LUT R14, R29, 0x1a0, RZ, 0xfc, !PT ;  /* 0x000001a01d0e7812 */ /* 0x008fc400078efcff */
[C---:B------:R-:W-:Y:S01]  /*4fa0*/  IMAD R192, R0.reuse, R10, R192 ;  /* 0x0000000a00c07224 */ /* 0x040fe200078e02c0 */
[----:B------:R1:W-:Y:S01]  /*4fb0*/  STL [R1+0x1000], R8 ;  /* 0x0010000801007387 */ /* 0x0003e20000100800 */
[C---:B------:R-:W-:Y:S02]  /*4fc0*/  IMAD R190, R0.reuse, R3, R190 ;  /* 0x0000000300be7224 */ /* 0x040fe400078e02be */
[----:B------:R-:W-:Y:S01]  /*4fd0*/  IMAD R196, R0, R9, R196 ;  /* 0x0000000900c47224 */ /* 0x000fe200078e02c4 */
[----:B------:R-:W-:Y:S01]  /*4fe0*/  STL [R1+0xfc8], R16 ;  /* 0x000fc81001007387 */ /* 0x000fe20000100800 */
[----:B------:R-:W-:-:S03]  /*4ff0*/  IMAD.HI.U32 R10, R158, R202, RZ ;  /* 0x000000ca9e0a7227 */ /* 0x000fc600078e00ff */
[----:B------:R2:W-:Y:S01]  /*5000*/  STL [R1+0xfc0], R15 ;  /* 0x000fc00f01007387 */ /* 0x0005e20000100800 */
[----:B------:R-:W-:Y:S01]  /*5010*/  IMAD R188, R0, R4, R188 ;  /* 0x0000000400bc7224 */ /* 0x000fe200078e02bc */
[----:B-1----:R-:W-:Y:S01]  /*5020*/  LOP3.LUT R8, R29, 0x1a2, RZ, 0xfc, !PT ;  /* 0x000001a21d087812 */ /* 0x002fe200078efcff */
[----:B------:R-:W-:-:S03]  /*5030*/  IMAD.HI.U32 R3, R158, R200, RZ ;  /* 0x000000c89e037227 */ /* 0x000fc600078e00ff */
[----:B------:R-:W-:Y:S01]  /*5040*/  IABS R189, R8 ;  /* 0x0000000800bd7213 */ /* 0x000fe20000000000 */
[----:B------:R-:W-:Y:S01]  /*5050*/  IMAD.MOV R7, RZ, RZ, -R7 ;  /* 0x000000ffff077224 */ /* 0x000fe200078e0a07 */
[----:B------:R-:W-:Y:S01]  /*5060*/  IADD3 R3, -R3, RZ, RZ ;  /* 0x000000ff03037210 */ /* 0x000fe20007ffe1ff */
[----:B------:R-:W-:Y:S01]  /*5070*/  IMAD.HI.U32 R9, R158, R204, RZ ;  /* 0x000000cc9e097227 */ /* 0x000fe200078e00ff */
[----:B--2---:R-:W-:-:S03]  /*5080*/  LOP3.LUT R15, R29, 0x1a8, RZ, 0xfc, !PT ;  /* 0x000001a81d0f7812 */ /* 0x004fc600078efcff */
[----:B------:R-:W-:Y:S01]  /*5090*/  IMAD.HI.U32 R4, R158, R198, RZ ;  /* 0x000000c69e047227 */ /* 0x000fe200078e00ff */
[----:B------:R-:W-:-:S03]  /*50a0*/  IABS R213, R15 ;  /* 0x0000000f00d57213 */ /* 0x000fc60000000000 */
[----:B------:R-:W-:Y:S02]  /*50b0*/  IMAD.MOV R10, RZ, RZ, -R10 ;  /* 0x000000ffff0a7224 */ /* 0x000fe400078e0a0a */
[----:B------:R-:W-:Y:S02]  /*50c0*/  IMAD R206, R0, R7, R206 ;  /* 0x0000000700ce7224 */ /* 0x000fe400078e02ce */
[----:B------:R-:W-:Y:S02]  /*50d0*/  IMAD.MOV R9, RZ, RZ, -R9 ;  /* 0x000000ffff097224 */ /* 0x000fe400078e0a09 */
[----:B------:R-:W-:Y:S02]  /*50e0*/  IMAD.MOV R4, RZ, RZ, -R4 ;  /* 0x000000ffff047224 */ /* 0x000fe400078e0a04 */
[----:B------:R-:W-:-:S04]  /*50f0*/  IMAD.HI.U32 R7, R158, R30, RZ ;  /* 0x0000001e9e077227 */ /* 0x000fc800078e00ff */
[C---:B------:R-:W-:Y:S02]  /*5100*/  IMAD R202, R0.reuse, R10, R202 ;  /* 0x0000000a00ca7224 */ /* 0x040fe400078e02ca */
[----:B------:R-:W-:Y:S02]  /*5110*/  IMAD R204, R0, R9, R204 ;  /* 0x0000000900cc7224 */ /* 0x000fe400078e02cc */
[----:B------:R-:W-:-:S04]  /*5120*/  IMAD.HI.U32 R10, R158, R212, RZ ;  /* 0x000000d49e0a7227 */ /* 0x000fc800078e00ff */
[----:B------:R-:W-:Y:S02]  /*5130*/  IMAD R198, R0, R4, R198 ;  /* 0x0000000400c67224 */ /* 0x000fe400078e02c6 */
[----:B------:R-:W-:Y:S02]  /*5140*/  IMAD.MOV R7, RZ, RZ, -R7 ;  /* 0x000000ffff077224 */ /* 0x000fe400078e0a07 */
[----:B------:R-:W-:-:S04]  /*5150*/  IMAD.HI.U32 R9, R158, R214, RZ ;  /* 0x000000d69e097227 */ /* 0x000fc800078e00ff */
[----:B------:R-:W-:Y:S02]  /*5160*/  IMAD R200, R0, R3, R200 ;  /* 0x0000000300c87224 */ /* 0x000fe400078e02c8 */
[----:B------:R-:W-:-:S04]  /*5170*/  IMAD.HI.U32 R4, R158, R208, RZ ;  /* 0x000000d09e047227 */ /* 0x000fc800078e00ff */
[----:B------:R-:W-:-:S04]  /*5180*/  IMAD.HI.U32 R3, R158, R210, RZ ;  /* 0x000000d29e037227 */ /* 0x000fc800078e00ff */
[----:B------:R-:W-:Y:S02]  /*5190*/  IMAD.MOV R10, RZ, RZ, -R10 ;  /* 0x000000ffff0a7224 */ /* 0x000fe400078e0a0a */
[----:B------:R-:W-:Y:S02]  /*51a0*/  IMAD R30, R0, R7, R30 ;  /* 0x00000007001e7224 */ /* 0x000fe400078e021e */
[----:B------:R-:W-:Y:S02]  /*51b0*/  IMAD.MOV R9, RZ, RZ, -R9 ;  /* 0x000000ffff097224 */ /* 0x000fe400078e0a09 */
[----:B------:R-:W-:Y:S02]  /*51c0*/  IMAD.MOV R4, RZ, RZ, -R4 ;  /* 0x000000ffff047224 */ /* 0x000fe400078e0a04 */
[----:B------:R-:W-:-:S04]  /*51d0*/  IMAD.HI.U32 R7, R158, R216, RZ ;  /* 0x000000d89e077227 */ /* 0x000fc800078e00ff */
[----:B------:R-:W-:Y:S02]  /*51e0*/  IMAD.MOV R3, RZ, RZ, -R3 ;  /* 0x000000ffff037224 */ /* 0x000fe400078e0a03 */
[C---:B------:R-:W-:Y:S02]  /*51f0*/  IMAD R212, R0.reuse, R10, R212 ;  /* 0x0000000a00d47224 */ /* 0x040fe400078e02d4 */
[----:B------:R-:W-:Y:S02]  /*5200*/  IMAD R214, R0, R9, R214 ;  /* 0x0000000900d67224 */ /* 0x000fe400078e02d6 */
[----:B------:R-:W-:-:S04]  /*5210*/  IMAD.HI.U32 R10, R158, R222, RZ ;  /* 0x000000de9e0a7227 */ /* 0x000fc800078e00ff */
[----:B------:R-:W-:Y:S01]  /*5220*/  IMAD R208, R0, R4, R208 ;  /* 0x0000000400d07224 */ /* 0x000fe200078e02d0 */
[----:B------:R-:W-:Y:S01]  /*5230*/  IADD3 R10, -R10, RZ, RZ ;  /* 0x000000ff0a0a7210 */ /* 0x000fe20007ffe1ff */
[----:B------:R-:W-:Y:S02]  /*5240*/  IMAD.MOV R7, RZ, RZ, -R7 ;  /* 0x000000ffff077224 */ /* 0x000fe400078e0a07 */
[----:B------:R-:W-:-:S04]  /*5250*/  IMAD.HI.U32 R9, R158, R224, RZ ;  /* 0x000000e09e097227 */ /* 0x000fc800078e00ff */
[----:B------:R-:W-:Y:S02]  /*5260*/  IMAD R210, R0, R3, R210 ;  /* 0x0000000300d27224 */ /* 0x000fe400078e02d2 */
[----:B------:R-:W-:-:S04]  /*5270*/  IMAD.HI.U32 R4, R158, R22, RZ ;  /* 0x000000169e047227 */ /* 0x000fc800078e00ff */
[----:B------:R-:W-:-:S04]  /*5280*/  IMAD.HI.U32 R3, R158, R220, RZ ;  /* 0x000000dc9e037227 */ /* 0x000fc800078e00ff */
[----:B------:R-:W-:Y:S02]  /*5290*/  IMAD R216, R0, R7, R216 ;  /* 0x0000000700d87224 */ /* 0x000fe400078e02d8 */
[----:B------:R-:W-:Y:S02]  /*52a0*/  IMAD.MOV R9, RZ, RZ, -R9 ;  /* 0x000000ffff097224 */ /* 0x000fe400078e0a09 */
[----:B------:R-:W-:Y:S02]  /*52b0*/  IMAD.MOV R4, RZ, RZ, -R4 ;  /* 0x000000ffff047224 */ /* 0x000fe400078e0a04 */
[----:B------:R-:W-:-:S04]  /*52c0*/  IMAD.HI.U32 R7, R158, R226, RZ ;  /* 0x000000e29e077227 */ /* 0x000fc800078e00ff */
[----:B------:R-:W-:Y:S02]  /*52d0*/  IMAD.MOV R3, RZ, RZ, -R3 ;  /* 0x000000ffff037224 */ /* 0x000fe400078e0a03 */
[C---:B------:R-:W-:Y:S02]  /*52e0*/  IMAD R224, R0.reuse, R9, R224 ;  /* 0x0000000900e07224 */ /* 0x040fe400078e02e0 */
[C---:B------:R-:W-:Y:S02]  /*52f0*/  IMAD R22, R0.reuse, R4, R22 ;  /* 0x0000000400167224 */ /* 0x040fe400078e0216 */
[----:B------:R-:W-:Y:S02]  /*5300*/  IMAD.MOV R7, RZ, RZ, -R7 ;  /* 0x000000ffff077224 */ /* 0x000fe400078e0a07 */
[----:B------:R-:W-:Y:S02]  /*5310*/  IMAD R222, R0, R10, R222 ;  /* 0x0000000a00de7224 */ /* 0x000fe400078e02de */
[----:B------:R-:W-:-:S04]  /*5320*/  IMAD.HI.U32 R9, R158, R234, RZ ;  /* 0x000000ea9e097227 */ /* 0x000fc800078e00ff */
[----:B------:R-:W-:Y:S02]  /*5330*/  IMAD R220, R0, R3, R220 ;  /* 0x0000000300dc7224 */ /* 0x000fe400078e02dc */
[----:B------:R-:W-:-:S04]  /*5340*/  IMAD.HI.U32 R4, R158, R228, RZ ;  /* 0x000000e49e047227 */ /* 0x000fc800078e00ff */
[----:B------:R-:W-:-:S04]  /*5350*/  IMAD.HI.U32 R10, R158, R242, RZ ;  /* 0x000000f29e0a7227 */ /* 0x000fc800078e00ff */
[----:B------:R-:W-:-:S04]  /*5360*/  IMAD.HI.U32 R3, R158, R232, RZ ;  /* 0x000000e89e037227 */ /* 0x000fc800078e00ff */
[----:B------:R-:W-:Y:S02]  /*5370*/  IMAD R226, R0, R7, R226 ;  /* 0x0000000700e27224 */ /* 0x000fe400078e02e2 */
[----:B------:R-:W-:Y:S02]  /*5380*/  IMAD.MOV R9, RZ, RZ, -R9 ;  /* 0x000000ffff097224 */ /* 0x000fe400078e0a09 */
[----:B------:R-:W-:Y:S02]  /*5390*/  IMAD.MOV R4, RZ, RZ, -R4 ;  /* 0x000000ffff047224 */ /* 0x000fe400078e0a04 */
[----:B------:R-:W-:-:S04]  /*53a0*/  IMAD.HI.U32 R7, R158, R236, RZ ;  /* 0x000000ec9e077227 */ /* 0x000fc800078e00ff */
[----:B------:R-:W-:Y:S02]  /*53b0*/  IMAD.MOV R10, RZ, RZ, -R10 ;  /* 0x000000ffff0a7224 */ /* 0x000fe400078e0a0a */
[----:B------:R-:W-:Y:S02]  /*53c0*/  IMAD.MOV R3, RZ, RZ, -R3 ;  /* 0x000000ffff037224 */ /* 0x000fe400078e0a03 */
[C---:B------:R-:W-:Y:S01]  /*53d0*/  IMAD R234, R0.reuse, R9, R234 ;  /* 0x0000000900ea7224 */ /* 0x040fe200078e02ea */
[----:B------:R-:W-:Y:S01]  /*53e0*/  IABS R9, R12 ;  /* 0x0000000c00097213 */ /* 0x000fe20000000000 */
[C---:B------:R-:W-:Y:S01]  /*53f0*/  IMAD R228, R0.reuse, R4, R228 ;  /* 0x0000000400e47224 */ /* 0x040fe200078e02e4 */
[----:B------:R-:W-:Y:S01]  /*5400*/  LOP3.LUT R12, R29, 0x19e, RZ, 0xfc, !PT ;  /* 0x0000019e1d0c7812 */ /* 0x000fe200078efcff */
[----:B------:R-:W-:Y:S02]  /*5410*/  IMAD.MOV R7, RZ, RZ, -R7 ;  /* 0x000000ffff077224 */ /* 0x000fe400078e0a07 */
[----:B------:R-:W-:-:S02]  /*5420*/  IMAD R242, R0, R10, R242 ;  /* 0x0000000a00f27224 */ /* 0x000fc400078e02f2 */
[----:B------:R-:W-:Y:S01]  /*5430*/  IMAD R232, R0, R3, R232 ;  /* 0x0000000300e87224 */ /* 0x000fe200078e02e8 */
[----:B------:R1:W-:Y:S01]  /*5440*/  STL [R1+0xfbc], R12 ;  /* 0x000fbc0c01007387 */ /* 0x0003e20000100800 */
[----:B------:R-:W-:-:S03]  /*5450*/  IMAD.HI.U32 R4, R158, R238, RZ ;  /* 0x000000ee9e047227 */ /* 0x000fc600078e00ff */
[----:B------:R-:W-:Y:S01]  /*5460*/  STL [R1+0xfa4], R14 ;  /* 0x000fa40e01007387 */ /* 0x000fe20000100800 */
[----:B------:R-:W-:-:S03]  /*5470*/  IMAD.HI.U32 R10, R158, R244, RZ ;  /* 0x000000f49e0a7227 */ /* 0x000fc600078e00ff */
[----:B------:R2:W-:Y:S01]  /*5480*/  STL [R1+0xfa0], R8 ;  /* 0x000fa00801007387 */ /* 0x0005e20000100800 */
[----:B------:R-:W-:Y:S01]  /*5490*/  IMAD.HI.U32 R3, R158, R240, RZ ;  /* 0x000000f09e037227 */ /* 0x000fe200078e00ff */
[----:B------:R-:W-:Y:S02]  /*54a0*/  IADD3 R10, -R10, RZ, RZ ;  /* 0x000000ff0a0a7210 */ /* 0x000fe40007ffe1ff */
[----:B------:R-:W-:Y:S01]  /*54b0*/  STL [R1+0xf74], R17 ;  /* 0x000f741101007387 */ /* 0x000fe20000100800 */
[----:B------:R-:W-:Y:S01]  /*54c0*/  IMAD R236, R0, R7, R236 ;  /* 0x0000000700ec7224 */ /* 0x000fe200078e02ec */
[----:B-1----:R-:W-:Y:S01]  /*54d0*/  IABS R12, R12 ;  /* 0x0000000c000c7213 */ /* 0x002fe20000000000 */
[----:B------:R-:W-:Y:S02]  /*54e0*/  IMAD.MOV R4, RZ, RZ, -R4 ;  /* 0x000000ffff047224 */ /* 0x000fe400078e0a04 */
[----:B------:R-:W-:Y:S01]  /*54f0*/  IMAD.HI.U32 R7, R158, R9, RZ ;  /* 0x000000099e077227 */ /* 0x000fe200078e00ff */
[----:B--2---:R-:W-:-:S03]  /*5500*/  LOP3.LUT R8, R29, 0x1ac, RZ, 0xfc, !PT ;  /* 0x000001ac1d087812 */ /* 0x004fc600078efcff */
[----:B------:R-:W-:Y:S01]  /*5510*/  IMAD.MOV R3, RZ, RZ, -R3 ;  /* 0x000000ffff037224 */ /* 0x000fe200078e0a03 */
[----:B------:R-:W-:Y:S01]  /*5520*/  IABS R86, R8 ;  /* 0x0000000800567213 */ /* 0x000fe20000000000 */
[C---:B------:R-:W-:Y:S02]  /*5530*/  IMAD R238, R0.reuse, R4, R238 ;  /* 0x0000000400ee7224 */ /* 0x040fe400078e02ee */
[----:B------:R-:W-:Y:S02]  /*5540*/  IMAD.MOV R7, RZ, RZ, -R7 ;  /* 0x000000ffff077224 */ /* 0x000fe400078e0a07 */
[----:B------:R-:W-:Y:S02]  /*5550*/  IMAD R240, R0, R3, R240 ;  /* 0x0000000300f07224 */ /* 0x000fe400078e02f0 */
[----:B------:R-:W-:-:S04]  /*5560*/  IMAD.HI.U32 R4, R158, R38, RZ ;  /* 0x000000269e047227 */ /* 0x000fc800078e00ff */
[----:B------:R-:W-:-:S04]  /*5570*/  IMAD.HI.U32 R3, R158, R39, RZ ;  /* 0x000000279e037227 */ /* 0x000fc800078e00ff */
[C---:B------:R-:W-:Y:S01]  /*5580*/  IMAD R244, R0.reuse, R10, R244 ;  /* 0x0000000a00f47224 */ /* 0x040fe200078e02f4 */
[----:B------:R-:W-:Y:S01]  /*5590*/  IABS R10, R16 ;  /* 0x00000010000a7213 */ /* 0x000fe20000000000 */
[----:B------:R-:W-:Y:S01]  /*55a0*/  IMAD R9, R0, R7, R9 ;  /* 0x0000000700097224 */ /* 0x000fe200078e0209 */
[C---:B------:R-:W-:Y:S01]  /*55b0*/  LOP3.LUT R16, R29.reuse, 0x1a6, RZ, 0xfc, !PT ;  /* 0x000001a61d107812 */ /* 0x040fe200078efcff */
[----:B------:R-:W-:Y:S01]  /*55c0*/  IMAD.HI.U32 R24, R158, R23, RZ ;  /* 0x000000179e187227 */ /* 0x000fe200078e00ff */
[----:B------:R-:W-:Y:S02]  /*55d0*/  IABS R7, R14 ;  /* 0x0000000e00077213 */ /* 0x000fe40000000000 */
[----:B------:R-:W-:Y:S01]  /*55e0*/  LOP3.LUT R14, R29, 0x1aa, RZ, 0xfc, !PT ;  /* 0x000001aa1d0e7812 */ /* 0x000fe200078efcff */
[----:B------:R-:W-:Y:S01]  /*55f0*/  IMAD.MOV R4, RZ, RZ, -R4 ;  /* 0x000000ffff047224 */ /* 0x000fe200078e0a04 */
[----:B------:R-:W-:Y:S01]  /*5600*/  IABS R207, R16 ;  /* 0x0000001000cf7213 */ /* 0x000fe20000000000 */
[----:B------:R-:W-:Y:S01]  /*5610*/  IMAD.MOV R3, RZ, RZ, -R3 ;  /* 0x000000ffff037224 */ /* 0x000fe200078e0a03 */
[----:B------:R-:W-:Y:S01]  /*5620*/  STL [R1+0xf70], R16 ;  /* 0x000f701001007387 */ /* 0x000fe20000100800 */
[----:B------:R-:W-:Y:S01]  /*5630*/  IMAD.MOV R24, RZ, RZ, -R24 ;  /* 0x000000ffff187224 */ /* 0x000fe200078e0a18 */
[----:B------:R-:W-:Y:S01]  /*5640*/  IABS R57, R14 ;  /* 0x0000000e00397213 */ /* 0x000fe20000000000 */
[C---:B------:R-:W-:Y:S01]  /*5650*/  IMAD R38, R0.reuse, R4, R38 ;  /* 0x0000000400267224 */ /* 0x040fe200078e0226 */
[----:B------:R1:W-:Y:S01]  /*5660*/  STL [R1+0xf44], R15 ;  /* 0x000f440f01007387 */ /* 0x0003e20000100800 */
[----:B------:R-:W-:-:S02]  /*5670*/  IMAD R39, R0, R3, R39 ;  /* 0x0000000300277224 */ /* 0x000fc400078e0227 */
[C---:B------:R-:W-:Y:S01]  /*5680*/  IMAD.HI.U32 R4, R158.reuse, R7, RZ ;  /* 0x000000079e047227 */ /* 0x040fe200078e00ff */
[----:B------:R2:W-:Y:S03]  /*5690*/  STL [R1+0xf40], R14 ;  /* 0x000f400e01007387 */ /* 0x0005e60000100800 */
[----:B------:R-:W-:Y:S01]  /*56a0*/  IMAD.HI.U32 R3, R158, R189, RZ ;  /* 0x000000bd9e037227 */ /* 0x000fe200078e00ff */
[----:B------:R3:W-:Y:S01]  /*56b0*/  STL [R1+0xf38], R8 ;  /* 0x000f380801007387 */ /* 0x0007e20000100800 */
[C---:B-1----:R-:W-:Y:S02]  /*56c0*/  LOP3.LUT R15, R29.reuse, 0x1ae, RZ, 0xfc, !PT ;  /* 0x000001ae1d0f7812 */ /* 0x042fe400078efcff */
[----:B------:R-:W-:Y:S02]  /*56d0*/  IMAD R23, R0, R24, R23 ;  /* 0x0000001800177224 */ /* 0x000fe400078e0217 */
[----:B------:R-:W-:Y:S01]  /*56e0*/  IMAD.HI.U32 R24, R158, R207, RZ ;  /* 0x000000cf9e187227 */ /* 0x000fe200078e00ff */
[C---:B--2---:R-:W-:Y:S01]  /*56f0*/  LOP3.LUT R14, R29.reuse, 0x1b0, RZ, 0xfc, !PT ;  /* 0x000001b01d0e7812 */ /* 0x044fe200078efcff */
[----:B------:R-:W-:Y:S01]  /*5700*/  STL [R1+0xf24], R15 ;  /* 0x000f240f01007387 */ /* 0x000fe20000100800 */
[----:B------:R-:W-:Y:S01]  /*5710*/  IABS R110, R15 ;  /* 0x0000000f006e7213 */ /* 0x000fe20000000000 */
[----:B------:R-:W-:Y:S01]  /*5720*/  IMAD.MOV R4, RZ, RZ, -R4 ;  /* 0x000000ffff047224 */ /* 0x000fe200078e0a04 */
[----:B------:R-:W-:Y:S01]  /*5730*/  IABS R122, R14 ;  /* 0x0000000e007a7213 */ /* 0x000fe20000000000 */
[----:B------:R-:W-:Y:S01]  /*5740*/  IMAD.MOV R3, RZ, RZ, -R3 ;  /* 0x000000ffff037224 */ /* 0x000fe200078e0a03 */
[----:B---3--:R-:W-:Y:S01]  /*5750*/  LOP3.LUT R8, R29, 0x1b2, RZ, 0xfc, !PT ;  /* 0x000001b21d087812 */ /* 0x008fe200078efcff */
[----:B------:R-:W-:Y:S01]  /*5760*/  IMAD.MOV R24, RZ, RZ, -R24 ;  /* 0x000000ffff187224 */ /* 0x000fe200078e0a18 */
[----:B------:R-:W-:Y:S01]  /*5770*/  STL [R1+0xf20], R14 ;  /* 0x000f200e01007387 */ /* 0x000fe20000100800 */
[C---:B------:R-:W-:Y:S01]  /*5780*/  IMAD R7, R0.reuse, R4, R7 ;  /* 0x0000000400077224 */ /* 0x040fe200078e0207 */
[----:B------:R-:W-:Y:S01]  /*5790*/  IABS R146, R8 ;  /* 0x0000000800927213 */ /* 0x000fe20000000000 */
[----:B------:R-:W-:Y:S01]  /*57a0*/  IMAD R189, R0, R3, R189 ;  /* 0x0000000300bd7224 */ /* 0x000fe200078e02bd */
[----:B------:R-:W-:Y:S01]  /*57b0*/  STL [R1+0xf1c], R8 ;  /* 0x000f1c0801007387 */ /* 0x000fe20000100800 */
[----:B------:R-:W-:-:S04]  /*57c0*/  IMAD.HI.U32 R4, R158, R86, RZ ;  /* 0x000000569e047227 */ /* 0x000fc800078e00ff */
[----:B------:R-:W-:-:S04]  /*57d0*/  IMAD.HI.U32 R3, R158, R57, RZ ;  /* 0x000000399e037227 */ /* 0x000fc800078e00ff */
[----:B------:R-:W-:Y:S02]  /*57e0*/  IMAD R207, R0, R24, R207 ;  /* 0x0000001800cf7224 */ /* 0x000fe400078e02cf */
[----:B------:R-:W-:-:S04]  /*57f0*/  IMAD.HI.U32 R24, R158, R122, RZ ;  /* 0x0000007a9e187227 */ /* 0x000fc800078e00ff */
[----:B------:R-:W-:Y:S02]  /*5800*/  IMAD.MOV R4, RZ, RZ, -R4 ;  /* 0x000000ffff047224 */ /* 0x000fe400078e0a04 */
[----:B------:R-:W-:Y:S02]  /*5810*/  IMAD.MOV R3, RZ, RZ, -R3 ;  /* 0x000000ffff037224 */ /* 0x000fe400078e0a03 */
[----:B------:R-:W-:Y:S02]  /*5820*/  IMAD.MOV R24, RZ, RZ, -R24 ;  /* 0x000000ffff187224 */ /* 0x000fe400078e0a18 */
[C---:B------:R-:W-:Y:S01]  /*5830*/  IMAD R86, R0.reuse, R4, R86 ;  /* 0x0000000400567224 */ /* 0x040fe200078e0256 */
[C---:B------:R-:W-:Y:S01]  /*5840*/  LOP3.LUT R4, R29.reuse, 0x1b4, RZ, 0xfc, !PT ;  /* 0x000001b41d047812 */ /* 0x040fe200078efcff */
[C---:B------:R-:W-:Y:S01]  /*5850*/  IMAD R57, R0.reuse, R3, R57 ;  /* 0x0000000300397224 */ /* 0x040fe200078e0239 */
[----:B------:R-:W-:Y:S01]  /*5860*/  LOP3.LUT R3, R29, 0x1b6, RZ, 0xfc, !PT ;  /* 0x000001b61d037812 */ /* 0x000fe200078efcff */
[----:B------:R-:W-:Y:S01]  /*5870*/  IMAD R122, R0, R24, R122 ;  /* 0x00000018007a7224 */ /* 0x000fe200078e027a */
[----:B------:R-:W-:Y:S01]  /*5880*/  IABS R51, R4 ;  /* 0x0000000400337213 */ /* 0x000fe20000000000 */
[----:B------:R-:W-:Y:S01]  /*5890*/  STL [R1+0xf14], R4 ;  /* 0x000f140401007387 */ /* 0x000fe20000100800 */
[----:B------:R-:W-:Y:S01]  /*58a0*/  IMAD.HI.U32 R11, R158, R49, RZ ;  /* 0x000000319e0b7227 */ /* 0x000fe200078e00ff */
[----:B------:R-:W-:-:S02]  /*58b0*/  IABS R182, R3 ;  /* 0x0000000300b67213 */ /* 0x000fc40000000000 */
[----:B------:R-:W-:Y:S01]  /*58c0*/  STL [R1+0xf10], R3 ;  /* 0x000f100301007387 */ /* 0x000fe20000100800 */
[----:B------:R-:W-:Y:S02]  /*58d0*/  IMAD.MOV R11, RZ, RZ, -R11 ;  /* 0x000000ffff0b7224 */ /* 0x000fe400078e0a0b */
[----:B------:R-:W-:Y:S01]  /*58e0*/  IMAD.HI.U32 R28, R158, R10, RZ ;  /* 0x0000000a9e1c7227 */ /* 0x000fe200078e00ff */
[----:B------:R1:W-:Y:S03]  /*58f0*/  STL [R1+0x12ec], R122 ;  /* 0x0012ec7a01007387 */ /* 0x0003e60000100800 */
[----:B------:R-:W-:Y:S02]  /*5900*/  IMAD R49, R0, R11, R49 ;  /* 0x0000000b00317224 */ /* 0x000fe400078e0231 */
[----:B------:R-:W-:-:S04]  /*5910*/  IMAD.HI.U32 R11, R158, R12, RZ ;  /* 0x0000000c9e0b7227 */ /* 0x000fc800078e00ff */
[----:B------:R-:W-:Y:S01]  /*5920*/  IMAD.MOV R11, RZ, RZ, -R11 ;  /* 0x000000ffff0b7224 */ /* 0x000fe200078e0a0b */
[----:B-1----:R-:W2:Y:S01]  /*5930*/  LDL R122, [R1+0x358] ;  /* 0x00035800017a7983 */ /* 0x002ea20000100800 */
[----:B------:R-:W-:Y:S01]  /*5940*/  SHF.R.U32.HI R15, RZ, 0x6, R37 ;  /* 0x00000006ff0f7819 */ /* 0x000fe20000011625 */
[----:B------:R-:W-:-:S04]  /*5950*/  IMAD.HI.U32 R4, R158, R51, RZ ;  /* 0x000000339e047227 */ /* 0x000fc800078e00ff */
[----:B------:R-:W-:Y:S02]  /*5960*/  IMAD R12, R0, R11, R12 ;  /* 0x0000000b000c7224 */ /* 0x000fe400078e020c */
[----:B------:R-:W-:-:S04]  /*5970*/  IMAD.HI.U32 R11, R158, R213, RZ ;  /* 0x000000d59e0b7227 */ /* 0x000fc800078e00ff */
[----:B------:R-:W-:Y:S01]  /*5980*/  IMAD.MOV R28, RZ, RZ, -R28 ;  /* 0x000000ffff1c7224 */ /* 0x000fe200078e0a1c */
[----:B------:R-:W-:Y:S01]  /*5990*/  IADD3 R11, -R11, RZ, RZ ;  /* 0x000000ff0b0b7210 */ /* 0x000fe20007ffe1ff */
[----:B------:R-:W-:-:S04]  /*59a0*/  IMAD.HI.U32 R3, R158, R182, RZ ;  /* 0x000000b69e037227 */ /* 0x000fc800078e00ff */
[----:B------:R-:W-:Y:S02]  /*59b0*/  IMAD R213, R0, R11, R213 ;  /* 0x0000000b00d57224 */ /* 0x000fe400078e02d5 */
[----:B------:R-:W-:Y:S01]  /*59c0*/  IMAD.HI.U32 R11, R158, R146, RZ ;  /* 0x000000929e0b7227 */ /* 0x000fe200078e00ff */
[----:B------:R-:W-:-:S03]  /*59d0*/  SGXT.U32 R15, R15, 0x1 ;  /* 0x000000010f0f781a */ /* 0x000fc60000000000 */
[----:B------:R-:W-:Y:S02]  /*59e0*/  IMAD.MOV R11, RZ, RZ, -R11 ;  /* 0x000000ffff0b7224 */ /* 0x000fe400078e0a0b */
[----:B------:R-:W-:Y:S02]  /*59f0*/  IMAD.MOV R4, RZ, RZ, -R4 ;  /* 0x000000ffff047224 */ /* 0x000fe400078e0a04 */
[C---:B------:R-:W-:Y:S02]  /*5a00*/  IMAD R10, R0.reuse, R28, R10 ;  /* 0x0000001c000a7224 */ /* 0x040fe400078e020a */
[----:B------:R-:W-:Y:S02]  /*5a10*/  IMAD R146, R0, R11, R146 ;  /* 0x0000000b00927224 */ /* 0x000fe400078e0292 */
[----:B------:R-:W-:-:S04]  /*5a20*/  IMAD.HI.U32 R28, R158, R235, RZ ;  /* 0x000000eb9e1c7227 */ /* 0x000fc800078e00ff */
[----:B------:R-:W-:Y:S02]  /*5a30*/  IMAD.MOV R3, RZ, RZ, -R3 ;  /* 0x000000ffff037224 */ /* 0x000fe400078e0a03 */
[----:B------:R-:W-:Y:S02]  /*5a40*/  IMAD R17, R15, c[0x0][0x188], RZ ;  /* 0x000062000f117a24 */ /* 0x000fe400078e02ff */
[----:B------:R-:W-:Y:S02]  /*5a50*/  IMAD.MOV.U32 R26, RZ, RZ, c[0x0][0x188] ;  /* 0x00006200ff1a7624 */ /* 0x000fe400078e00ff */
[C---:B------:R-:W-:Y:S02]  /*5a60*/  IMAD R51, R0.reuse, R4, R51 ;  /* 0x0000000400337224 */ /* 0x040fe400078e0233 */
[----:B------:R-:W-:Y:S02]  /*5a70*/  IMAD.MOV R28, RZ, RZ, -R28 ;  /* 0x000000ffff1c7224 */ /* 0x000fe400078e0a1c */
[----:B------:R-:W-:-:S02]  /*5a80*/  IMAD R182, R0, R3, R182 ;  /* 0x0000000300b67224 */ /* 0x000fc400078e02b6 */
[----:B------:R-:W-:Y:S02]  /*5a90*/  IMAD R175, R26, 0x2, R17 ;  /* 0x000000021aaf7824 */ /* 0x000fe400078e0211 */
[----:B------:R-:W-:Y:S02]  /*5aa0*/  IMAD R235, R0, R28, R235 ;  /* 0x0000001c00eb7224 */ /* 0x000fe400078e02eb */
[----:B------:R-:W-:-:S04]  /*5ab0*/  IMAD.HI.U32 R28, R158, R110, RZ ;  /* 0x0000006e9e1c7227 */ /* 0x000fc800078e00ff */
[----:B------:R-:W-:-:S04]  /*5ac0*/  IMAD.MOV R28, RZ, RZ, -R28 ;  /* 0x000000ffff1c7224 */ /* 0x000fc800078e0a1c */
[C---:B------:R-:W-:Y:S01]  /*5ad0*/  IMAD R110, R0.reuse, R28, R110 ;  /* 0x0000001c006e7224 */ /* 0x040fe200078e026e */
[C---:B------:R-:W-:Y:S02]  /*5ae0*/  ISETP.GT.U32.AND P2, PT, R0.reuse, R53, PT ;  /* 0x000000350000720c */ /* 0x040fe40003f44070 */
[C---:B------:R-:W-:Y:S02]  /*5af0*/  ISETP.GT.U32.AND P5, PT, R0.reuse, R165, PT ;  /* 0x000000a50000720c */ /* 0x040fe40003fa4070 */
[----:B------:R-:W-:Y:S02]  /*5b00*/  ISETP.GT.U32.AND P3, PT, R0, R87, PT ;  /* 0x000000570000720c */ /* 0x000fe40003f64070 */
[C---:B--2---:R-:W-:Y:S02]  /*5b10*/  LOP3.LUT R14, R122.reuse, 0x1bc, RZ, 0xfc, !PT ;  /* 0x000001bc7a0e7812 */ /* 0x044fe400078efcff */
[C---:B------:R-:W-:Y:S02]  /*5b20*/  LOP3.LUT R16, R122.reuse, 0x1ba, RZ, 0xfc, !PT ;  /* 0x000001ba7a107812 */ /* 0x040fe400078efcff */
[----:B------:R-:W-:-:S02]  /*5b30*/  LOP3.LUT R8, R122, 0x1be, RZ, 0xfc, !PT ;  /* 0x000001be7a087812 */ /* 0x000fc400078efcff */
[----:B------:R-:W-:Y:S02]  /*5b40*/  IABS R230, R14 ;  /* 0x0000000e00e67213 */ /* 0x000fe40000000000 */
[----:B------:R-:W-:Y:S02]  /*5b50*/  LOP3.LUT R27, R122, 0x1b8, RZ, 0xfc, !PT ;  /* 0x000001b87a1b7812 */ /* 0x000fe400078efcff */
[----:B------:R-:W-:Y:S02]  /*5b60*/  IABS R218, R16 ;  /* 0x0000001000da7213 */ /* 0x000fe40000000000 */
[----:B------:R-:W-:Y:S01]  /*5b70*/  IABS R11, R8 ;  /* 0x00000008000b7213 */ /* 0x000fe20000000000 */
[C---:B------:R-:W-:Y:S01]  /*5b80*/  IMAD.HI.U32 R4, R158.reuse, R230, RZ ;  /* 0x000000e69e047227 */ /* 0x040fe200078e00ff */
[----:B------:R-:W-:Y:S03]  /*5b90*/  STL [R1+0xf0c], R27 ;  /* 0x000f0c1b01007387 */ /* 0x000fe60000100800 */
[C---:B------:R-:W-:Y:S01]  /*5ba0*/  IMAD.HI.U32 R24, R158.reuse, R218, RZ ;  /* 0x000000da9e187227 */ /* 0x040fe200078e00ff */
[----:B------:R-:W-:Y:S03]  /*5bb0*/  STL [R1+0xf08], R16 ;  /* 0x000f081001007387 */ /* 0x000fe60000100800 */
[----:B------:R-:W-:Y:S01]  /*5bc0*/  IMAD.HI.U32 R3, R158, R11, RZ ;  /* 0x0000000b9e037227 */ /* 0x000fe200078e00ff */
[----:B------:R1:W-:Y:S03]  /*5bd0*/  STL [R1+0xf04], R14 ;  /* 0x000f040e01007387 */ /* 0x0003e60000100800 */
[----:B------:R-:W-:-:S02]  /*5be0*/  IMAD.MOV R4, RZ, RZ, -R4 ;  /* 0x000000ffff047224 */ /* 0x000fc400078e0a04 */
[----:B------:R-:W-:Y:S02]  /*5bf0*/  IMAD.MOV R24, RZ, RZ, -R24 ;  /* 0x000000ffff187224 */ /* 0x000fe400078e0a18 */
[----:B------:R-:W-:Y:S02]  /*5c00*/  IMAD.MOV R3, RZ, RZ, -R3 ;  /* 0x000000ffff037224 */ /* 0x000fe400078e0a03 */
[----:B-1----:R-:W-:Y:S01]  /*5c10*/  IMAD R14, R26, 0x2, R175 ;  /* 0x000000021a0e7824 */ /* 0x002fe200078e02af */
[----:B------:R-:W-:Y:S01]  /*5c20*/  IABS R194, R27 ;  /* 0x0000001b00c27213 */ /* 0x000fe20000000000 */
[----:B------:R-:W-:Y:S01]  /*5c30*/  IMAD R230, R0, R4, R230 ;  /* 0x0000000400e67224 */ /* 0x000fe200078e02e6 */
[----:B------:R-:W-:Y:S01]  /*5c40*/  LOP3.LUT R4, R122, 0x1c4, RZ, 0xfc, !PT ;  /* 0x000001c47a047812 */ /* 0x000fe200078efcff */
[----:B------:R-:W-:Y:S01]  /*5c50*/  IMAD R218, R0, R24, R218 ;  /* 0x0000001800da7224 */ /* 0x000fe200078e02da */
[----:B------:R-:W-:Y:S01]  /*5c60*/  LEA R16, R26, R14, 0x1 ;  /* 0x0000000e1a107211 */ /* 0x000fe200078e08ff */
[----:B------:R-:W-:Y:S01]  /*5c70*/  IMAD R11, R0, R3, R11 ;  /* 0x00000003000b7224 */ /* 0x000fe200078e020b */
[----:B------:R-:W-:-:S02]  /*5c80*/  LOP3.LUT R27, R122, 0x1c0, RZ, 0xfc, !PT ;  /* 0x000001c07a1b7812 */ /* 0x000fc400078efcff */
[C---:B------:R-:W-:Y:S02]  /*5c90*/  LOP3.LUT R24, R122.reuse, 0x1c2, RZ, 0xfc, !PT ;  /* 0x000001c27a187812 */ /* 0x040fe400078efcff */
[----:B------:R-:W-:Y:S01]  /*5ca0*/  LOP3.LUT R3, R122, 0x1c6, RZ, 0xfc, !PT ;  /* 0x000001c67a037812 */ /* 0x000fe200078efcff */
[----:B------:R1:W-:Y:S01]  /*5cb0*/  STL [R1+0xf00], R8 ;  /* 0x000f000801007387 */ /* 0x0003e20000100800 */
[----:B------:R-:W-:Y:S01]  /*5cc0*/  IABS R47, R4 ;  /* 0x00000004002f7213 */ /* 0x000fe20000000000 */
[----:B------:R-:W-:Y:S01]  /*5cd0*/  IMAD.HI.U32 R28, R158, R194, RZ ;  /* 0x000000c29e1c7227 */ /* 0x000fe200078e00ff */
[----:B------:R-:W-:Y:S01]  /*5ce0*/  IABS R42, R3 ;  /* 0x00000003002a7213 */ /* 0x000fe20000000000 */
[----:B------:R-:W-:Y:S01]  /*5cf0*/  STL [R1+0xefc], R27 ;  /* 0x000efc1b01007387 */ /* 0x000fe20000100800 */
[----:B------:R-:W-:Y:S01]  /*5d00*/  IABS R36, R24 ;  /* 0x0000001800247213 */ /* 0x000fe20000000000 */
[----:B------:R-:W-:Y:S02]  /*5d10*/  IMAD R40, R26, 0x2, R16 ;  /* 0x000000021a287824 */ /* 0x000fe400078e0210 */
[----:B------:R2:W-:Y:S01]  /*5d20*/  STL [R1+0xef8], R24 ;  /* 0x000ef81801007387 */ /* 0x0005e20000100800 */
[----:B------:R-:W-:Y:S01]  /*5d30*/  IMAD.MOV R28, RZ, RZ, -R28 ;  /* 0x000000ffff1c7224 */ /* 0x000fe200078e0a1c */
[----:B------:R-:W-:-:S02]  /*5d40*/  IABS R29, R27 ;  /* 0x0000001b001d7213 */ /* 0x000fc40000000000 */
[----:B------:R3:W-:Y:S01]  /*5d50*/  STL [R1+0xef4], R4 ;  /* 0x000ef40401007387 */ /* 0x0007e20000100800 */
[----:B-1----:R-:W-:-:S03]  /*5d60*/  IMAD R8, R26, 0x2, R40 ;  /* 0x000000021a087824 */ /* 0x002fc600078e0228 */
[----:B------:R1:W-:Y:S01]  /*5d70*/  STL [R1+0xef0], R3 ;  /* 0x000ef00301007387 */ /* 0x0003e20000100800 */
[----:B--2---:R-:W-:-:S04]  /*5d80*/  IMAD.HI.U32 R24, R158, R36, RZ ;  /* 0x000000249e187227 */ /* 0x004fc800078e00ff */
[----:B---3--:R-:W-:-:S04]  /*5d90*/  IMAD.HI.U32 R4, R158, R47, RZ ;  /* 0x0000002f9e047227 */ /* 0x008fc800078e00ff */
[----:B-1----:R-:W-:Y:S01]  /*5da0*/  IMAD.HI.U32 R3, R158, R42, RZ ;  /* 0x0000002a9e037227 */ /* 0x002fe200078e00ff */
[----:B------:R-:W-:-:S03]  /*5db0*/  LOP3.LUT R31, R122, 0x1c8, RZ, 0xfc, !PT ;  /* 0x000001c87a1f7812 */ /* 0x000fc600078efcff */
[----:B------:R-:W-:Y:S02]  /*5dc0*/  IMAD.MOV R4, RZ, RZ, -R4 ;  /* 0x000000ffff047224 */ /* 0x000fe400078e0a04 */
[----:B------:R-:W-:Y:S02]  /*5dd0*/  IMAD R194, R0, R28, R194 ;  /* 0x0000001c00c27224 */ /* 0x000fe400078e02c2 */
[----:B------:R-:W-:Y:S02]  /*5de0*/  IMAD R8, R26, 0x2, R8 ;  /* 0x000000021a087824 */ /* 0x000fe400078e0208 */
[----:B------:R-:W-:Y:S01]  /*5df0*/  IMAD.HI.U32 R28, R158, R29, RZ ;  /* 0x0000001d9e1c7227 */ /* 0x000fe200078e00ff */
[----:B------:R-:W-:-:S03]  /*5e00*/  IADD3 R24, -R24, RZ, RZ ;  /* 0x000000ff18187210 */ /* 0x000fc60007ffe1ff */
[----:B------:R-:W-:Y:S01]  /*5e10*/  IMAD.MOV R3, RZ, RZ, -R3 ;  /* 0x000000ffff037224 */ /* 0x000fe200078e0a03 */
[----:B------:R-:W-:Y:S01]  /*5e20*/  LOP3.LUT R27, R122, 0x1ca, RZ, 0xfc, !PT ;  /* 0x000001ca7a1b7812 */ /* 0x000fe200078efcff */
[----:B------:R-:W-:Y:S01]  /*5e30*/  IMAD R47, R0, R4, R47 ;  /* 0x00000004002f7224 */ /* 0x000fe200078e022f */
[----:B------:R-:W-:Y:S01]  /*5e40*/  LOP3.LUT R4, R122, 0x1cc, RZ, 0xfc, !PT ;  /* 0x000001cc7a047812 */ /* 0x000fe200078efcff */
[----:B------:R-:W-:Y:S01]  /*5e50*/  IMAD R223, R26, 0x2, R8 ;  /* 0x000000021adf7824 */ /* 0x000fe200078e0208 */
[----:B------:R-:W-:Y:S01]  /*5e60*/  IABS R50, R31 ;  /* 0x0000001f00327213 */ /* 0x000fe20000000000 */
[----:B------:R-:W-:Y:S02]  /*5e70*/  IMAD.MOV R28, RZ, RZ, -R28 ;  /* 0x000000ffff1c7224 */ /* 0x000fe400078e0a1c */
[----:B------:R-:W-:Y:S01]  /*5e80*/  IMAD R42, R0, R3, R42 ;  /* 0x00000003002a7224 */ /* 0x000fe200078e022a */
[----:B------:R-:W-:Y:S01]  /*5e90*/  LOP3.LUT R3, R122, 0x1ce, RZ, 0xfc, !PT ;  /* 0x000001ce7a037812 */ /* 0x000fe200078efcff */
[----:B------:R-:W-:Y:S01]  /*5ea0*/  STL [R1+0xeec], R31 ;  /* 0x000eec1f01007387 */ /* 0x000fe20000100800 */
[----:B------:R-:W-:-:S02]  /*5eb0*/  IMAD R173, R26, 0x2, R223 ;  /* 0x000000021aad7824 */ /* 0x000fc400078e02df */
[C---:B------:R-:W-:Y:S01]  /*5ec0*/  IMAD R36, R0.reuse, R24, R36 ;  /* 0x0000001800247224 */ /* 0x040fe200078e0224 */
[----:B------:R-:W-:Y:S01]  /*5ed0*/  STL [R1+0xee8], R27 ;  /* 0x000ee81b01007387 */ /* 0x000fe20000100800 */
[----:B------:R-:W-:Y:S01]  /*5ee0*/  IMAD R29, R0, R28, R29 ;  /* 0x0000001c001d7224 */ /* 0x000fe200078e021d */
[----:B------:R-:W-:Y:S02]  /*5ef0*/  IABS R24, R4 ;  /* 0x0000000400187213 */ /* 0x000fe40000000000 */
[----:B------:R1:W-:Y:S01]  /*5f00*/  STL [R1+0xee4], R4 ;  /* 0x000ee40401007387 */ /* 0x0003e20000100800 */
[----:B------:R-:W-:Y:S02]  /*5f10*/  IABS R28, R27 ;  /* 0x0000001b001c7213 */ /* 0x000fe40000000000 */
[----:B------:R-:W-:Y:S01]  /*5f20*/  IABS R55, R3 ;  /* 0x0000000300377213 */ /* 0x000fe20000000000 */
[----:B------:R-:W-:Y:S01]  /*5f30*/  IMAD R73, R26, 0x2, R173 ;  /* 0x000000021a497824 */ /* 0x000fe200078e02ad */
[----:B------:R2:W-:Y:S01]  /*5f40*/  STL [R1+0xee0], R3 ;  /* 0x000ee00301007387 */ /* 0x0005e20000100800 */
[----:B-1----:R-:W-:Y:S01]  /*5f50*/  IMAD.HI.U32 R4, R158, R50, RZ ;  /* 0x000000329e047227 */ /* 0x002fe200078e00ff */
[----:B------:R-:W-:-:S03]  /*5f60*/  LOP3.LUT R27, R37, 0x3f, RZ, 0xc0, !PT ;  /* 0x0000003f251b7812 */ /* 0x000fc600078ec0ff */
[----:B------:R-:W-:Y:S02]  /*5f70*/  IMAD.MOV R4, RZ, RZ, -R4 ;  /* 0x000000ffff047224 */ /* 0x000fe400078e0a04 */
[----:B--2---:R-:W-:-:S04]  /*5f80*/  IMAD.HI.U32 R3, R158, R28, RZ ;  /* 0x0000001c9e037227 */ /* 0x004fc800078e00ff */
[----:B------:R-:W-:-:S04]  /*5f90*/  IMAD.HI.U32 R33, R158, R55, RZ ;  /* 0x000000379e217227 */ /* 0x000fc800078e00ff */
[----:B------:R-:W-:Y:S02]  /*5fa0*/  IMAD R77, R26, 0x2, R73 ;  /* 0x000000021a4d7824 */ /* 0x000fe400078e0249 */
[----:B------:R-:W-:-:S04]  /*5fb0*/  IMAD.HI.U32 R31, R158, R24, RZ ;  /* 0x000000189e1f7227 */ /* 0x000fc800078e00ff */
[----:B------:R-:W-:Y:S02]  /*5fc0*/  IMAD R50, R0, R4, R50 ;  /* 0x0000000400327224 */ /* 0x000fe400078e0232 */
[----:B------:R-:W-:Y:S02]  /*5fd0*/  IMAD.MOV R32, RZ, RZ, -R3 ;  /* 0x000000ffff207224 */ /* 0x000fe400078e0a03 */
[----:B------:R-:W-:Y:S02]  /*5fe0*/  IMAD.MOV R4, RZ, RZ, -R33 ;  /* 0x000000ffff047224 */ /* 0x000fe400078e0a21 */
[----:B------:R-:W-:Y:S02]  /*5ff0*/  IMAD R8, R26, 0x2, R77 ;  /* 0x000000021a087824 */ /* 0x000fe400078e024d */
[----:B------:R-:W-:Y:S02]  /*6000*/  IMAD.MOV R3, RZ, RZ, -R31 ;  /* 0x000000ffff037224 */ /* 0x000fe400078e0a1f */
[----:B------:R-:W-:Y:S01]  /*6010*/  IMAD R59, R34, 0x40, R27 ;  /* 0x00000040223b7824 */ /* 0x000fe200078e021b */
[----:B------:R-:W-:Y:S01]  /*6020*/  LOP3.LUT R31, R122, 0x1d0, RZ, 0xfc, !PT ;  /* 0x000001d07a1f7812 */ /* 0x000fe200078efcff */
[----:B------:R-:W-:Y:S01]  /*6030*/  IMAD R55, R0, R4, R55 ;  /* 0x0000000400377224 */ /* 0x000fe200078e0237 */
[----:B------:R-:W-:Y:S01]  /*6040*/  LOP3.LUT R27, R122, 0x1d2, RZ, 0xfc, !PT ;  /* 0x000001d27a1b7812 */ /* 0x000fe200078efcff */
[----:B------:R-:W-:Y:S01]  /*6050*/  IMAD R171, R26, 0x2, R8 ;  /* 0x000000021aab7824 */ /* 0x000fe200078e0208 */
[----:B------:R-:W-:Y:S01]  /*6060*/  LOP3.LUT R4, R122, 0x1d4, RZ, 0xfc, !PT ;  /* 0x000001d47a047812 */ /* 0x000fe200078efcff */
[----:B------:R-:W-:Y:S01]  /*6070*/  IMAD R24, R0, R3, R24 ;  /* 0x0000000300187224 */ /* 0x000fe200078e0218 */
[----:B------:R-:W-:Y:S01]  /*6080*/  IABS R3, R59 ;  /* 0x0000003b00037213 */ /* 0x000fe20000000000 */
[----:B------:R-:W-:Y:S01]  /*6090*/  STL [R1+0xdfc], R59 ;  /* 0x000dfc3b01007387 */ /* 0x000fe20000100800 */
[----:B------:R-:W-:-:S02]  /*60a0*/  IMAD R69, R26, 0x2, R171 ;  /* 0x000000021a457824 */ /* 0x000fc400078e02ab */
[----:B------:R-:W-:Y:S01]  /*60b0*/  IMAD R28, R0, R32, R28 ;  /* 0x00000020001c7224 */ /* 0x000fe200078e021c */
[----:B------:R-:W-:Y:S01]  /*60c0*/  STL [R1+0xed8], R31 ;  /* 0x000ed81f01007387 */ /* 0x000fe20000100800 */
[----:B------:R-:W-:-:S03]  /*60d0*/  IABS R32, R4 ;  /* 0x0000000400207213 */ /* 0x000fc60000000000 */
[----:B------:R-:W-:Y:S01]  /*60e0*/  STL [R1+0xed4], R27 ;  /* 0x000ed41b01007387 */ /* 0x000fe20000100800 */
[----:B------:R-:W-:-:S03]  /*60f0*/  IMAD R221, R26, 0x2, R69 ;  /* 0x000000021add7824 */ /* 0x000fc600078e0245 */
[----:B------:R1:W-:Y:S02]  /*6100*/  STL [R1+0xed0], R4 ;  /* 0x000ed00401007387 */ /* 0x0003e40000100800 */
[----:B------:R-:W-:Y:S01]  /*6110*/  LEA R67, R26, R221, 0x1 ;  /* 0x000000dd1a437211 */ /* 0x000fe200078e08ff */
[----:B-1----:R-:W-:-:S04]  /*6120*/  IMAD.HI.U32 R4, R35, R3, RZ ;  /* 0x0000000323047227 */ /* 0x002fc800078e00ff */
[----:B------:R-:W-:-:S04]  /*6130*/  IMAD.MOV R4, RZ, RZ, -R4 ;  /* 0x000000ffff047224 */ /* 0x000fc800078e0a04 */
[----:B------:R-:W-:Y:S02]  /*6140*/  IMAD R3, R248, R4, R3 ;  /* 0x00000004f8037224 */ /* 0x000fe400078e0203 */
[----:B------:R-:W-:-:S03]  /*6150*/  IMAD R229, R26, 0x2, R67 ;  /* 0x000000021ae57824 */ /* 0x000fc600078e0243 */
[----:B------:R-:W-:Y:S01]  /*6160*/  ISETP.GT.U32.AND P0, PT, R248, R3, PT ;  /* 0x00000003f800720c */ /* 0x000fe20003f04070 */
[----:B------:R-:W-:Y:S01]  /*6170*/  IMAD R63, R26, 0x2, R229 ;  /* 0x000000021a3f7824 */ /* 0x000fe200078e02e5 */
[----:B------:R-:W-:-:S03]  /*6180*/  IABS R33, R27 ;  /* 0x0000001b00217213 */ /* 0x000fc60000000000 */
[----:B------:R-:W-:Y:S02]  /*6190*/  IMAD R167, R26, 0x2, R63 ;  /* 0x000000021aa77824 */ /* 0x000fe400078e023f */
[----:B------:R-:W-:-:S04]  /*61a0*/  IMAD.HI.U32 R35, R158, R33, RZ ;  /* 0x000000219e237227 */ /* 0x000fc800078e00ff */
[C---:B------:R-:W-:Y:S02]  /*61b0*/  IMAD R61, R26.reuse, 0x2, R167 ;  /* 0x000000021a3d7824 */ /* 0x040fe400078e02a7 */
[----:B------:R-:W-:Y:S01]  /*61c0*/  @!P0 IMAD.IADD R3, R3, 0x1, -R248 ;  /* 0x0000000103038824 */ /* 0x000fe200078e0af8 */
[----:B------:R-:W-:Y:S01]  /*61d0*/  IADD3 R35, -R35, RZ, RZ ;  /* 0x000000ff23237210 */ /* 0x000fe20007ffe1ff */
[----:B------:R-:W-:Y:S01]  /*61e0*/  IMAD R65, R26, 0x2, R61 ;  /* 0x000000021a417824 */ /* 0x000fe200078e023d */
[----:B------:R-:W-:Y:S02]  /*61f0*/  LOP3.LUT R58, R122, 0x1da, RZ, 0xfc, !PT ;  /* 0x000001da7a3a7812 */ /* 0x000fe400078efcff */
[----:B------:R-:W-:Y:S01]  /*6200*/  ISETP.GT.U32.AND P0, PT, R248, R3, PT ;  /* 0x00000003f800720c */ /* 0x000fe20003f04070 */
[----:B------:R-:W-:Y:S01]  /*6210*/  IMAD R219, R26, 0x2, R65 ;  /* 0x000000021adb7824 */ /* 0x000fe200078e0241 */
[----:B------:R-:W-:Y:S01]  /*6220*/  IABS R31, R31 ;  /* 0x0000001f001f7213 */ /* 0x000fe20000000000 */
[----:B------:R-:W-:Y:S01]  /*6230*/  IMAD R33, R0, R35, R33 ;  /* 0x0000002300217224 */ /* 0x000fe200078e0221 */
[----:B------:R-:W-:Y:S01]  /*6240*/  IABS R35, R58 ;  /* 0x0000003a00237213 */ /* 0x000fe20000000000 */
[----:B------:R-:W-:Y:S01]  /*6250*/  IMAD R27, R26, 0x2, R219 ;  /* 0x000000021a1b7824 */ /* 0x000fe200078e02db */
[----:B------:R-:W-:-:S02]  /*6260*/  LOP3.LUT R70, R122, 0x1d6, RZ, 0xfc, !PT ;  /* 0x000001d67a467812 */ /* 0x000fc400078efcff */
[----:B------:R-:W-:Y:S01]  /*6270*/  LOP3.LUT R41, R122, 0x1d8, RZ, 0xfc, !PT ;  /* 0x000001d87a297812 */ /* 0x000fe200078efcff */
[C---:B------:R-:W-:Y:S01]  /*6280*/  IMAD.HI.U32 R37, R158.reuse, R31, RZ ;  /* 0x0000001f9e257227 */ /* 0x040fe200078e00ff */
[----:B------:R-:W-:Y:S03]  /*6290*/  STL [R1+0x8], R27 ;  /* 0x0000081b01007387 */ /* 0x000fe60000100800 */
[----:B------:R-:W-:Y:S01]  /*62a0*/  IMAD.HI.U32 R4, R158, R35, RZ ;  /* 0x000000239e047227 */ /* 0x000fe200078e00ff */
[----:B------:R-:W-:Y:S01]  /*62b0*/  STL [R1+0xecc], R70 ;  /* 0x000ecc4601007387 */ /* 0x000fe20000100800 */
[----:B------:R-:W-:Y:S02]  /*62c0*/  LOP3.LUT R44, R122, 0x1dc, RZ, 0xfc, !PT ;  /* 0x000001dc7a2c7812 */ /* 0x000fe400078efcff */
[----:B------:R-:W-:Y:S01]  /*62d0*/  IMAD.MOV R37, RZ, RZ, -R37 ;  /* 0x000000ffff257224 */ /* 0x000fe200078e0a25 */
[----:B------:R-:W-:Y:S01]  /*62e0*/  STL [R1+0xec8], R41 ;  /* 0x000ec82901007387 */ /* 0x000fe20000100800 */
[----:B------:R-:W-:Y:S01]  /*62f0*/  IMAD.MOV R4, RZ, RZ, -R4 ;  /* 0x000000ffff047224 */ /* 0x000fe200078e0a04 */
[----:B------:R-:W-:Y:S01]  /*6300*/  ISETP.GE.AND P1, PT, R59, RZ, PT ;  /* 0x000000ff3b00720c */ /* 0x000fe20003f26270 */
[----:B------:R-:W-:Y:S01]  /*6310*/  @!P0 IMAD.IADD R3, R3, 0x1, -R248 ;  /* 0x0000000103038824 */ /* 0x000fe200078e0af8 */
[----:B------:R1:W-:Y:S01]  /*6320*/  STL [R1+0xec4], R58 ;  /* 0x000ec43a01007387 */ /* 0x0003e20000100800 */
[----:B------:R-:W-:Y:S01]  /*6330*/  ISETP.NE.AND P0, PT, RZ, c[0x0][0x178], PT ;  /* 0x00005e00ff007a0c */ /* 0x000fe20003f05270 */
[C---:B------:R-:W-:Y:S01]  /*6340*/  IMAD R31, R0.reuse, R37, R31 ;  /* 0x00000025001f7224 */ /* 0x040fe200078e021f */
[----:B------:R-:W-:Y:S01]  /*6350*/  IABS R37, R44 ;  /* 0x0000002c00257213 */ /* 0x000fe20000000000 */
[----:B------:R-:W-:Y:S01]  /*6360*/  IMAD R35, R0, R4, R35 ;  /* 0x0000000400237224 */ /* 0x000fe200078e0223 */
[----:B------:R2:W-:Y:S01]  /*6370*/  STL [R1+0xec0], R44 ;  /* 0x000ec02c01007387 */ /* 0x0005e20000100800 */
[----:B------:R-:W-:Y:S01]  /*6380*/  IMAD.HI.U32 R34, R158, R32, RZ ;  /* 0x000000209e227227 */ /* 0x000fe200078e00ff */
[----:B-1----:R-:W-:-:S03]  /*6390*/  LOP3.LUT R58, R122, 0x1de, RZ, 0xfc, !PT ;  /* 0x000001de7a3a7812 */ /* 0x002fc600078efcff */
[----:B------:R-:W-:Y:S01]  /*63a0*/  IMAD R27, R26, 0x2, R27 ;  /* 0x000000021a1b7824 */ /* 0x000fe200078e021b */
[----:B------:R-:W-:Y:S02]  /*63b0*/  IABS R4, R58 ;  /* 0x0000003a00047213 */ /* 0x000fe40000000000 */
[----:B--2---:R-:W-:Y:S01]  /*63c0*/  LOP3.LUT R44, R122, 0x1e0, RZ, 0xfc, !PT ;  /* 0x000001e07a2c7812 */ /* 0x004fe200078efcff */
[----:B------:R-:W-:Y:S01]  /*63d0*/  IMAD.MOV R34, RZ, RZ, -R34 ;  /* 0x000000ffff227224 */ /* 0x000fe200078e0a22 */
[----:B------:R-:W-:Y:S01]  /*63e0*/  IABS R41, R41 ;  /* 0x0000002900297213 */ /* 0x000fe20000000000 */
[----:B------:R-:W-:Y:S01]  /*63f0*/  IMAD R27, R26, 0x2, R27 ;  /* 0x000000021a1b7824 */ /* 0x000fe200078e021b */
[----:B------:R-:W-:Y:S01]  /*6400*/  IABS R249, R44 ;  /* 0x0000002c00f97213 */ /* 0x000fe20000000000 */
[----:B------:R-:W-:-:S04]  /*6410*/  IMAD.HI.U32 R250, R158, R4, RZ ;  /* 0x000000049efa7227 */ /* 0x000fc800078e00ff */
[----:B------:R-:W-:Y:S01]  /*6420*/  IMAD R32, R0, R34, R32 ;  /* 0x0000002200207224 */ /* 0x000fe200078e0220 */
[----:B------:R-:W-:Y:S01]  /*6430*/  IABS R34, R70 ;  /* 0x0000004600227213 */ /* 0x000fe20000000000 */
[----:B------:R-:W-:Y:S01]  /*6440*/  @!P1 IMAD.MOV R3, RZ, RZ, -R3 ;  /* 0x000000ffff039224 */ /* 0x000fe200078e0a03 */
[----:B------:R-:W-:Y:S01]  /*6450*/  @!P0 LOP3.LUT R3, RZ, c[0x0][0x178], RZ, 0x33, !PT ;  /* 0x00005e00ff038a12 */ /* 0x000fe200078e33ff */
[----:B------:R-:W-:Y:S01]  /*6460*/  IMAD.MOV R250, RZ, RZ, -R250 ;  /* 0x000000fffffa7224 */ /* 0x000fe200078e0afa */
[----:B------:R-:W-:Y:S01]  /*6470*/  LEA R252, R26, R27, 0x1 ;  /* 0x0000001b1afc7211 */ /* 0x000fe200078e08ff */
[C---:B------:R-:W-:Y:S01]  /*6480*/  IMAD.HI.U32 R245, R158.reuse, R41, RZ ;  /* 0x000000299ef57227 */ /* 0x040fe200078e00ff */
[----:B------:R1:W-:Y:S03]  /*6490*/  STL [R1+0xebc], R58 ;  /* 0x000ebc3a01007387 */ /* 0x0003e60000100800 */
[----:B------:R-:W-:-:S04]  /*64a0*/  IMAD.HI.U32 R248, R158, R249, RZ ;  /* 0x000000f99ef87227 */ /* 0x000fc800078e00ff */
[----:B------:R-:W-:Y:S02]  /*64b0*/  IMAD R4, R0, R250, R4 ;  /* 0x000000fa00047224 */ /* 0x000fe400078e0204 */
[----:B------:R-:W-:-:S04]  /*64c0*/  IMAD.HI.U32 R246, R158, R34, RZ ;  /* 0x000000229ef67227 */ /* 0x000fc800078e00ff */
[----:B------:R-:W-:Y:S02]  /*64d0*/  IMAD.MOV R245, RZ, RZ, -R245 ;  /* 0x000000fffff57224 */ /* 0x000fe400078e0af5 */
[----:B-1----:R-:W-:Y:S02]  /*64e0*/  IMAD.MOV R58, RZ, RZ, -R248 ;  /* 0x000000ffff3a7224 */ /* 0x002fe400078e0af8 */
[----:B------:R-:W-:Y:S02]  /*64f0*/  IMAD R250, R3, c[0x0][0x184], RZ ;  /* 0x0000610003fa7a24 */ /* 0x000fe400078e02ff */
[----:B------:R-:W-:Y:S02]  /*6500*/  IMAD R251, R26, 0x2, R252 ;  /* 0x000000021afb7824 */ /* 0x000fe400078e02fc */
[----:B------:R-:W-:Y:S01]  /*6510*/  IMAD.HI.U32 R247, R158, R37, RZ ;  /* 0x000000259ef77227 */ /* 0x000fe200078e00ff */
[----:B------:R-:W-:-:S03]  /*6520*/  ISETP.GT.U32.AND P1, PT, R0, R2, PT ;  /* 0x000000020000720c */ /* 0x000fc60003f24070 */
[----:B------:R-:W-:Y:S02]  /*6530*/  IMAD.MOV R246, RZ, RZ, -R246 ;  /* 0x000000fffff67224 */ /* 0x000fe400078e0af6 */
[C---:B------:R-:W-:Y:S02]  /*6540*/  IMAD R41, R0.reuse, R245, R41 ;  /* 0x000000f500297224 */ /* 0x040fe400078e0229 */
[----:B------:R-:W-:Y:S01]  /*6550*/  IMAD R3, R0, R58, R249 ;  /* 0x0000003a00037224 */ /* 0x000fe200078e02f9 */
[----:B------:R-:W-:Y:S01]  /*6560*/  LEA R249, P0, R250, c[0x0][0x160], 0x2 ;  /* 0x00005800faf97a11 */ /* 0x000fe200078010ff */
[----:B------:R-:W-:Y:S02]  /*6570*/  IMAD R245, R26, 0x2, R251 ;  /* 0x000000021af57824 */ /* 0x000fe400078e02fb */
[----:B------:R-:W-:Y:S01]  /*6580*/  IMAD.MOV R247, RZ, RZ, -R247 ;  /* 0x000000fffff77224 */ /* 0x000fe200078e0af7 */
[----:B------:R-:W-:Y:S01]  /*6590*/  LEA.HI.X.SX32 R250, R250, c[0x0][0x164], 0x2, P0 ;  /* 0x00005900fafa7a11 */ /* 0x000fe200000f16ff */
[----:B------:R-:W-:Y:S01]  /*65a0*/  IMAD R34, R0, R246, R34 ;  /* 0x000000f600227224 */ /* 0x000fe200078e0222 */
[----:B------:R-:W-:Y:S01]  /*65b0*/  LEA R70, P0, R17, R249, 0x2 ;  /* 0x000000f911467211 */ /* 0x000fe200078010ff */
[----:B------:R-:W-:-:S02]  /*65c0*/  IMAD R246, R26, 0x2, R245 ;  /* 0x000000021af67824 */ /* 0x000fc400078e02f5 */
[----:B------:R-:W-:Y:S01]  /*65d0*/  IMAD R37, R0, R247, R37 ;  /* 0x000000f700257224 */ /* 0x000fe200078e0225 */
[----:B------:R-:W-:Y:S01]  /*65e0*/  LEA.HI.X.SX32 R71, R17, R250, 0x2, P0 ;  /* 0x000000fa11477211 */ /* 0x000fe200000f16ff */
[C---:B------:R-:W-:Y:S01]  /*65f0*/  IMAD R247, R26.reuse, 0x2, R246 ;  /* 0x000000021af77824 */ /* 0x040fe200078e02f6 */
[----:B------:R1:W-:Y:S01]  /*6600*/  STL [R1+0xeb8], R44 ;  /* 0x000eb82c01007387 */ /* 0x0003e20000100800 */
[C---:B------:R-:W-:Y:S01]  /*6610*/  IMAD R17, R26.reuse, 0x2, R17 ;  /* 0x000000021a117824 */ /* 0x040fe200078e0211 */
[CC--:B------:R-:W-:Y:S01]  /*6620*/  LEA R74, P4, R175.reuse, R249.reuse, 0x2 ;  /* 0x000000f9af4a7211 */ /* 0x0c0fe200078810ff */
[----:B------:R-:W-:Y:S01]  /*6630*/  IMAD R248, R26, 0x2, R247 ;  /* 0x000000021af87824 */ /* 0x000fe200078e02f7 */
[----:B------:R-:W-:Y:S01]  /*6640*/  @!P1 IADD3 R2, R2, -R0, RZ ;  /* 0x8000000002029210 */ /* 0x000fe20007ffe0ff */
[----:B------:R-:W-:Y:S01]  /*6650*/  IMAD R17, R26, 0x2, R17 ;  /* 0x000000021a117824 */ /* 0x000fe200078e0211 */
[----:B------:R-:W-:Y:S02]  /*6660*/  LEA.HI.X.SX32 R75, R175, R250, 0x2, P4 ;  /* 0x000000faaf4b7211 */ /* 0x000fe400020f16ff */
[----:B-1----:R-:W-:Y:S01]  /*6670*/  LOP3.LUT R44, R122, 0x1e2, RZ, 0xfc, !PT ;  /* 0x000001e27a2c7812 */ /* 0x002fe200078efcff */
[----:B------:R-:W-:Y:S01]  /*6680*/  IMAD R58, R26, 0x2, R248 ;  /* 0x000000021a3a7824 */ /* 0x000fe200078e02f8 */
[----:B------:R-:W-:Y:S01]  /*6690*/  LEA R58, P1, R14, R249, 0x2 ;  /* 0x000000f90e3a7211 */ /* 0x000fe200078210ff */
[----:B------:R-:W-:-:S02]  /*66a0*/  IMAD R17, R26, 0x2, R17 ;  /* 0x000000021a117824 */ /* 0x000fc400078e0211 */
[----:B------:R-:W-:Y:S01]  /*66b0*/  STL [R1+0xeb4], R44 ;  /* 0x000eb42c01007387 */ /* 0x000fe20000100800 */
[----:B------:R-:W-:Y:S01]  /*66c0*/  ISETP.GT.U32.AND P6, PT, R0, R2, PT ;  /* 0x000000020000720c */ /* 0x000fe20003fc4070 */
[----:B------:R-:W-:Y:S01]  /*66d0*/  IMAD R0, R26, 0x2, R40 ;  /* 0x000000021a007824 */ /* 0x000fe200078e0228 */
[-C--:B------:R-:W-:Y:S01]  /*66e0*/  LEA R16, P0, R16, R249.reuse, 0x2 ;  /* 0x000000f910107211 */ /* 0x080fe200078010ff */
[----:B------:R1:W-:Y:S01]  /*66f0*/  STL.64 [R1+0x430], R70 ;  /* 0x0004304601007387 */ /* 0x0003e20000100a00 */
[-C--:B------:R-:W-:Y:S01]  /*6700*/  LEA.HI.X.SX32 R59, R14, R250.reuse, 0x2, P1 ;  /* 0x000000fa0e3b7211 */ /* 0x080fe200008f16ff */
[C---:B------:R-:W-:Y:S01]  /*6710*/  IMAD R0, R26.reuse, 0x2, R0 ;  /* 0x000000021a007824 */ /* 0x040fe200078e0200 */
[----:B------:R-:W-:Y:S01]  /*6720*/  LEA.HI.X.SX32 R17, R17, R250, 0x2, P0 ;  /* 0x000000fa11117211 */ /* 0x000fe200000f16ff */
[----:B-1----:R-:W2:Y:S04]  /*6730*/  LDL.LU.64 R70, [R1+0x1370] ;  /* 0x0013700001467983 */ /* 0x002ea80000300a00 */
[----:B------:R-:W3:Y:S04]  /*6740*/  LDL.LU R175, [R1+0x1368] ;  /* 0x0013680001af7983 */ /* 0x000ee80000300800 */
[----:B------:R1:W-:Y:S04]  /*6750*/  STL.64 [R1+0x4b8], R74 ;  /* 0x0004b84a01007387 */ /* 0x0003e80000100a00 */
[----:B------:R4:W-:Y:S01]  /*6760*/  STL.64 [R1+0x448], R58 ;  /* 0x0004483a01007387 */ /* 0x0009e20000100a00 */
[----:B-1----:R-:W-:Y:S01]  /*6770*/  IMAD R75, R26, 0x2, R40 ;  /* 0x000000021a4b7824 */ /* 0x002fe200078e0228 */
[----:B------:R-:W-:-:S02]  /*6780*/  LEA R74, P4, R40, R249, 0x2 ;  /* 0x000000f9284a7211 */ /* 0x000fc400078810ff */
[----:B----4-:R-:W4:Y:S02]  /*6790*/  LDL.LU.64 R58, [R1+0x1360] ;  /* 0x00136000013a7983 */ /* 0x010f240000300a00 */
[-C--:B------:R-:W-:Y:S01]  /*67a0*/  LEA R14, P1, R75, R249.reuse, 0x2 ;  /* 0x000000f94b0e7211 */ /* 0x080fe200078210ff */
[----:B------:R-:W-:Y:S01]  /*67b0*/  IMAD.MOV.U32 R15, RZ, RZ, R75 ;  /* 0x000000ffff0f7224 */ /* 0x000fe200078e004b */
[----:B------:R-:W-:Y:S01]  /*67c0*/  LEA.HI.X.SX32 R75, R40, R250, 0x2, P4 ;  /* 0x000000fa284b7211 */ /* 0x000fe200020f16ff */
[----:B------:R1:W-:Y:S04]  /*67d0*/  STL.64 [R1+0x4c0], R16 ;  /* 0x0004c01001007387 */ /* 0x0003e80000100a00 */
[----:B------:R-:W2:Y:S01]  /*67e0*/  LDL.LU R40, [R1+0x135c] ;  /* 0x00135c0001287983 */ /* 0x000ea20000300800 */
[----:B-1----:R-:W-:Y:S01]  /*67f0*/  LEA R16, P0, R0, R249, 0x2 ;  /* 0x000000f900107211 */ /* 0x002fe200078010ff */
[----:B------:R-:W-:-:S02]  /*6800*/  IMAD.MOV.U32 R17, RZ, RZ, R0 ;  /* 0x000000ffff117224 */ /* 0x000fc400078e0000 */
[----:B------:R-:W2:Y:S01]  /*6810*/  LDL.LU R0, [R1+0x8] ;  /* 0x0000080001007983 */ /* 0x000ea20000300800 */
[-C--:B------:R-:W-:Y:S02]  /*6820*/  LEA.HI.X.SX32 R15, R15, R250.reuse, 0x2, P1 ;  /* 0x000000fa0f0f7211 */ /* 0x080fe400008f16ff */
[----:B------:R-:W-:Y:S01]  /*6830*/  LEA.HI.X.SX32 R17, R17, R250, 0x2, P0 ;  /* 0x000000fa11117211 */ /* 0x000fe200000f16ff */
[----:B------:R1:W-:Y:S04]  /*6840*/  STL.64 [R1+0x440], R74 ;  /* 0x0004404a01007387 */ /* 0x0003e80000100a00 */
[----:B------:R1:W-:Y:S04]  /*6850*/  STL.64 [R1+0x4b0], R14 ;  /* 0x0004b00e01007387 */ /* 0x0003e80000100a00 */
[----:B------:R1:W-:Y:S02]  /*6860*/  STL.64 [R1+0x438], R16 ;  /* 0x0004381001007387 */ /* 0x0003e40000100a00 */
[----:B-1----:R-:W-:-:S02]  /*6870*/  LEA R74, P4, R223, R249, 0x2 ;  /* 0x000000f9df4a7211 */ /* 0x002fc400078810ff */
[-C--:B------:R-:W-:Y:S02]  /*6880*/  LEA R14, P1, R173, R249.reuse, 0x2 ;  /* 0x000000f9ad0e7211 */ /* 0x080fe400078210ff */
[-C--:B------:R-:W-:Y:S02]  /*6890*/  LEA.HI.X.SX32 R75, R223, R250.reuse, 0x2, P4 ;  /* 0x000000fadf4b7211 */ /* 0x080fe400020f16ff */
[-C--:B------:R-:W-:Y:S01]  /*68a0*/  LEA R16, P0, R73, R249.reuse, 0x2 ;  /* 0x000000f949107211 */ /* 0x080fe200078010ff */
[----:B------:R-:W3:Y:S01]  /*68b0*/  LDL.LU R223, [R1+0x1358] ;  /* 0x0013580001df7983 */ /* 0x000ee20000300800 */
[-C--:B------:R-:W-:Y:S02]  /*68c0*/  LEA.HI.X.SX32 R15, R173, R250.reuse, 0x2, P1 ;  /* 0x000000faad0f7211 */ /* 0x080fe400008f16ff */
[----:B------:R-:W-:Y:S01]  /*68d0*/  LEA.HI.X.SX32 R17, R73, R250, 0x2, P0 ;  /* 0x000000fa49117211 */ /* 0x000fe200000f16ff */
[----:B------:R1:W-:Y:S04]  /*68e0*/  STL.64 [R1+0x4d8], R74 ;  /* 0x0004d84a01007387 */ /* 0x0003e80000100a00 */
[----:B------:R-:W3:Y:S04]  /*68f0*/  LDL.LU R173, [R1+0x1354] ;  /* 0x0013540001ad7983 */ /* 0x000ee80000300800 */
[----:B------:R1:W-:Y:S02]  /*6900*/  STL.64 [R1+0x460], R14 ;  /* 0x0004600e01007387 */ /* 0x0003e40000100a00 */
[----:B-1----:R-:W-:-:S02]  /*6910*/  LEA R74, P4, R77, R249, 0x2 ;  /* 0x000000f94d4a7211 */ /* 0x002fc400078810ff */
[----:B------:R-:W3:Y:S02]  /*6920*/  LDL.LU R73, [R1+0x1350] ;  /* 0x0013500001497983 */ /* 0x000ee40000300800 */
[----:B------:R-:W-:Y:S02]  /*6930*/  LEA.HI.X.SX32 R75, R77, R250, 0x2, P4 ;  /* 0x000000fa4d4b7211 */ /* 0x000fe400020f16ff */
[----:B------:R1:W-:Y:S01]  /*6940*/  STL.64 [R1+0x4d0], R16 ;  /* 0x0004d01001007387 */ /* 0x0003e20000100a00 */
[----:B------:R-:W-:-:S03]  /*6950*/  LEA R14, P1, R8, R249, 0x2 ;  /* 0x000000f9080e7211 */ /* 0x000fc600078210ff */
[----:B------:R-:W3:Y:S01]  /*6960*/  LDL.LU R77, [R1+0x134c] ;  /* 0x00134c00014d7983 */ /* 0x000ee20000300800 */
[-C--:B------:R-:W-:Y:S02]  /*6970*/  LEA.HI.X.SX32 R15, R8, R250.reuse, 0x2, P1 ;  /* 0x000000fa080f7211 */ /* 0x080fe400008f16ff */
[CC--:B-1----:R-:W-:Y:S01]  /*6980*/  LEA R16, P0, R171.reuse, R249.reuse, 0x2 ;  /* 0x000000f9ab107211 */ /* 0x0c2fe200078010ff */
[----:B------:R1:W-:Y:S03]  /*6990*/  STL.64 [R1+0x458], R74 ;  /* 0x0004584a01007387 */ /* 0x0003e60000100a00 */
[----:B------:R-:W-:Y:S01]  /*69a0*/  LEA.HI.X.SX32 R17, R171, R250, 0x2, P0 ;  /* 0x000000faab117211 */ /* 0x000fe200000f16ff */
        /* <DEDUP_REMOVED lines=27> */
[----:B------:R-:W3:Y:S04]  /*6b60*/  LDL.LU R167, [R1+0x132c] ;  /* 0x00132c0001a77983 */ /* 0x000ee80000300800 */
[----:B------:R1:W-:Y:S01]  /*6b70*/  STL.64 [R1+0x468], R16 ;  /* 0x0004681001007387 */ /* 0x0003e20000100a00 */
[-C--:B------:R-:W-:Y:S02]  /*6b80*/  LEA.HI.X.SX32 R75, R61, R250.reuse, 0x2, P4 ;  /* 0x000000fa3d4b7211 */ /* 0x080fe400020f16ff */
[CC--:B------:R-:W-:Y:S01]  /*6b90*/  LEA R14, P1, R65.reuse, R249.reuse, 0x2 ;  /* 0x000000f9410e7211 */ /* 0x0c0fe200078210ff */
[----:B------:R-:W3:Y:S03]  /*6ba0*/  LDL.LU R61, [R1+0x1328] ;  /* 0x00132800013d7983 */ /* 0x000ee60000300800 */
[----:B------:R-:W-:Y:S01]  /*6bb0*/  LEA.HI.X.SX32 R15, R65, R250, 0x2, P1 ;  /* 0x000000fa410f7211 */ /* 0x000fe200008f16ff */
[C---:B-1----:R-:W-:Y:S01]  /*6bc0*/  IMAD R17, R26.reuse, 0x2, R219 ;  /* 0x000000021a117824 */ /* 0x042fe200078e02db */
[----:B------:R-:W-:Y:S01]  /*6bd0*/  LEA R16, P0, R219, R249, 0x2 ;  /* 0x000000f9db107211 */ /* 0x000fe200078010ff */
[----:B------:R-:W-:Y:S02]  /*6be0*/  STL.64 [R1+0x508], R74 ;  /* 0x0005084a01007387 */ /* 0x000fe40000100a00 */
[----:B------:R-:W-:-:S02]  /*6bf0*/  IMAD R17, R26, 0x2, R17 ;  /* 0x000000021a117824 */ /* 0x000fc400078e0211 */
[----:B------:R-:W4:Y:S04]  /*6c00*/  LDL.LU R65, [R1+0x1324] ;  /* 0x0013240001417983 */ /* 0x000f280000300800 */
[----:B------:R1:W-:Y:S02]  /*6c10*/  STL.64 [R1+0x490], R14 ;  /* 0x0004900e01007387 */ /* 0x0003e40000100a00 */
[----:B-1----:R-:W-:Y:S02]  /*6c20*/  LEA R14, P1, R17, R249, 0x2 ;  /* 0x000000f9110e7211 */ /* 0x002fe400078210ff */
[----:B------:R-:W-:Y:S02]  /*6c30*/  MOV R15, R17 ;  /* 0x00000011000f7202 */ /* 0x000fe40000000f00 */
[----:B------:R-:W-:-:S02]  /*6c40*/  LEA.HI.X.SX32 R17, R219, R250, 0x2, P0 ;  /* 0x000000fadb117211 */ /* 0x000fc400000f16ff */
[----:B------:R-:W4:Y:S04]  /*6c50*/  LDL.LU R219, [R1+0x1320] ;  /* 0x0013200001db7983 */ /* 0x000f280000300800 */
[----:B------:R1:W-:Y:S01]  /*6c60*/  STL.64 [R1+0x500], R16 ;  /* 0x0005001001007387 */ /* 0x0003e20000100a00 */
[----:B------:R-:W-:Y:S02]  /*6c70*/  LEA.HI.X.SX32 R15, R15, R250, 0x2, P1 ;  /* 0x000000fa0f0f7211 */ /* 0x000fe400008f16ff */
[----:B-1----:R-:W-:-:S04]  /*6c80*/  LEA R16, P0, R27, R249, 0x2 ;  /* 0x000000f91b107211 */ /* 0x002fc800078010ff */
[----:B------:R-:W-:Y:S02]  /*6c90*/  LEA.HI.X.SX32 R17, R27, R250, 0x2, P0 ;  /* 0x000000fa1b117211 */ /* 0x000fe400000f16ff */
[----:B------:R-:W-:-:S05]  /*6ca0*/  IABS R44, R44 ;  /* 0x0000002c002c7213 */ /* 0x000fca0000000000 */
[----:B------:R-:W-:Y:S01]  /*6cb0*/  IMAD.HI.U32 R169, R158, R44, RZ ;  /* 0x0000002c9ea97227 */ /* 0x000fe200078e00ff */
[----:B--2---:R-:W-:-:S04]  /*6cc0*/  LEA R74, P4, R0, R249, 0x2 ;  /* 0x000000f9004a7211 */ /* 0x004fc800078810ff */
[----:B------:R-:W-:-:S05]  /*6cd0*/  LEA.HI.X.SX32 R75, R0, R250, 0x2, P4 ;  /* 0x000000fa004b7211 */ /* 0x000fca00020f16ff */
[----:B------:R1:W-:Y:S04]  /*6ce0*/  STL.64 [R1+0x488], R74 ;  /* 0x0004884a01007387 */ /* 0x0003e80000100a00 */
[----:B------:R2:W-:Y:S01]  /*6cf0*/  STL.64 [R1+0x4f8], R14 ;  /* 0x0004f80e01007387 */ /* 0x0005e20000100a00 */
[----:B-1----:R-:W-:-:S03]  /*6d00*/  LEA R74, P4, R252, R249, 0x2 ;  /* 0x000000f9fc4a7211 */ /* 0x002fc600078810ff */
[----:B------:R1:W-:Y:S01]  /*6d10*/  STL.64 [R1+0x480], R16 ;  /* 0x0004801001007387 */ /* 0x0003e20000100a00 */
[-C--:B------:R-:W-:Y:S02]  /*6d20*/  LEA.HI.X.SX32 R75, R252, R250.reuse, 0x2, P4 ;  /* 0x000000fafc4b7211 */ /* 0x080fe400020f16ff */
[CC--:B--2---:R-:W-:Y:S01]  /*6d30*/  LEA R14, P1, R251.reuse, R249.reuse, 0x2 ;  /* 0x000000f9fb0e7211 */ /* 0x0c4fe200078210ff */
[----:B-1----:R-:W2:Y:S03]  /*6d40*/  LDL.LU.64 R16, [R1+0x1318] ;  /* 0x0013180001107983 */ /* 0x002ea60000300a00 */
[----:B------:R-:W-:Y:S01]  /*6d50*/  LEA.HI.X.SX32 R15, R251, R250, 0x2, P1 ;  /* 0x000000fafb0f7211 */ /* 0x000fe200008f16ff */
[----:B------:R1:W-:Y:S04]  /*6d60*/  STL.64 [R1+0x1310], R34 ;  /* 0x0013102201007387 */ /* 0x0003e80000100a00 */
[----:B------:R1:W-:Y:S04]  /*6d70*/  STL.64 [R1+0x518], R74 ;  /* 0x0005184a01007387 */ /* 0x0003e80000100a00 */
[----:B------:R-:W2:Y:S01]  /*6d80*/  LDL R251, [R1+0xe44] ;  /* 0x000e440001fb7983 */ /* 0x000ea20000100800 */
[----:B-1----:R-:W-:-:S03]  /*6d90*/  LEA R34, P0, R245, R249, 0x2 ;  /* 0x000000f9f5227211 */ /* 0x002fc600078010ff */
[----:B------:R-:W2:Y:S01]  /*6da0*/  LDL R252, [R1+0xe64] ;  /* 0x000e640001fc7983 */ /* 0x000ea20000100800 */
[CC--:B------:R-:W-:Y:S02]  /*6db0*/  LEA R74, P4, R246.reuse, R249.reuse, 0x2 ;  /* 0x000000f9f64a7211 */ /* 0x0c0fe400078810ff */
[-C--:B------:R-:W-:Y:S01]  /*6dc0*/  LEA.HI.X.SX32 R35, R245, R250.reuse, 0x2, P0 ;  /* 0x000000faf5237211 */ /* 0x080fe200000f16ff */
[----:B------:R1:W-:Y:S01]  /*6dd0*/  STL.64 [R1+0x4a8], R14 ;  /* 0x0004a80e01007387 */ /* 0x0003e20000100a00 */
[----:B------:R-:W-:Y:S01]  /*6de0*/  LEA.HI.X.SX32 R75, R246, R250, 0x2, P4 ;  /* 0x000000faf64b7211 */ /* 0x000fe200020f16ff */
[----:B------:R-:W-:Y:S01]  /*6df0*/  IMAD R245, R26, 0x2, R248 ;  /* 0x000000021af57824 */ /* 0x000fe200078e02f8 */
[-C--:B------:R-:W-:Y:S01]  /*6e00*/  LEA R26, P0, R248, R249.reuse, 0x2 ;  /* 0x000000f9f81a7211 */ /* 0x080fe200078010ff */
[----:B------:R1:W-:Y:S02]  /*6e10*/  STL.64 [R1+0x510], R34 ;  /* 0x0005102201007387 */ /* 0x0003e40000100a00 */
[----:B-1----:R-:W-:-:S02]  /*6e20*/  LEA R14, P1, R247, R249, 0x2 ;  /* 0x000000f9f70e7211 */ /* 0x002fc400078210ff */
[----:B------:R-:W2:Y:S02]  /*6e30*/  LDL.LU.64 R34, [R1+0x1310] ;  /* 0x0013100001227983 */ /* 0x000ea40000300a00 */
[-C--:B------:R-:W-:Y:S02]  /*6e40*/  LEA.HI.X.SX32 R15, R247, R250.reuse, 0x2, P1 ;  /* 0x000000faf70f7211 */ /* 0x080fe400008f16ff */
[----:B------:R1:W-:Y:S01]  /*6e50*/  STL.64 [R1+0x4a0], R74 ;  /* 0x0004a04a01007387 */ /* 0x0003e20000100a00 */
[----:B------:R-:W-:-:S03]  /*6e60*/  LEA.HI.X.SX32 R27, R248, R250, 0x2, P0 ;  /* 0x000000faf81b7211 */ /* 0x000fc600000f16ff */
[----:B------:R1:W-:Y:S02]  /*6e70*/  STL.64 [R1+0x528], R14 ;  /* 0x0005280e01007387 */ /* 0x0003e40000100a00 */
[----:B-1----:R-:W-:-:S04]  /*6e80*/  LEA R74, P4, R245, R249, 0x2 ;  /* 0x000000f9f54a7211 */ /* 0x002fc800078810ff */
[----:B------:R-:W-:Y:S01]  /*6e90*/  LEA.HI.X.SX32 R75, R245, R250, 0x2, P4 ;  /* 0x000000faf54b7211 */ /* 0x000fe200020f16ff */
[----:B------:R-:W2:Y:S01]  /*6ea0*/  LDL.LU.64 R14, [R1+0x1308] ;  /* 0x00130800010e7983 */ /* 0x000ea20000300a00 */
[----:B------:R-:W-:-:S03]  /*6eb0*/  IMAD.MOV R245, RZ, RZ, -R169 ;  /* 0x000000fffff57224 */ /* 0x000fc600078e0aa9 */
[----:B------:R1:W-:Y:S04]  /*6ec0*/  STL.64 [R1+0x498], R26 ;  /* 0x0004981a01007387 */ /* 0x0003e80000100a00 */
[----:B-1----:R-:W2:Y:S04]  /*6ed0*/  LDL.LU.64 R26, [R1+0x1300] ;  /* 0x00130000011a7983 */ /* 0x002ea80000300a00 */
[----:B------:R1:W-:Y:S04]  /*6ee0*/  STL.64 [R1+0x520], R74 ;  /* 0x0005204a01007387 */ /* 0x0003e80000100a00 */
[----:B-1----:R-:W2:Y:S04]  /*6ef0*/  LDL.LU.64 R74, [R1+0x12f8] ;  /* 0x0012f800014a7983 */ /* 0x002ea80000300a00 */
[----:B------:R-:W2:Y:S04]  /*6f00*/  LDL.LU R169, [R1+0x12f4] ;  /* 0x0012f40001a97983 */ /* 0x000ea80000300800 */
[----:B------:R-:W2:Y:S01]  /*6f10*/  LDL R248, [R1+0xe60] ;  /* 0x000e600001f87983 */ /* 0x000ea20000100800 */
[----:B------:R-:W-:-:S05]  /*6f20*/  IABS R0, c[0x0][0x17c] ;  /* 0x00005f0000007a13 */ /* 0x000fca0000000000 */
[C---:B------:R-:W-:Y:S02]  /*6f30*/  IMAD R245, R0.reuse, R245, R44 ;  /* 0x000000f500f57224 */ /* 0x040fe400078e022c */
[----:B------:R-:W2:Y:S04]  /*6f40*/  LDL.LU R44, [R1+0x12f0] ;  /* 0x0012f000012c7983 */ /* 0x000ea80000300800 */
[----:B------:R-:W2:Y:S04]  /*6f50*/  LDL R247, [R1+0xe5c] ;  /* 0x000e5c0001f77983 */ /* 0x000ea80000100800 */
[----:B------:R-:W2:Y:S01]  /*6f60*/  LDL R249, [R1+0xe68] ;  /* 0x000e680001f97983 */ /* 0x000ea20000100800 */
[--C-:B------:R-:W-:Y:S01]  /*6f70*/  @!P2 IMAD.IADD R53, R53, 0x1, -R0.reuse ;  /* 0x000000013535a824 */ /* 0x100fe200078e0a00 */
[C---:B---3--:R-:W-:Y:S01]  /*6f80*/  ISETP.GT.U32.AND P2, PT, R0.reuse, R63, PT ;  /* 0x0000003f0000720c */ /* 0x048fe20003f44070 */
[--C-:B------:R-:W-:Y:S01]  /*6f90*/  @!P5 IMAD.IADD R165, R165, 0x1, -R0.reuse ;  /* 0x00000001a5a5d824 */ /* 0x100fe200078e0a00 */
[C---:B------:R-:W-:Y:S01]  /*6fa0*/  ISETP.GT.U32.AND P4, PT, R0.reuse, R61, PT ;  /* 0x0000003d0000720c */ /* 0x040fe20003f84070 */
[--C-:B------:R-:W-:Y:S01]  /*6fb0*/  @!P3 IMAD.IADD R87, R87, 0x1, -R0.reuse ;  /* 0x000000015757b824 */ /* 0x100fe200078e0a00 */
[----:B------:R-:W-:Y:S01]  /*6fc0*/  ISETP.GT.U32.AND P3, PT, R0, R167, PT ;  /* 0x000000a70000720c */ /* 0x000fe20003f64070 */
[----:B------:R-:W-:Y:S01]  /*6fd0*/  @!P6 IMAD.IADD R2, R2, 0x1, -R0 ;  /* 0x000000010202e824 */ /* 0x000fe200078e0a00 */
[C---:B------:R-:W-:Y:S01]  /*6fe0*/  ISETP.GT.U32.AND P6, PT, R0.reuse, R53, PT ;  /* 0x000000350000720c */ /* 0x040fe20003fc4070 */
[----:B------:R-:W3:Y:S01]  /*6ff0*/  LDL R246, [R1+0xe6c] ;  /* 0x000e6c0001f67983 */ /* 0x000ee20000100800 */
[----:B----4-:R-:W-:-:S05]  /*7000*/  ISETP.GT.U32.AND P1, PT, R0, R219, PT ;  /* 0x000000db0000720c */ /* 0x010fca0003f24070 */
[----:B------:R-:W-:-:S08]  /*7010*/  @!P2 IADD3 R63, R63, -R0, RZ ;  /* 0x800000003f3fa210 */ /* 0x000fd00007ffe0ff */
[--C-:B------:R-:W-:Y:S01]  /*7020*/  @!P1 IMAD.IADD R219, R219, 0x1, -R0.reuse ;  /* 0x00000001dbdb9824 */ /* 0x100fe200078e0a00 */
[C---:B------:R-:W-:Y:S01]  /*7030*/  ISETP.GT.U32.AND P1, PT, R0.reuse, R165, PT ;  /* 0x000000a50000720c */ /* 0x040fe20003f24070 */
[--C-:B------:R-:W-:Y:S01]  /*7040*/  @!P4 IMAD.IADD R61, R61, 0x1, -R0.reuse ;  /* 0x000000013d3dc824 */ /* 0x100fe200078e0a00 */
[C---:B------:R-:W-:Y:S01]  /*7050*/  ISETP.GT.U32.AND P0, PT, R0.reuse, R65, PT ;  /* 0x000000410000720c */ /* 0x040fe20003f04070 */
[--C-:B------:R-:W-:Y:S01]  /*7060*/  @!P3 IMAD.IADD R167, R167, 0x1, -R0.reuse ;  /* 0x00000001a7a7b824 */ /* 0x100fe200078e0a00 */
[----:B------:R-:W-:Y:S02]  /*7070*/  ISETP.GT.U32.AND P5, PT, R0, R229, PT ;  /* 0x000000e50000720c */ /* 0x000fe40003fa4070 */
[----:B------:R-:W-:Y:S01]  /*7080*/  ISETP.GE.AND P4, PT, R122, RZ, PT ;  /* 0x000000ff7a00720c */ /* 0x000fe20003f86270 */
[----:B------:R-:W-:Y:S01]  /*7090*/  @!P6 IMAD.IADD R53, R53, 0x1, -R0 ;  /* 0x000000013535e824 */ /* 0x000fe200078e0a00 */
[----:B------:R-:W-:-:S05]  /*70a0*/  ISETP.GT.U32.AND P6, PT, R0, R219, PT ;  /* 0x000000db0000720c */ /* 0x000fca0003fc4070 */
[----:B------:R-:W-:-:S04]  /*70b0*/  @!P1 IMAD.IADD R165, R165, 0x1, -R0 ;  /* 0x00000001a5a59824 */ /* 0x000fc800078e0a00 */
[----:B------:R-:W-:Y:S02]  /*70c0*/  IMAD.MOV.U32 R250, RZ, RZ, R165 ;  /* 0x000000fffffa7224 */ /* 0x000fe400078e00a5 */
[--C-:B------:R-:W-:Y:S02]  /*70d0*/  @!P0 IMAD.IADD R65, R65, 0x1, -R0.reuse ;  /* 0x0000000141418824 */ /* 0x100fe400078e0a00 */
[----:B------:R-:W-:Y:S02]  /*70e0*/  @!P5 IMAD.IADD R229, R229, 0x1, -R0 ;  /* 0x00000001e5e5d824 */ /* 0x000fe400078e0a00 */
[----:B------:R-:W-:Y:S01]  /*70f0*/  @!P4 IMAD.MOV R2, RZ, RZ, -R2 ;  /* 0x000000ffff02c224 */ /* 0x000fe200078e0a02 */
[----:B------:R-:W-:Y:S01]  /*7100*/  ISETP.GT.U32.AND P1, PT, R0, R65, PT ;  /* 0x000000410000720c */ /* 0x000fe20003f24070 */
[----:B------:R-:W-:-:S12]  /*7110*/  @!P6 IMAD.IADD R219, R219, 0x1, -R0 ;  /* 0x00000001dbdbe824 */ /* 0x000fd800078e0a00 */
[----:B------:R-:W-:Y:S01]  /*7120*/  @!P1 IMAD.IADD R65, R65, 0x1, -R0 ;  /* 0x0000000141419824 */ /* 0x000fe200078e0a00 */
[----:B--2---:R-:W-:Y:S02]  /*7130*/  ISETP.GE.AND P2, PT, R252, RZ, PT ;  /* 0x000000fffc00720c */ /* 0x004fe40003f46270 */
[----:B------:R-:W-:Y:S01]  /*7140*/  ISETP.GE.AND P3, PT, R251, RZ, PT ;  /* 0x000000fffb00720c */ /* 0x000fe20003f66270 */
[----:B------:R-:W2:Y:S04]  /*7150*/  LDL R252, [R1+0xe54] ;  /* 0x000e540001fc7983 */ /* 0x000ea80000100800 */
[----:B------:R-:W4:Y:S06]  /*7160*/  LDL R251, [R1+0xe58] ;  /* 0x000e580001fb7983 */ /* 0x000f2c0000100800 */
[----:B------:R-:W-:-:S02]  /*7170*/  @!P2 IMAD.MOV R250, RZ, RZ, -R250 ;  /* 0x000000fffffaa224 */ /* 0x000fc400078e0afa */
[----:B------:R-:W-:Y:S01]  /*7180*/  @!P3 IMAD.MOV R53, RZ, RZ, -R53 ;  /* 0x000000ffff35b224 */ /* 0x000fe200078e0a35 */
[----:B------:R-:W-:Y:S01]  /*7190*/  ISETP.GT.U32.AND P3, PT, R0, R229, PT ;  /* 0x000000e50000720c */ /* 0x000fe20003f64070 */
[----:B------:R1:W-:Y:S04]  /*71a0*/  STL [R1+0x20], R2 ;  /* 0x0000200201007387 */ /* 0x0003e80000100800 */
[----:B------:R-:W-:Y:S01]  /*71b0*/  STL [R1+0x1c], R53 ;  /* 0x00001c3501007387 */ /* 0x000fe20000100800 */
[----:B-1----:R-:W-:-:S03]  /*71c0*/  LOP3.LUT R2, R122, 0x1e4, RZ, 0xfc, !PT ;  /* 0x000001e47a027812 */ /* 0x002fc600078efcff */
[----:B------:R-:W-:Y:S04]  /*71d0*/  STL [R1+0x18], R250 ;  /* 0x000018fa01007387 */ /* 0x000fe80000100800 */
[----:B------:R-:W-:Y:S01]  /*71e0*/  STL [R1+0xeb0], R2 ;  /* 0x000eb00201007387 */ /* 0x000fe20000100800 */
[----:B------:R-:W-:Y:S01]  /*71f0*/  @!P3 IMAD.IADD R229, R229, 0x1, -R0 ;  /* 0x00000001e5e5b824 */ /* 0x000fe200078e0a00 */
[----:B------:R-:W-:Y:S02]  /*7200*/  ISETP.GE.AND P2, PT, R248, RZ, PT ;  /* 0x000000fff800720c */ /* 0x000fe40003f46270 */
[----:B------:R-:W-:-:S11]  /*7210*/  ISETP.GT.U32.AND P1, PT, R0, R169, PT ;  /* 0x000000a90000720c */ /* 0x000fd60003f24070 */
[----:B------:R-:W-:-:S05]  /*7220*/  @!P2 IMAD.MOV R219, RZ, RZ, -R219 ;  /* 0x000000ffffdba224 */ /* 0x000fca00078e0adb */
[----:B------:R-:W-:Y:S04]  /*7230*/  STL [R1+0x14], R219 ;  /* 0x000014db01007387 */ /* 0x000fe80000100800 */
[----:B------:R-:W4:Y:S01]  /*7240*/  LDL R248, [R1+0xe70] ;  /* 0x000e700001f87983 */ /* 0x000f220000100800 */
[----:B------:R-:W-:-:S03]  /*7250*/  ISETP.GE.AND P3, PT, R247, RZ, PT ;  /* 0x000000fff700720c */ /* 0x000fc60003f66270 */
[----:B------:R-:W4:Y:S01]  /*7260*/  LDL R247, [R1+0xe7c] ;  /* 0x000e7c0001f77983 */ /* 0x000f220000100800 */
[----:B------:R-:W-:Y:S01]  /*7270*/  @!P1 IMAD.IADD R169, R169, 0x1, -R0 ;  /* 0x00000001a9a99824 */ /* 0x000fe200078e0a00 */
[----:B------:R-:W-:Y:S02]  /*7280*/  ISETP.GE.AND P1, PT, R249, RZ, PT ;  /* 0x000000fff900720c */ /* 0x000fe40003f26270 */
[----:B------:R-:W4:Y:S01]  /*7290*/  LDL R249, [R1+0xe78] ;  /* 0x000e780001f97983 */ /* 0x000f220000100800 */
[C---:B------:R-:W-:Y:S02]  /*72a0*/  ISETP.GT.U32.AND P0, PT, R0.reuse, R87, PT ;  /* 0x000000570000720c */ /* 0x040fe40003f04070 */
[----:B------:R-:W-:-:S11]  /*72b0*/  ISETP.GT.U32.AND P5, PT, R0, R167, PT ;  /* 0x000000a70000720c */ /* 0x000fd60003fa4070 */
[--C-:B------:R-:W-:Y:S01]  /*72c0*/  @!P0 IMAD.IADD R87, R87, 0x1, -R0.reuse ;  /* 0x0000000157578824 */ /* 0x100fe200078e0a00 */
[C---:B------:R-:W-:Y:S02]  /*72d0*/  ISETP.GT.U32.AND P0, PT, R0.reuse, R61, PT ;  /* 0x0000003d0000720c */ /* 0x040fe40003f04070 */
[C---:B------:R-:W-:Y:S02]  /*72e0*/  ISETP.GT.U32.AND P4, PT, R0.reuse, R63, PT ;  /* 0x0000003f0000720c */ /* 0x040fe40003f84070 */
[----:B------:R-:W-:Y:S01]  /*72f0*/  ISETP.GT.U32.AND P6, PT, R0, R44, PT ;  /* 0x0000002c0000720c */ /* 0x000fe20003fc4070 */
[----:B------:R-:W-:-:S08]  /*7300*/  @!P5 IMAD.IADD R167, R167, 0x1, -R0 ;  /* 0x00000001a7a7d824 */ /* 0x000fd000078e0a00 */
[----:B------:R-:W-:Y:S02]  /*7310*/  @!P0 IADD3 R61, R61, -R0, RZ ;  /* 0x800000003d3d8210 */ /* 0x000fe40007ffe0ff */
[C---:B------:R-:W-:Y:S01]  /*7320*/  ISETP.GT.U32.AND P0, PT, R0.reuse, R67, PT ;  /* 0x000000430000720c */ /* 0x040fe20003f04070 */
[--C-:B------:R-:W-:Y:S01]  /*7330*/  @!P4 IMAD.IADD R63, R63, 0x1, -R0.reuse ;  /* 0x000000013f3fc824 */ /* 0x100fe200078e0a00 */
[C---:B------:R-:W-:Y:S02]  /*7340*/  ISETP.GT.U32.AND P5, PT, R0.reuse, R221, PT ;  /* 0x000000dd0000720c */ /* 0x040fe40003fa4070 */
[----:B------:R-:W-:Y:S01]  /*7350*/  ISETP.GT.U32.AND P4, PT, R0, R69, PT ;  /* 0x000000450000720c */ /* 0x000fe20003f84070 */
[----:B------:R-:W-:Y:S01]  /*7360*/  @!P6 IMAD.IADD R44, R44, 0x1, -R0 ;  /* 0x000000012c2ce824 */ /* 0x000fe200078e0a00 */
[----:B------:R-:W-:Y:S01]  /*7370*/  MOV R165, R65 ;  /* 0x0000004100a57202 */ /* 0x000fe20000000f00 */
[----:B------:R-:W-:Y:S01]  /*7380*/  IMAD.MOV.U32 R65, RZ, RZ, R61 ;  /* 0x000000ffff417224 */ /* 0x000fe200078e003d */
[----:B------:R-:W-:-:S05]  /*7390*/  ISETP.GT.U32.AND P6, PT, R0, R171, PT ;  /* 0x000000ab0000720c */ /* 0x000fca0003fc4070 */
[--C-:B------:R-:W-:Y:S01]  /*73a0*/  @!P0 IMAD.IADD R67, R67, 0x1, -R0.reuse ;  /* 0x0000000143438824 */ /* 0x100fe200078e0a00 */
[----:B---3--:R-:W-:Y:S01]  /*73b0*/  ISETP.GE.AND P0, PT, R246, RZ, PT ;  /* 0x000000fff600720c */ /* 0x008fe20003f06270 */
[----:B------:R-:W-:Y:S02]  /*73c0*/  @!P3 IMAD.MOV R165, RZ, RZ, -R165 ;  /* 0x000000ffffa5b224 */ /* 0x000fe400078e0aa5 */
[----:B------:R-:W-:Y:S02]  /*73d0*/  @!P1 IMAD.MOV R65, RZ, RZ, -R65 ;  /* 0x000000ffff419224 */ /* 0x000fe400078e0a41 */
[--C-:B------:R-:W-:Y:S01]  /*73e0*/  @!P5 IMAD.IADD R221, R221, 0x1, -R0.reuse ;  /* 0x00000001ddddd824 */ /* 0x100fe200078e0a00 */
[----:B------:R-:W-:Y:S01]  /*73f0*/  STL [R1+0x10], R165 ;  /* 0x000010a501007387 */ /* 0x000fe20000100800 */
[--C-:B------:R-:W-:Y:S02]  /*7400*/  @!P4 IMAD.IADD R69, R69, 0x1, -R0.reuse ;  /* 0x000000014545c824 */ /* 0x100fe400078e0a00 */
[----:B------:R-:W-:Y:S01]  /*7410*/  IMAD.MOV.U32 R61, RZ, RZ, R167 ;  /* 0x000000ffff3d7224 */ /* 0x000fe200078e00a7 */
[----:B------:R-:W3:Y:S01]  /*7420*/  LDL R246, [R1+0xe74] ;  /* 0x000e740001f67983 */ /* 0x000ee20000100800 */
[----:B------:R-:W-:-:S02]  /*7430*/  @!P6 IMAD.IADD R171, R171, 0x1, -R0 ;  /* 0x00000001ababe824 */ /* 0x000fc400078e0a00 */
[----:B------:R-:W-:-:S03]  /*7440*/  @!P0 IMAD.MOV R61, RZ, RZ, -R61 ;  /* 0x000000ffff3d8224 */ /* 0x000fc600078e0a3d */
[C---:B------:R-:W-:Y:S02]  /*7450*/  ISETP.GT.U32.AND P6, PT, R0.reuse, R171, PT ;  /* 0x000000ab0000720c */ /* 0x040fe40003fc4070 */
[----:B------:R-:W-:-:S11]  /*7460*/  ISETP.GT.U32.AND P2, PT, R0, R44, PT ;  /* 0x0000002c0000720c */ /* 0x000fd60003f44070 */
[--C-:B------:R-:W-:Y:S02]  /*7470*/  @!P6 IMAD.IADD R171, R171, 0x1, -R0.reuse ;  /* 0x00000001ababe824 */ /* 0x100fe400078e0a00 */
[----:B------:R-:W-:Y:S01]  /*7480*/  @!P2 IMAD.IADD R44, R44, 0x1, -R0 ;  /* 0x000000012c2ca824 */ /* 0x000fe200078e0a00 */
[----:B------:R-:W-:-:S13]  /*7490*/  ISETP.GT.U32.AND P2, PT, R0, R77, PT ;  /* 0x0000004d0000720c */ /* 0x000fda0003f44070 */
[----:B------:R-:W-:Y:S01]  /*74a0*/  @!P2 IMAD.IADD R77, R77, 0x1, -R0 ;  /* 0x000000014d4da824 */ /* 0x000fe200078e0a00 */
[----:B--2---:R-:W-:Y:S02]  /*74b0*/  ISETP.GE.AND P4, PT, R252, RZ, PT ;  /* 0x000000fffc00720c */ /* 0x004fe40003f86270 */
[----:B----4-:R-:W-:Y:S02]  /*74c0*/  ISETP.GE.AND P5, PT, R251, RZ, PT ;  /* 0x000000fffb00720c */ /* 0x010fe40003fa6270 */
[----:B------:R-:W2:Y:S04]  /*74d0*/  LDL R251, [R1+0xe50] ;  /* 0x000e500001fb7983 */ /* 0x000ea80000100800 */
[----:B------:R-:W-:Y:S04]  /*74e0*/  STL [R1+0xc], R65 ;  /* 0x00000c4101007387 */ /* 0x000fe80000100800 */
[----:B------:R-:W4:Y:S04]  /*74f0*/  LDL R252, [R1+0xe4c] ;  /* 0x000e4c0001fc7983 */ /* 0x000f280000100800 */
[----:B------:R1:W-:Y:S01]  /*7500*/  STL [R1+0x8], R61 ;  /* 0x0000083d01007387 */ /* 0x0003e20000100800 */
[----:B------:R-:W-:-:S02]  /*7510*/  @!P5 IMAD.MOV R63, RZ, RZ, -R63 ;  /* 0x000000ffff3fd224 */ /* 0x000fc400078e0a3f */
[----:B-1----:R-:W-:-:S04]  /*7520*/  IMAD.MOV.U32 R61, RZ, RZ, R229 ;  /* 0x000000ffff3d7224 */ /* 0x002fc800078e00e5 */
[----:B------:R-:W-:Y:S01]  /*7530*/  @!P4 IMAD.MOV R61, RZ, RZ, -R61 ;  /* 0x000000ffff3dc224 */ /* 0x000fe200078e0a3d */
[C---:B------:R-:W-:Y:S01]  /*7540*/  ISETP.GT.U32.AND P4, PT, R0.reuse, R8, PT ;  /* 0x000000080000720c */ /* 0x040fe20003f84070 */
[----:B------:R-:W-:Y:S04]  /*7550*/  STL [R1+0x4], R63 ;  /* 0x0000043f01007387 */ /* 0x000fe80000100800 */
[----:B------:R-:W-:Y:S01]  /*7560*/  STL [R1], R61 ;  /* 0x0000003d01007387 */ /* 0x000fe20000100800 */
[C---:B------:R-:W-:Y:S02]  /*7570*/  ISETP.GT.U32.AND P3, PT, R0.reuse, R169, PT ;  /* 0x000000a90000720c */ /* 0x040fe40003f64070 */
[----:B------:R-:W-:Y:S01]  /*7580*/  ISETP.GT.U32.AND P0, PT, R0, R221, PT ;  /* 0x000000dd0000720c */ /* 0x000fe20003f04070 */
[----:B------:R-:W4:Y:S04]  /*7590*/  LDL R165, [R1+0xe40] ;  /* 0x000e400001a57983 */ /* 0x000f280000100800 */
[----:B------:R-:W-:Y:S01]  /*75a0*/  @!P4 IMAD.IADD R8, R8, 0x1, -R0 ;  /* 0x000000010808c824 */ /* 0x000fe200078e0a00 */
[----:B------:R-:W-:-:S02]  /*75b0*/  ISETP.GE.AND P6, PT, R248, RZ, PT ;  /* 0x000000fff800720c */ /* 0x000fc40003fc6270 */
[----:B------:R-:W4:Y:S01]  /*75c0*/  LDL R248, [R1+0xe48] ;  /* 0x000e480001f87983 */ /* 0x000f220000100800 */
[----:B------:R-:W-:-:S03]  /*75d0*/  ISETP.GE.AND P4, PT, R247, RZ, PT ;  /* 0x000000fff700720c */ /* 0x000fc60003f86270 */
[----:B------:R-:W4:Y:S01]  /*75e0*/  LDL R247, [R1+0xe3c] ;  /* 0x000e3c0001f77983 */ /* 0x000f220000100800 */
[----:B------:R-:W-:-:S03]  /*75f0*/  ISETP.GE.AND P2, PT, R249, RZ, PT ;  /* 0x000000fff900720c */ /* 0x000fc60003f46270 */
[----:B------:R-:W4:Y:S01]  /*7600*/  LDL R249, [R1+0xe38] ;  /* 0x000e380001f97983 */ /* 0x000f220000100800 */
[C---:B------:R-:W-:Y:S01]  /*7610*/  ISETP.GT.U32.AND P1, PT, R0.reuse, R67, PT ;  /* 0x000000430000720c */ /* 0x040fe20003f24070 */
[----:B------:R-:W-:Y:S01]  /*7620*/  @!P0 IMAD.IADD R221, R221, 0x1, -R0 ;  /* 0x00000001dddd8824 */ /* 0x000fe200078e0a00 */
[----:B------:R-:W-:Y:S02]  /*7630*/  @!P3 IADD3 R169, R169, -R0, RZ ;  /* 0x80000000a9a9b210 */ /* 0x000fe40007ffe0ff */
[C---:B------:R-:W-:Y:S02]  /*7640*/  ISETP.GT.U32.AND P3, PT, R0.reuse, R73, PT ;  /* 0x000000490000720c */ /* 0x040fe40003f64070 */
[----:B------:R-:W-:Y:S01]  /*7650*/  ISETP.GT.U32.AND P0, PT, R0, R75, PT ;  /* 0x0000004b0000720c */ /* 0x000fe20003f04070 */
[----:B------:R-:W-:-:S06]  /*7660*/  IMAD.MOV.U32 R250, RZ, RZ, R169 ;  /* 0x000000fffffa7224 */ /* 0x000fcc00078e00a9 */
[----:B------:R-:W-:Y:S01]  /*7670*/  @!P1 IMAD.IADD R67, R67, 0x1, -R0 ;  /* 0x0000000143439824 */ /* 0x000fe200078e0a00 */
[C---:B------:R-:W-:Y:S01]  /*7680*/  ISETP.GT.U32.AND P1, PT, R0.reuse, R173, PT ;  /* 0x000000ad0000720c */ /* 0x040fe20003f24070 */
[----:B------:R-:W-:Y:S02]  /*7690*/  @!P4 IMAD.MOV R250, RZ, RZ, -R250 ;  /* 0x000000fffffac224 */ /* 0x000fe400078e0afa */
[--C-:B------:R-:W-:Y:S01]  /*76a0*/  @!P3 IMAD.IADD R73, R73, 0x1, -R0.reuse ;  /* 0x000000014949b824 */ /* 0x100fe200078e0a00 */
[C---:B------:R-:W-:Y:S01]  /*76b0*/  ISETP.GT.U32.AND P4, PT, R0.reuse, R77, PT ;  /* 0x0000004d0000720c */ /* 0x040fe20003f84070 */
[----:B------:R-:W-:Y:S01]  /*76c0*/  @!P0 IMAD.IADD R75, R75, 0x1, -R0 ;  /* 0x000000014b4b8824 */ /* 0x000fe200078e0a00 */
[----:B------:R-:W-:Y:S01]  /*76d0*/  ISETP.GT.U32.AND P5, PT, R0, R69, PT ;  /* 0x000000450000720c */ /* 0x000fe20003fa4070 */
[----:B------:R-:W-:-:S06]  /*76e0*/  @!P2 IMAD.MOV R67, RZ, RZ, -R67 ;  /* 0x000000ffff43a224 */ /* 0x000fcc00078e0a43 */
[----:B------:R-:W-:Y:S01]  /*76f0*/  @!P1 IMAD.IADD R173, R173, 0x1, -R0 ;  /* 0x00000001adad9824 */ /* 0x000fe200078e0a00 */
[----:B------:R-:W-:-:S03]  /*7700*/  ISETP.GT.U32.AND P2, PT, R0, R73, PT ;  /* 0x000000490000720c */ /* 0x000fc60003f44070 */
[--C-:B------:R-:W-:Y:S01]  /*7710*/  @!P4 IMAD.IADD R77, R77, 0x1, -R0.reuse ;  /* 0x000000014d4dc824 */ /* 0x100fe200078e0a00 */
[----:B------:R-:W-:Y:S01]  /*7720*/  ISETP.GT.U32.AND P4, PT, R0, R175, PT ;  /* 0x000000af0000720c */ /* 0x000fe20003f84070 */
[--C-:B------:R-:W-:Y:S01]  /*7730*/  @!P5 IMAD.IADD R69, R69, 0x1, -R0.reuse ;  /* 0x000000014545d824 */ /* 0x100fe200078e0a00 */
[----:B---3--:R-:W-:Y:S02]  /*7740*/  ISETP.GE.AND P3, PT, R246, RZ, PT ;  /* 0x000000fff600720c */ /* 0x008fe40003f66270 */
[----:B------:R-:W3:Y:S05]  /*7750*/  LDL R246, [R1+0xe34] ;  /* 0x000e340001f67983 */ /* 0x000eea0000100800 */
[----:B------:R-:W-:Y:S01]  /*7760*/  @!P2 IMAD.IADD R73, R73, 0x1, -R0 ;  /* 0x000000014949a824 */ /* 0x000fe200078e0a00 */
[----:B------:R-:W-:-:S03]  /*7770*/  ISETP.GT.U32.AND P2, PT, R0, R79, PT ;  /* 0x0000004f0000720c */ /* 0x000fc60003f44070 */
[----:B------:R-:W-:Y:S02]  /*7780*/  @!P4 IMAD.IADD R175, R175, 0x1, -R0 ;  /* 0x00000001afafc824 */ /* 0x000fe400078e0a00 */
[----:B------:R-:W-:-:S08]  /*7790*/  @!P3 IMAD.MOV R221, RZ, RZ, -R221 ;  /* 0x000000ffffddb224 */ /* 0x000fd000078e0add */
[----:B------:R-:W-:Y:S01]  /*77a0*/  @!P2 IMAD.IADD R79, R79, 0x1, -R0 ;  /* 0x000000014f4fa824 */ /* 0x000fe200078e0a00 */
[----:B--2---:R-:W-:Y:S02]  /*77b0*/  ISETP.GE.AND P1, PT, R251, RZ, PT ;  /* 0x000000fffb00720c */ /* 0x004fe40003f26270 */
[----:B----4-:R-:W-:Y:S02]  /*77c0*/  ISETP.GE.AND P0, PT, R252, RZ, PT ;  /* 0x000000fffc00720c */ /* 0x010fe40003f06270 */
[----:B------:R-:W2:Y:S01]  /*77d0*/  LDL R252, [R1+0xe30] ;  /* 0x000e300001fc7983 */ /* 0x000ea20000100800 */
[----:B------:R-:W-:-:S04]  /*77e0*/  IMAD.MOV.U32 R251, RZ, RZ, R44 ;  /* 0x000000fffffb7224 */ /* 0x000fc800078e002c */
[----:B------:R-:W-:-:S04]  /*77f0*/  @!P6 IMAD.MOV R251, RZ, RZ, -R251 ;  /* 0x000000fffffbe224 */ /* 0x000fc800078e0afb */
[----:B------:R-:W-:Y:S01]  /*7800*/  @!P1 IMAD.MOV R69, RZ, RZ, -R69 ;  /* 0x000000ffff459224 */ /* 0x000fe200078e0a45 */
[----:B------:R-:W-:Y:S01]  /*7810*/  STL [R1+0x12d0], R251 ;  /* 0x0012d0fb01007387 */ /* 0x000fe20000100800 */
[----:B------:R-:W-:-:S03]  /*7820*/  @!P0 IMAD.MOV R171, RZ, RZ, -R171 ;  /* 0x000000ffffab8224 */ /* 0x000fc600078e0aab */
[----:B------:R-:W-:Y:S04]  /*7830*/  STL [R1+0x12d4], R250 ;  /* 0x0012d4fa01007387 */ /* 0x000fe80000100800 */
[----:B------:R-:W-:Y:S04]  /*7840*/  STL [R1+0x12d8], R67 ;  /* 0x0012d84301007387 */ /* 0x000fe80000100800 */
[----:B------:R-:W-:Y:S04]  /*7850*/  STL [R1+0x12dc], R221 ;  /* 0x0012dcdd01007387 */ /* 0x000fe80000100800 */
[----:B------:R-:W-:Y:S04]  /*7860*/  STL [R1+0x12e0], R69 ;  /* 0x0012e04501007387 */ /* 0x000fe80000100800 */
[----:B------:R-:W-:Y:S01]  /*7870*/  STL [R1+0x12e4], R171 ;  /* 0x0012e4ab01007387 */ /* 0x000fe20000100800 */
[----:B------:R-:W-:-:S02]  /*7880*/  ISETP.GE.AND P0, PT, R248, RZ, PT ;  /* 0x000000fff800720c */ /* 0x000fc40003f06270 */
[----:B------:R-:W-:Y:S02]  /*7890*/  LOP3.LUT R248, R122, 0x1e6, RZ, 0xfc, !PT ;  /* 0x000001e67af87812 */ /* 0x000fe400078efcff */
[----:B------:R-:W-:-:S03]  /*78a0*/  ISETP.GE.AND P4, PT, R247, RZ, PT ;  /* 0x000000fff700720c */ /* 0x000fc60003f86270 */
[----:B------:R-:W-:Y:S04]  /*78b0*/  STL [R1+0xeac], R248 ;  /* 0x000eacf801007387 */ /* 0x000fe80000100800 */
[----:B------:R-:W4:Y:S01]  /*78c0*/  LDL R247, [R1+0xe24] ;  /* 0x000e240001f77983 */ /* 0x000f220000100800 */
[----:B------:R-:W-:-:S03]  /*78d0*/  ISETP.GE.AND P2, PT, R249, RZ, PT ;  /* 0x000000fff900720c */ /* 0x000fc60003f46270 */
[----:B------:R-:W4:Y:S01]  /*78e0*/  LDL R249, [R1+0xe20] ;  /* 0x000e200001f97983 */ /* 0x000f220000100800 */
[C---:B------:R-:W-:Y:S02]  /*78f0*/  ISETP.GT.U32.AND P5, PT, R0.reuse, R223, PT ;  /* 0x000000df0000720c */ /* 0x040fe40003fa4070 */
[----:B------:R-:W-:Y:S01]  /*7900*/  ISETP.GT.U32.AND P1, PT, R0, R75, PT ;  /* 0x0000004b0000720c */ /* 0x000fe20003f24070 */
[----:B------:R-:W4:Y:S10]  /*7910*/  LDL R219, [R1+0xe2c] ;  /* 0x000e2c0001db7983 */ /* 0x000f340000100800 */
[----:B------:R-:W-:-:S02]  /*7920*/  @!P5 IADD3 R223, R223, -R0, RZ ;  /* 0x80000000dfdfd210 */ /* 0x000fc40007ffe0ff */
[C---:B------:R-:W-:Y:S02]  /*7930*/  ISETP.GT.U32.AND P5, PT, R0.reuse, R173, PT ;  /* 0x000000ad0000720c */ /* 0x040fe40003fa4070 */
[C---:B------:R-:W-:Y:S02]  /*7940*/  ISETP.GT.U32.AND P3, PT, R0.reuse, R223, PT ;  /* 0x000000df0000720c */ /* 0x040fe40003f64070 */
[C---:B------:R-:W-:Y:S01]  /*7950*/  ISETP.GT.U32.AND P6, PT, R0.reuse, R8, PT ;  /* 0x000000080000720c */ /* 0x040fe20003fc4070 */
[----:B------:R-:W-:Y:S01]  /*7960*/  @!P1 IMAD.IADD R75, R75, 0x1, -R0 ;  /* 0x000000014b4b9824 */ /* 0x000fe200078e0a00 */
[----:B------:R-:W-:-:S07]  /*7970*/  ISETP.GT.U32.AND P1, PT, R0, R81, PT ;  /* 0x000000510000720c */ /* 0x000fce0003f24070 */
[----:B------:R-:W-:Y:S02]  /*7980*/  @!P5 IADD3 R173, R173, -R0, RZ ;  /* 0x80000000adadd210 */ /* 0x000fe40007ffe0ff */
[----:B------:R-:W-:Y:S01]  /*7990*/  ISETP.GT.U32.AND P5, PT, R0, R52, PT ;  /* 0x000000340000720c */ /* 0x000fe20003fa4070 */
[--C-:B------:R-:W-:Y:S01]  /*79a0*/  @!P3 IMAD.IADD R223, R223, 0x1, -R0.reuse ;  /* 0x00000001dfdfb824 */ /* 0x100fe200078e0a00 */
[----:B------:R-:W-:Y:S02]  /*79b0*/  ISETP.GE.AND P3, PT, R165, RZ, PT ;  /* 0x000000ffa500720c */ /* 0x000fe40003f66270 */
[----:B------:R-:W4:Y:S01]  /*79c0*/  LDL R165, [R1+0xe28] ;  /* 0x000e280001a57983 */ /* 0x000f220000100800 */
[--C-:B------:R-:W-:Y:S01]  /*79d0*/  @!P6 IMAD.IADD R8, R8, 0x1, -R0.reuse ;  /* 0x000000010808e824 */ /* 0x100fe200078e0a00 */
[----:B------:R-:W-:Y:S01]  /*79e0*/  ISETP.GT.U32.AND P6, PT, R0, R40, PT ;  /* 0x000000280000720c */ /* 0x000fe20003fc4070 */
[----:B------:R-:W-:-:S06]  /*79f0*/  @!P1 IMAD.IADD R81, R81, 0x1, -R0 ;  /* 0x0000000151519824 */ /* 0x000fcc00078e0a00 */
[--C-:B------:R-:W-:Y:S01]  /*7a00*/  @!P5 IMAD.IADD R52, R52, 0x1, -R0.reuse ;  /* 0x000000013434d824 */ /* 0x100fe200078e0a00 */
[----:B---3--:R-:W-:Y:S02]  /*7a10*/  ISETP.GE.AND P5, PT, R246, RZ, PT ;  /* 0x000000fff600720c */ /* 0x008fe40003fa6270 */
[----:B------:R-:W3:Y:S03]  /*7a20*/  LDL R246, [R1+0xe1c] ;  /* 0x000e1c0001f67983 */ /* 0x000ee60000100800 */
[----:B------:R-:W-:Y:S02]  /*7a30*/  @!P6 IMAD.IADD R40, R40, 0x1, -R0 ;  /* 0x000000012828e824 */ /* 0x000fe400078e0a00 */
[----:B------:R-:W-:-:S03]  /*7a40*/  @!P0 IMAD.MOV R8, RZ, RZ, -R8 ;  /* 0x000000ffff088224 */ /* 0x000fc600078e0a08 */
[----:B------:R-:W-:-:S13]  /*7a50*/  ISETP.GT.U32.AND P0, PT, R0, R40, PT ;  /* 0x000000280000720c */ /* 0x000fda0003f04070 */
[----:B------:R-:W-:Y:S01]  /*7a60*/  @!P0 IMAD.IADD R40, R40, 0x1, -R0 ;  /* 0x0000000128288824 */ /* 0x000fe200078e0a00 */
[----:B------:R-:W-:-:S13]  /*7a70*/  ISETP.GT.U32.AND P0, PT, R0, R225, PT ;  /* 0x000000e10000720c */ /* 0x000fda0003f04070 */
[----:B------:R-:W-:Y:S01]  /*7a80*/  @!P0 IMAD.IADD R225, R225, 0x1, -R0 ;  /* 0x00000001e1e18824 */ /* 0x000fe200078e0a00 */
[----:B--2---:R-:W-:Y:S02]  /*7a90*/  ISETP.GE.AND P1, PT, R252, RZ, PT ;  /* 0x000000fffc00720c */ /* 0x004fe40003f26270 */
[----:B------:R-:W2:Y:S11]  /*7aa0*/  LDL R252, [R1+0xe18] ;  /* 0x000e180001fc7983 */ /* 0x000eb60000100800 */
[----:B------:R-:W-:Y:S01]  /*7ab0*/  @!P1 IMAD.MOV R223, RZ, RZ, -R223 ;  /* 0x000000ffffdf9224 */ /* 0x000fe200078e0adf */
[C---:B------:R-:W-:Y:S01]  /*7ac0*/  ISETP.GT.U32.AND P1, PT, R0.reuse, R13, PT ;  /* 0x0000000d0000720c */ /* 0x040fe20003f24070 */
[----:B------:R1:W-:Y:S01]  /*7ad0*/  STL [R1+0x12e8], R8 ;  /* 0x0012e80801007387 */ /* 0x0003e20000100800 */
[----:B------:R-:W-:Y:S01]  /*7ae0*/  ISETP.GT.U32.AND P6, PT, R0, R177, PT ;  /* 0x000000b10000720c */ /* 0x000fe20003fc4070 */
[----:B------:R-:W-:-:S10]  /*7af0*/  @!P4 IMAD.MOV R73, RZ, RZ, -R73 ;  /* 0x000000ffff49c224 */ /* 0x000fd400078e0a49 */
[----:B------:R-:W-:Y:S01]  /*7b00*/  @!P1 IADD3 R13, R13, -R0, RZ ;  /* 0x800000000d0d9210 */ /* 0x000fe20007ffe0ff */
[----:B------:R-:W-:Y:S01]  /*7b10*/  @!P5 IMAD.MOV R75, RZ, RZ, -R75 ;  /* 0x000000ffff4bd224 */ /* 0x000fe200078e0a4b */
[----:B------:R-:W-:Y:S01]  /*7b20*/  @!P3 IADD3 R77, -R77, RZ, RZ ;  /* 0x000000ff4d4db210 */ /* 0x000fe20007ffe1ff */
[----:B------:R-:W-:Y:S01]  /*7b30*/  @!P2 IMAD.MOV R173, RZ, RZ, -R173 ;  /* 0x000000ffffada224 */ /* 0x000fe200078e0aad */
[----:B------:R-:W2:Y:S01]  /*7b40*/  LDL R65, [R1+0xe00] ;  /* 0x000e000001417983 */ /* 0x000ea20000100800 */
[----:B----4-:R-:W-:-:S03]  /*7b50*/  ISETP.GE.AND P1, PT, R247, RZ, PT ;  /* 0x000000fff700720c */ /* 0x010fc60003f26270 */
[----:B------:R-:W4:Y:S01]  /*7b60*/  LDL R247, [R1+0xe0c] ;  /* 0x000e0c0001f77983 */ /* 0x000f220000100800 */
[----:B------:R-:W-:-:S03]  /*7b70*/  ISETP.GE.AND P0, PT, R249, RZ, PT ;  /* 0x000000fff900720c */ /* 0x000fc60003f06270 */
[----:B------:R-:W4:Y:S01]  /*7b80*/  LDL R249, [R1+0xe08] ;  /* 0x000e080001f97983 */ /* 0x000f220000100800 */
[----:B------:R-:W-:Y:S01]  /*7b90*/  @!P6 IMAD.IADD R177, R177, 0x1, -R0 ;  /* 0x00000001b1b1e824 */ /* 0x000fe200078e0a00 */
[C---:B------:R-:W-:Y:S02]  /*7ba0*/  ISETP.GT.U32.AND P3, PT, R0.reuse, R175, PT ;  /* 0x000000af0000720c */ /* 0x040fe40003f64070 */
[C---:B------:R-:W-:Y:S02]  /*7bb0*/  ISETP.GT.U32.AND P4, PT, R0.reuse, R79, PT ;  /* 0x0000004f0000720c */ /* 0x040fe40003f84070 */
[C---:B------:R-:W-:Y:S02]  /*7bc0*/  ISETP.GT.U32.AND P6, PT, R0.reuse, R81, PT ;  /* 0x000000510000720c */ /* 0x040fe40003fc4070 */
[C---:B------:R-:W-:Y:S02]  /*7bd0*/  ISETP.GT.U32.AND P5, PT, R0.reuse, R177, PT ;  /* 0x000000b10000720c */ /* 0x040fe40003fa4070 */
[----:B------:R-:W-:-:S05]  /*7be0*/  ISETP.GT.U32.AND P2, PT, R0, R52, PT ;  /* 0x000000340000720c */ /* 0x000fca0003f44070 */
[--C-:B------:R-:W-:Y:S01]  /*7bf0*/  @!P3 IMAD.IADD R175, R175, 0x1, -R0.reuse ;  /* 0x00000001afafb824 */ /* 0x100fe200078e0a00 */
[C---:B------:R-:W-:Y:S01]  /*7c00*/  ISETP.GT.U32.AND P3, PT, R0.reuse, R85, PT ;  /* 0x000000550000720c */ /* 0x040fe20003f64070 */
[--C-:B------:R-:W-:Y:S01]  /*7c10*/  @!P4 IMAD.IADD R79, R79, 0x1, -R0.reuse ;  /* 0x000000014f4fc824 */ /* 0x100fe200078e0a00 */
[----:B------:R-:W-:Y:S01]  /*7c20*/  ISETP.GT.U32.AND P4, PT, R0, R179, PT ;  /* 0x000000b30000720c */ /* 0x000fe20003f84070 */
[--C-:B------:R-:W-:Y:S01]  /*7c30*/  @!P6 IMAD.IADD R81, R81, 0x1, -R0.reuse ;  /* 0x000000015151e824 */ /* 0x100fe200078e0a00 */
[----:B------:R-:W-:Y:S01]  /*7c40*/  ISETP.GE.AND P6, PT, R219, RZ, PT ;  /* 0x000000ffdb00720c */ /* 0x000fe20003fc6270 */
[----:B------:R-:W-:Y:S01]  /*7c50*/  @!P5 IMAD.IADD R177, R177, 0x1, -R0 ;  /* 0x00000001b1b1d824 */ /* 0x000fe200078e0a00 */
[----:B------:R-:W4:Y:S01]  /*7c60*/  LDL R219, [R1+0xe14] ;  /* 0x000e140001db7983 */ /* 0x000f220000100800 */
[----:B------:R-:W-:-:S03]  /*7c70*/  ISETP.GE.AND P5, PT, R165, RZ, PT ;  /* 0x000000ffa500720c */ /* 0x000fc60003fa6270 */
[----:B------:R-:W4:Y:S01]  /*7c80*/  LDL R165, [R1+0xe10] ;  /* 0x000e100001a57983 */ /* 0x000f220000100800 */
[--C-:B------:R-:W-:Y:S01]  /*7c90*/  @!P2 IMAD.IADD R52, R52, 0x1, -R0.reuse ;  /* 0x000000013434a824 */ /* 0x100fe200078e0a00 */
[----:B------:R-:W-:Y:S01]  /*7ca0*/  ISETP.GT.U32.AND P2, PT, R0, R89, PT ;  /* 0x000000590000720c */ /* 0x000fe20003f44070 */
[--C-:B------:R-:W-:Y:S02]  /*7cb0*/  @!P3 IMAD.IADD R85, R85, 0x1, -R0.reuse ;  /* 0x000000015555b824 */ /* 0x100fe400078e0a00 */
[--C-:B------:R-:W-:Y:S01]  /*7cc0*/  @!P4 IMAD.IADD R179, R179, 0x1, -R0.reuse ;  /* 0x00000001b3b3c824 */ /* 0x100fe200078e0a00 */
[----:B---3--:R-:W-:Y:S02]  /*7cd0*/  ISETP.GE.AND P3, PT, R246, RZ, PT ;  /* 0x000000fff600720c */ /* 0x008fe40003f66270 */
[----:B------:R-:W3:Y:S07]  /*7ce0*/  LDL R246, [R1+0x11f8] ;  /* 0x0011f80001f67983 */ /* 0x000eee0000100800 */
[----:B------:R-:W-:Y:S01]  /*7cf0*/  @!P2 IMAD.IADD R89, R89, 0x1, -R0 ;  /* 0x000000015959a824 */ /* 0x000fe200078e0a00 */
[----:B------:R-:W-:-:S13]  /*7d00*/  ISETP.GT.U32.AND P2, PT, R0, R13, PT ;  /* 0x0000000d0000720c */ /* 0x000fda0003f44070 */
[----:B------:R-:W-:Y:S02]  /*7d10*/  @!P2 IADD3 R13, R13, -R0, RZ ;  /* 0x800000000d0da210 */ /* 0x000fe40007ffe0ff */
[----:B------:R-:W-:-:S13]  /*7d20*/  ISETP.GT.U32.AND P2, PT, R0, R181, PT ;  /* 0x000000b50000720c */ /* 0x000fda0003f44070 */
[----:B------:R-:W-:Y:S01]  /*7d30*/  @!P2 IMAD.IADD R181, R181, 0x1, -R0 ;  /* 0x00000001b5b5a824 */ /* 0x000fe200078e0a00 */
[----:B--2---:R-:W-:Y:S02]  /*7d40*/  ISETP.GE.AND P4, PT, R252, RZ, PT ;  /* 0x000000fffc00720c */ /* 0x004fe40003f86270 */
[----:B------:R-:W2:Y:S11]  /*7d50*/  LDL R252, [R1+0xe04] ;  /* 0x000e040001fc7983 */ /* 0x000eb60000100800 */
[----:B------:R-:W-:Y:S01]  /*7d60*/  @!P4 IMAD.MOV R177, RZ, RZ, -R177 ;  /* 0x000000ffffb1c224 */ /* 0x000fe200078e0ab1 */
[----:B------:R-:W-:-:S13]  /*7d70*/  ISETP.GT.U32.AND P4, PT, R0, R183, PT ;  /* 0x000000b70000720c */ /* 0x000fda0003f84070 */
[----:B------:R-:W-:Y:S01]  /*7d80*/  @!P4 IMAD.IADD R183, R183, 0x1, -R0 ;  /* 0x00000001b7b7c824 */ /* 0x000fe200078e0a00 */
[----:B----4-:R-:W-:Y:S02]  /*7d90*/  ISETP.GE.AND P4, PT, R247, RZ, PT ;  /* 0x000000fff700720c */ /* 0x010fe40003f86270 */
[----:B------:R-:W4:Y:S01]  /*7da0*/  LDL R247, [R1+0xf2c] ;  /* 0x000f2c0001f77983 */ /* 0x000f220000100800 */
[----:B------:R-:W-:-:S03]  /*7db0*/  ISETP.GE.AND P2, PT, R249, RZ, PT ;  /* 0x000000fff900720c */ /* 0x000fc60003f46270 */
[----:B------:R-:W4:Y:S01]  /*7dc0*/  LDL R249, [R1+0xf28] ;  /* 0x000f280001f97983 */ /* 0x000f220000100800 */
[----:B------:R-:W-:Y:S01]  /*7dd0*/  @!P1 IMAD.MOV R79, RZ, RZ, -R79 ;  /* 0x000000ffff4f9224 */ /* 0x000fe200078e0a4f */
[C---:B------:R-:W-:Y:S01]  /*7de0*/  ISETP.GT.U32.AND P1, PT, R0.reuse, R85, PT ;  /* 0x000000550000720c */ /* 0x040fe20003f24070 */
[----:B------:R-:W-:Y:S01]  /*7df0*/  @!P0 IMAD.MOV R52, RZ, RZ, -R52 ;  /* 0x000000ffff348224 */ /* 0x000fe200078e0a34 */
[C---:B------:R-:W-:Y:S01]  /*7e00*/  ISETP.GT.U32.AND P0, PT, R0.reuse, R179, PT ;  /* 0x000000b30000720c */ /* 0x040fe20003f04070 */
[----:B------:R-:W-:Y:S01]  /*7e10*/  @!P3 IMAD.MOV R81, RZ, RZ, -R81 ;  /* 0x000000ffff51b224 */ /* 0x000fe200078e0a51 */
[C---:B------:R-:W-:Y:S01]  /*7e20*/  ISETP.GT.U32.AND P3, PT, R0.reuse, R243, PT ;  /* 0x000000f30000720c */ /* 0x040fe20003f64070 */
[----:B------:R-:W-:Y:S01]  /*7e30*/  @!P6 IMAD.MOV R40, RZ, RZ, -R40 ;  /* 0x000000ffff28e224 */ /* 0x000fe200078e0a28 */
[----:B------:R-:W-:-:S07]  /*7e40*/  ISETP.GT.U32.AND P6, PT, R0, R225, PT ;  /* 0x000000e10000720c */ /* 0x000fce0003fc4070 */
[--C-:B------:R-:W-:Y:S01]  /*7e50*/  @!P1 IMAD.IADD R85, R85, 0x1, -R0.reuse ;  /* 0x0000000155559824 */ /* 0x100fe200078e0a00 */
[C---:B------:R-:W-:Y:S01]  /*7e60*/  ISETP.GT.U32.AND P1, PT, R0.reuse, R227, PT ;  /* 0x000000e30000720c */ /* 0x040fe20003f24070 */
[--C-:B------:R-:W-:Y:S02]  /*7e70*/  @!P0 IMAD.IADD R179, R179, 0x1, -R0.reuse ;  /* 0x00000001b3b38824 */ /* 0x100fe400078e0a00 */
[--C-:B------:R-:W-:Y:S01]  /*7e80*/  @!P3 IMAD.IADD R243, R243, 0x1, -R0.reuse ;  /* 0x00000001f3f3b824 */ /* 0x100fe200078e0a00 */
[----:B------:R-:W-:Y:S02]  /*7e90*/  ISETP.GE.AND P0, PT, R219, RZ, PT ;  /* 0x000000ffdb00720c */ /* 0x000fe40003f06270 */
[----:B------:R-:W4:Y:S01]  /*7ea0*/  LDL R219, [R1+0xedc] ;  /* 0x000edc0001db7983 */ /* 0x000f220000100800 */
[----:B------:R-:W-:Y:S01]  /*7eb0*/  @!P6 IMAD.IADD R225, R225, 0x1, -R0 ;  /* 0x00000001e1e1e824 */ /* 0x000fe200078e0a00 */
[----:B------:R-:W-:Y:S02]  /*7ec0*/  ISETP.GT.U32.AND P6, PT, R0, R91, PT ;  /* 0x0000005b0000720c */ /* 0x000fe40003fc4070 */
[----:B------:R-:W-:-:S02]  /*7ed0*/  ISETP.GE.AND P3, PT, R165, RZ, PT ;  /* 0x000000ffa500720c */ /* 0x000fc40003f66270 */
[----:B------:R-:W4:Y:S01]  /*7ee0*/  LDL R165, [R1+0xf18] ;  /* 0x000f180001a57983 */ /* 0x000f220000100800 */
[--C-:B------:R-:W-:Y:S02]  /*7ef0*/  @!P1 IMAD.IADD R227, R227, 0x1, -R0.reuse ;  /* 0x00000001e3e39824 */ /* 0x100fe400078e0a00 */
[----:B------:R-:W-:Y:S01]  /*7f00*/  @!P4 IMAD.MOV R85, RZ, RZ, -R85 ;  /* 0x000000ffff55c224 */ /* 0x000fe200078e0a55 */
[----:B------:R-:W-:Y:S02]  /*7f10*/  ISETP.GT.U32.AND P4, PT, R0, R181, PT ;  /* 0x000000b50000720c */ /* 0x000fe40003f84070 */
[----:B---3--:R-:W-:Y:S02]  /*7f20*/  ISETP.GE.AND P1, PT, R246, RZ, PT ;  /* 0x000000fff600720c */ /* 0x008fe40003f26270 */
[----:B------:R-:W3:Y:S01]  /*7f30*/  LDL R246, [R1+0xf30] ;  /* 0x000f300001f67983 */ /* 0x000ee20000100800 */
[----:B------:R-:W-:Y:S02]  /*7f40*/  @!P6 IMAD.IADD R91, R91, 0x1, -R0 ;  /* 0x000000015b5be824 */ /* 0x000fe400078e0a00 */
[----:B------:R-:W-:-:S06]  /*7f50*/  @!P2 IMAD.MOV R179, RZ, RZ, -R179 ;  /* 0x000000ffffb3a224 */ /* 0x000fcc00078e0ab3 */
[----:B------:R-:W-:Y:S01]  /*7f60*/  @!P4 IMAD.IADD R181, R181, 0x1, -R0 ;  /* 0x00000001b5b5c824 */ /* 0x000fe200078e0a00 */
[C---:B------:R-:W-:Y:S02]  /*7f70*/  ISETP.GT.U32.AND P2, PT, R0.reuse, R91, PT ;  /* 0x0000005b0000720c */ /* 0x040fe40003f44070 */
[----:B------:R-:W-:-:S11]  /*7f80*/  ISETP.GT.U32.AND P4, PT, R0, R195, PT ;  /* 0x000000c30000720c */ /* 0x000fd60003f84070 */
[--C-:B------:R-:W-:Y:S01]  /*7f90*/  @!P2 IMAD.IADD R91, R91, 0x1, -R0.reuse ;  /* 0x000000015b5ba824 */ /* 0x100fe200078e0a00 */
[----:B------:R-:W-:Y:S01]  /*7fa0*/  ISETP.GT.U32.AND P2, PT, R0, R97, PT ;  /* 0x000000610000720c */ /* 0x000fe20003f44070 */
[----:B------:R-:W-:-:S12]  /*7fb0*/  @!P4 IMAD.IADD R195, R195, 0x1, -R0 ;  /* 0x00000001c3c3c824 */ /* 0x000fd800078e0a00 */
[----:B------:R-:W-:Y:S01]  /*7fc0*/  @!P2 IMAD.IADD R97, R97, 0x1, -R0 ;  /* 0x000000016161a824 */ /* 0x000fe200078e0a00 */
[----:B--2---:R-:W-:Y:S02]  /*7fd0*/  ISETP.GE.AND P6, PT, R252, RZ, PT ;  /* 0x000000fffc00720c */ /* 0x004fe40003fc6270 */
[----:B------:R-:W-:-:S05]  /*7fe0*/  LOP3.LUT R252, R122, 0x1e8, RZ, 0xfc, !PT ;  /* 0x000001e87afc7812 */ /* 0x000fca00078efcff */
[----:B------:R-:W-:Y:S01]  /*7ff0*/  STL [R1+0xea8], R252 ;  /* 0x000ea8fc01007387 */ /* 0x000fe20000100800 */
[----:B----4-:R-:W-:-:S03]  /*8000*/  ISETP.GE.AND P4, PT, R247, RZ, PT ;  /* 0x000000fff700720c */ /* 0x010fc60003f86270 */
[----:B------:R-:W2:Y:S01]  /*8010*/  LDL R247, [R1+0xf4c] ;  /* 0x000f4c0001f77983 */ /* 0x000ea20000100800 */
[----:B------:R-:W-:-:S03]  /*8020*/  ISETP.GE.AND P2, PT, R249, RZ, PT ;  /* 0x000000fff900720c */ /* 0x000fc60003f46270 */
[----:B------:R-:W4:Y:S01]  /*8030*/  LDL R249, [R1+0xf50] ;  /* 0x000f500001f97983 */ /* 0x000f220000100800 */
[----:B------:R-:W-:Y:S01]  /*8040*/  @!P5 IMAD.MOV R175, RZ, RZ, -R175 ;  /* 0x000000ffffafd224 */ /* 0x000fe200078e0aaf */
[C---:B------:R-:W-:Y:S01]  /*8050*/  ISETP.GT.U32.AND P5, PT, R0.reuse, R89, PT ;  /* 0x000000590000720c */ /* 0x040fe20003fa4070 */
[----:B------:R-:W-:Y:S01]  /*8060*/  @!P3 IMAD.MOV R225, RZ, RZ, -R225 ;  /* 0x000000ffffe1b224 */ /* 0x000fe200078e0ae1 */
[----:B------:R-:W-:-:S11]  /*8070*/  ISETP.GT.U32.AND P3, PT, R0, R183, PT ;  /* 0x000000b70000720c */ /* 0x000fd60003f64070 */
[--C-:B------:R-:W-:Y:S01]  /*8080*/  @!P5 IMAD.IADD R89, R89, 0x1, -R0.reuse ;  /* 0x000000015959d824 */ /* 0x100fe200078e0a00 */
[C---:B------:R-:W-:Y:S01]  /*8090*/  ISETP.GT.U32.AND P5, PT, R0.reuse, R93, PT ;  /* 0x0000005d0000720c */ /* 0x040fe20003fa4070 */
[----:B------:R-:W-:Y:S01]  /*80a0*/  @!P1 IMAD.MOV R87, RZ, RZ, -R87 ;  /* 0x000000ffff579224 */ /* 0x000fe200078e0a57 */
[C---:B------:R-:W-:Y:S01]  /*80b0*/  ISETP.GT.U32.AND P1, PT, R0.reuse, R227, PT ;  /* 0x000000e30000720c */ /* 0x040fe20003f24070 */
[----:B------:R-:W-:Y:S01]  /*80c0*/  @!P3 IMAD.IADD R183, R183, 0x1, -R0 ;  /* 0x00000001b7b7b824 */ /* 0x000fe200078e0a00 */
[----:B------:R-:W-:-:S09]  /*80d0*/  ISETP.GT.U32.AND P3, PT, R0, R95, PT ;  /* 0x0000005f0000720c */ /* 0x000fd20003f64070 */
[----:B------:R-:W-:-:S05]  /*80e0*/  @!P5 IMAD.IADD R93, R93, 0x1, -R0 ;  /* 0x000000015d5dd824 */ /* 0x000fca00078e0a00 */
[C---:B------:R-:W-:Y:S01]  /*80f0*/  ISETP.GT.U32.AND P5, PT, R0.reuse, R93, PT ;  /* 0x0000005d0000720c */ /* 0x040fe20003fa4070 */
[--C-:B------:R-:W-:Y:S01]  /*8100*/  @!P1 IMAD.IADD R227, R227, 0x1, -R0.reuse ;  /* 0x00000001e3e39824 */ /* 0x100fe200078e0a00 */
[----:B------:R-:W-:Y:S01]  /*8110*/  ISETP.GT.U32.AND P1, PT, R0, R185, PT ;  /* 0x000000b90000720c */ /* 0x000fe20003f24070 */
[----:B------:R-:W-:Y:S01]  /*8120*/  @!P3 IMAD.IADD R95, R95, 0x1, -R0 ;  /* 0x000000015f5fb824 */ /* 0x000fe200078e0a00 */
[----:B------:R-:W-:Y:S02]  /*8130*/  ISETP.GE.AND P3, PT, R165, RZ, PT ;  /* 0x000000ffa500720c */ /* 0x000fe40003f66270 */
[----:B------:R-:W4:Y:S07]  /*8140*/  LDL R165, [R1+0xf48] ;  /* 0x000f480001a57983 */ /* 0x000f2e0000100800 */
[----:B------:R-:W-:-:S02]  /*8150*/  @!P5 IADD3 R93, R93, -R0, RZ ;  /* 0x800000005d5dd210 */ /* 0x000fc40007ffe0ff */
[----:B------:R-:W-:Y:S02]  /*8160*/  ISETP.GE.AND P5, PT, R219, RZ, PT ;  /* 0x000000ffdb00720c */ /* 0x000fe40003fa6270 */
[----:B------:R-:W4:Y:S01]  /*8170*/  LDL R219, [R1+0xf3c] ;  /* 0x000f3c0001db7983 */ /* 0x000f220000100800 */
[----:B------:R-:W-:Y:S01]  /*8180*/  @!P1 IMAD.IADD R185, R185, 0x1, -R0 ;  /* 0x00000001b9b99824 */ /* 0x000fe200078e0a00 */
[----:B---3--:R-:W-:Y:S02]  /*8190*/  ISETP.GE.AND P1, PT, R246, RZ, PT ;  /* 0x000000fff600720c */ /* 0x008fe40003f26270 */
[----:B------:R-:W3:Y:S07]  /*81a0*/  LDL R246, [R1+0xf54] ;  /* 0x000f540001f67983 */ /* 0x000eee0000100800 */
[----:B------:R-:W-:Y:S01]  /*81b0*/  @!P5 IMAD.MOV R183, RZ, RZ, -R183 ;  /* 0x000000ffffb7d224 */ /* 0x000fe200078e0ab7 */
[----:B------:R-:W-:Y:S01]  /*81c0*/  ISETP.GT.U32.AND P5, PT, R0, R95, PT ;  /* 0x0000005f0000720c */ /* 0x000fe20003fa4070 */
[----:B------:R-:W-:Y:S01]  /*81d0*/  @!P3 IMAD.MOV R181, RZ, RZ, -R181 ;  /* 0x000000ffffb5b224 */ /* 0x000fe200078e0ab5 */
[----:B------:R-:W-:-:S02]  /*81e0*/  @!P0 IADD3 R13, -R13, RZ, RZ ;  /* 0x000000ff0d0d8210 */ /* 0x000fc40007ffe1ff */
[C---:B------:R-:W-:Y:S02]  /*81f0*/  ISETP.GT.U32.AND P0, PT, R0.reuse, R243, PT ;  /* 0x000000f30000720c */ /* 0x040fe40003f04070 */
[----:B------:R-:W-:-:S07]  /*8200*/  ISETP.GT.U32.AND P3, PT, R0, R195, PT ;  /* 0x000000c30000720c */ /* 0x000fce0003f64070 */
[----:B------:R-:W-:Y:S01]  /*8210*/  @!P5 IMAD.IADD R95, R95, 0x1, -R0 ;  /* 0x000000015f5fd824 */ /* 0x000fe200078e0a00 */
[----:B------:R-:W-:-:S03]  /*8220*/  ISETP.GT.U32.AND P5, PT, R0, R187, PT ;  /* 0x000000bb0000720c */ /* 0x000fc60003fa4070 */
[--C-:B------:R-:W-:Y:S01]  /*8230*/  @!P0 IMAD.IADD R243, R243, 0x1, -R0.reuse ;  /* 0x00000001f3f38824 */ /* 0x100fe200078e0a00 */
[----:B------:R-:W-:Y:S01]  /*8240*/  ISETP.GE.AND P0, PT, R65, RZ, PT ;  /* 0x000000ff4100720c */ /* 0x000fe20003f06270 */
[----:B------:R-:W-:Y:S01]  /*8250*/  @!P3 IMAD.IADD R195, R195, 0x1, -R0 ;  /* 0x00000001c3c3b824 */ /* 0x000fe200078e0a00 */
[----:B------:R-:W3:Y:S01]  /*8260*/  LDL R65, [R1+0xf34] ;  /* 0x000f340001417983 */ /* 0x000ee20000100800 */
[----:B------:R-:W-:-:S06]  /*8270*/  ISETP.GT.U32.AND P3, PT, R0, R103, PT ;  /* 0x000000670000720c */ /* 0x000fcc0003f64070 */
[----:B------:R-:W-:-:S07]  /*8280*/  @!P5 IADD3 R187, R187, -R0, RZ ;  /* 0x80000000bbbbd210 */ /* 0x000fce0007ffe0ff */
[----:B------:R-:W-:Y:S01]  /*8290*/  @!P3 IMAD.IADD R103, R103, 0x1, -R0 ;  /* 0x000000016767b824 */ /* 0x000fe200078e0a00 */
[----:B--2---:R-:W-:Y:S02]  /*82a0*/  ISETP.GE.AND P5, PT, R247, RZ, PT ;  /* 0x000000fff700720c */ /* 0x004fe40003fa6270 */
[----:B------:R-:W2:Y:S01]  /*82b0*/  LDL R247, [R1+0xf64] ;  /* 0x000f640001f77983 */ /* 0x000ea20000100800 */
[----:B----4-:R-:W-:-:S03]  /*82c0*/  ISETP.GE.AND P3, PT, R249, RZ, PT ;  /* 0x000000fff900720c */ /* 0x010fc60003f66270 */
[----:B------:R-:W4:Y:S01]  /*82d0*/  LDL R249, [R1+0xf68] ;  /* 0x000f680001f97983 */ /* 0x000f220000100800 */
[----:B------:R-:W-:Y:S01]  /*82e0*/  @!P6 IMAD.MOV R89, RZ, RZ, -R89 ;  /* 0x000000ffff59e224 */ /* 0x000fe200078e0a59 */
[----:B------:R-:W-:Y:S01]  /*82f0*/  ISETP.GT.U32.AND P6, PT, R0, R26, PT ;  /* 0x0000001a0000720c */ /* 0x000fe20003fc4070 */
[----:B------:R-:W-:-:S12]  /*8300*/  @!P0 IMAD.MOV R243, RZ, RZ, -R243 ;  /* 0x000000fffff38224 */ /* 0x000fd800078e0af3 */
[----:B------:R-:W-:-:S05]  /*8310*/  @!P6 IMAD.IADD R26, R26, 0x1, -R0 ;  /* 0x000000011a1ae824 */ /* 0x000fca00078e0a00 */
[C---:B------:R-:W-:Y:S01]  /*8320*/  ISETP.GT.U32.AND P0, PT, R0.reuse, R26, PT ;  /* 0x0000001a0000720c */ /* 0x040fe20003f04070 */
[----:B------:R-:W-:Y:S01]  /*8330*/  @!P1 IMAD.MOV R93, RZ, RZ, -R93 ;  /* 0x000000ffff5d9224 */ /* 0x000fe200078e0a5d */
[----:B------:R-:W-:Y:S02]  /*8340*/  @!P4 IADD3 R91, -R91, RZ, RZ ;  /* 0x000000ff5b5bc210 */ /* 0x000fe40007ffe1ff */
[C---:B------:R-:W-:Y:S02]  /*8350*/  ISETP.GT.U32.AND P4, PT, R0.reuse, R97, PT ;  /* 0x000000610000720c */ /* 0x040fe40003f84070 */
[----:B------:R-:W-:-:S07]  /*8360*/  ISETP.GT.U32.AND P1, PT, R0, R14, PT ;  /* 0x0000000e0000720c */ /* 0x000fce0003f24070 */
[----:B------:R-:W-:Y:S01]  /*8370*/  @!P0 IMAD.IADD R26, R26, 0x1, -R0 ;  /* 0x000000011a1a8824 */ /* 0x000fe200078e0a00 */
[----:B------:R-:W-:-:S03]  /*8380*/  ISETP.GT.U32.AND P0, PT, R0, R101, PT ;  /* 0x000000650000720c */ /* 0x000fc60003f04070 */
[--C-:B------:R-:W-:Y:S01]  /*8390*/  @!P4 IMAD.IADD R97, R97, 0x1, -R0.reuse ;  /* 0x000000016161c824 */ /* 0x100fe200078e0a00 */
[----:B------:R-:W-:Y:S01]  /*83a0*/  ISETP.GT.U32.AND P4, PT, R0, R6, PT ;  /* 0x000000060000720c */ /* 0x000fe20003f84070 */
[----:B------:R-:W-:-:S08]  /*83b0*/  @!P1 IMAD.IADD R14, R14, 0x1, -R0 ;  /* 0x000000010e0e9824 */ /* 0x000fd000078e0a00 */
[--C-:B------:R-:W-:Y:S01]  /*83c0*/  @!P0 IMAD.IADD R101, R101, 0x1, -R0.reuse ;  /* 0x0000000165658824 */ /* 0x100fe200078e0a00 */
[----:B------:R-:W-:Y:S02]  /*83d0*/  ISETP.GE.AND P0, PT, R165, RZ, PT ;  /* 0x000000ffa500720c */ /* 0x000fe40003f06270 */
[----:B------:R-:W-:Y:S01]  /*83e0*/  ISETP.GE.AND P1, PT, R219, RZ, PT ;  /* 0x000000ffdb00720c */ /* 0x000fe20003f26270 */
[----:B------:R-:W4:Y:S04]  /*83f0*/  LDL R165, [R1+0xf60] ;  /* 0x000f600001a57983 */ /* 0x000f280000100800 */
[----:B------:R-:W4:Y:S01]  /*8400*/  LDL R219, [R1+0xf5c] ;  /* 0x000f5c0001db7983 */ /* 0x000f220000100800 */
[----:B------:R-:W-:Y:S01]  /*8410*/  ISETP.GT.U32.AND P6, PT, R0, R99, PT ;  /* 0x000000630000720c */ /* 0x000fe20003fc4070 */
[----:B------:R-:W-:Y:S01]  /*8420*/  @!P4 IMAD.IADD R6, R6, 0x1, -R0 ;  /* 0x000000010606c824 */ /* 0x000fe200078e0a00 */
[----:B---3--:R-:W-:-:S02]  /*8430*/  ISETP.GE.AND P4, PT, R246, RZ, PT ;  /* 0x000000fff600720c */ /* 0x008fc40003f86270 */
[----:B------:R-:W3:Y:S03]  /*8440*/  LDL R246, [R1+0xf6c] ;  /* 0x000f6c0001f67983 */ /* 0x000ee60000100800 */
[----:B------:R-:W-:Y:S01]  /*8450*/  @!P1 IMAD.MOV R95, RZ, RZ, -R95 ;  /* 0x000000ffff5f9224 */ /* 0x000fe200078e0a5f */
[----:B------:R-:W-:-:S05]  /*8460*/  ISETP.GT.U32.AND P1, PT, R0, R101, PT ;  /* 0x000000650000720c */ /* 0x000fca0003f24070 */
[----:B------:R-:W-:Y:S02]  /*8470*/  @!P6 IMAD.IADD R99, R99, 0x1, -R0 ;  /* 0x000000016363e824 */ /* 0x000fe400078e0a00 */
[----:B------:R-:W-:Y:S01]  /*8480*/  @!P0 IMAD.MOV R195, RZ, RZ, -R195 ;  /* 0x000000ffffc38224 */ /* 0x000fe200078e0ac3 */
[C---:B------:R-:W-:Y:S02]  /*8490*/  ISETP.GT.U32.AND P0, PT, R0.reuse, R187, PT ;  /* 0x000000bb0000720c */ /* 0x040fe40003f04070 */
[----:B------:R-:W-:-:S03]  /*84a0*/  ISETP.GT.U32.AND P6, PT, R0, R99, PT ;  /* 0x000000630000720c */ /* 0x000fc60003fc4070 */
[----:B------:R-:W-:Y:S02]  /*84b0*/  @!P1 IADD3 R101, R101, -R0, RZ ;  /* 0x8000000065659210 */ /* 0x000fe40007ffe0ff */
[----:B------:R-:W-:Y:S02]  /*84c0*/  ISETP.GT.U32.AND P1, PT, R0, R231, PT ;  /* 0x000000e70000720c */ /* 0x000fe40003f24070 */
[----:B-1----:R-:W-:-:S04]  /*84d0*/  LOP3.LUT R8, R122, 0x1ea, RZ, 0xfc, !PT ;  /* 0x000001ea7a087812 */ /* 0x002fc800078efcff */
[--C-:B------:R-:W-:Y:S02]  /*84e0*/  @!P0 IMAD.IADD R187, R187, 0x1, -R0.reuse ;  /* 0x00000001bbbb8824 */ /* 0x100fe400078e0a00 */
[--C-:B------:R-:W-:Y:S01]  /*84f0*/  @!P6 IMAD.IADD R99, R99, 0x1, -R0.reuse ;  /* 0x000000016363e824 */ /* 0x100fe200078e0a00 */
[----:B------:R-:W-:Y:S02]  /*8500*/  ISETP.GE.AND P6, PT, R65, RZ, PT ;  /* 0x000000ff4100720c */ /* 0x000fe40003fc6270 */
[----:B------:R-:W3:Y:S01]  /*8510*/  LDL R65, [R1+0xf58] ;  /* 0x000f580001417983 */ /* 0x000ee20000100800 */
[----:B------:R-:W-:Y:S01]  /*8520*/  ISETP.GT.U32.AND P0, PT, R0, R109, PT ;  /* 0x0000006d0000720c */ /* 0x000fe20003f04070 */
[--C-:B------:R-:W-:Y:S02]  /*8530*/  @!P1 IMAD.IADD R231, R231, 0x1, -R0.reuse ;  /* 0x00000001e7e79824 */ /* 0x100fe400078e0a00 */
[----:B------:R1:W-:Y:S10]  /*8540*/  STL [R1+0xea4], R8 ;  /* 0x000ea40801007387 */ /* 0x0003f40000100800 */
[----:B------:R-:W-:Y:S01]  /*8550*/  @!P0 IMAD.IADD R109, R109, 0x1, -R0 ;  /* 0x000000016d6d8824 */ /* 0x000fe200078e0a00 */
[----:B--2---:R-:W-:-:S02]  /*8560*/  ISETP.GE.AND P1, PT, R247, RZ, PT ;  /* 0x000000fff700720c */ /* 0x004fc40003f26270 */
[----:B------:R-:W2:Y:S01]  /*8570*/  LDL R247, [R1+0xf84] ;  /* 0x000f840001f77983 */ /* 0x000ea20000100800 */
[----:B----4-:R-:W-:-:S03]  /*8580*/  ISETP.GE.AND P0, PT, R249, RZ, PT ;  /* 0x000000fff900720c */ /* 0x010fc60003f06270 */
[----:B------:R-:W4:Y:S01]  /*8590*/  LDL R249, [R1+0xf8c] ;  /* 0x000f8c0001f97983 */ /* 0x000f220000100800 */
[----:B------:R-:W-:Y:S01]  /*85a0*/  @!P2 IMAD.MOV R227, RZ, RZ, -R227 ;  /* 0x000000ffffe3a224 */ /* 0x000fe200078e0ae3 */
[----:B------:R-:W-:-:S13]  /*85b0*/  ISETP.GT.U32.AND P2, PT, R0, R185, PT ;  /* 0x000000b90000720c */ /* 0x000fda0003f44070 */
[----:B------:R-:W-:Y:S01]  /*85c0*/  @!P2 IMAD.IADD R185, R185, 0x1, -R0 ;  /* 0x00000001b9b9a824 */ /* 0x000fe200078e0a00 */
[----:B------:R-:W-:-:S13]  /*85d0*/  ISETP.GT.U32.AND P2, PT, R0, R105, PT ;  /* 0x000000690000720c */ /* 0x000fda0003f44070 */
[----:B------:R-:W-:Y:S01]  /*85e0*/  @!P2 IMAD.IADD R105, R105, 0x1, -R0 ;  /* 0x000000016969a824 */ /* 0x000fe200078e0a00 */
[C---:B------:R-:W-:Y:S01]  /*85f0*/  ISETP.GT.U32.AND P2, PT, R0.reuse, R14, PT ;  /* 0x0000000e0000720c */ /* 0x040fe20003f44070 */
[----:B------:R-:W-:Y:S01]  /*8600*/  @!P6 IMAD.MOV R26, RZ, RZ, -R26 ;  /* 0x000000ffff1ae224 */ /* 0x000fe200078e0a1a */
[C---:B------:R-:W-:Y:S01]  /*8610*/  ISETP.GT.U32.AND P6, PT, R0.reuse, R103, PT ;  /* 0x000000670000720c */ /* 0x040fe20003fc4070 */
[----:B------:R-:W-:Y:S01]  /*8620*/  @!P4 IMAD.MOV R99, RZ, RZ, -R99 ;  /* 0x000000ffff63c224 */ /* 0x000fe200078e0a63 */
[----:B------:R-:W-:-:S09]  /*8630*/  ISETP.GT.U32.AND P4, PT, R0, R107, PT ;  /* 0x0000006b0000720c */ /* 0x000fd20003f84070 */
[--C-:B------:R-:W-:Y:S01]  /*8640*/  @!P2 IMAD.IADD R14, R14, 0x1, -R0.reuse ;  /* 0x000000010e0ea824 */ /* 0x100fe200078e0a00 */
[C---:B------:R-:W-:Y:S01]  /*8650*/  ISETP.GT.U32.AND P2, PT, R0.reuse, R74, PT ;  /* 0x0000004a0000720c */ /* 0x040fe20003f44070 */
[--C-:B------:R-:W-:Y:S01]  /*8660*/  @!P6 IMAD.IADD R103, R103, 0x1, -R0.reuse ;  /* 0x000000016767e824 */ /* 0x100fe200078e0a00 */
[----:B------:R-:W-:Y:S01]  /*8670*/  ISETP.GT.U32.AND P6, PT, R0, R191, PT ;  /* 0x000000bf0000720c */ /* 0x000fe20003fc4070 */
[--C-:B------:R-:W-:Y:S01]  /*8680*/  @!P4 IMAD.IADD R107, R107, 0x1, -R0.reuse ;  /* 0x000000016b6bc824 */ /* 0x100fe200078e0a00 */
[----:B------:R-:W-:Y:S02]  /*8690*/  ISETP.GE.AND P4, PT, R219, RZ, PT ;  /* 0x000000ffdb00720c */ /* 0x000fe40003f86270 */
[----:B------:R-:W4:Y:S07]  /*86a0*/  LDL R219, [R1+0xf7c] ;  /* 0x000f7c0001db7983 */ /* 0x000f2e0000100800 */
[----:B------:R-:W-:Y:S01]  /*86b0*/  @!P2 IMAD.IADD R74, R74, 0x1, -R0 ;  /* 0x000000014a4aa824 */ /* 0x000fe200078e0a00 */
[----:B------:R-:W-:-:S02]  /*86c0*/  ISETP.GE.AND P2, PT, R165, RZ, PT ;  /* 0x000000ffa500720c */ /* 0x000fc40003f46270 */
[----:B------:R-:W4:Y:S01]  /*86d0*/  LDL R165, [R1+0xf80] ;  /* 0x000f800001a57983 */ /* 0x000f220000100800 */
[----:B------:R-:W-:Y:S01]  /*86e0*/  @!P6 IMAD.IADD R191, R191, 0x1, -R0 ;  /* 0x00000001bfbfe824 */ /* 0x000fe200078e0a00 */
[----:B---3--:R-:W-:Y:S02]  /*86f0*/  ISETP.GE.AND P6, PT, R246, RZ, PT ;  /* 0x000000fff600720c */ /* 0x008fe40003fc6270 */
[----:B------:R-:W3:Y:S07]  /*8700*/  LDL R246, [R1+0xfa8] ;  /* 0x000fa80001f67983 */ /* 0x000eee0000100800 */
[----:B------:R-:W-:Y:S01]  /*8710*/  @!P2 IMAD.MOV R187, RZ, RZ, -R187 ;  /* 0x000000ffffbba224 */ /* 0x000fe200078e0abb */
        /* <DEDUP_REMOVED lines=8> */
[----:B------:R-:W-:Y:S01]  /*87a0*/  ISETP.GE.AND P5, PT, R65, RZ, PT ;  /* 0x000000ff4100720c */ /* 0x000fe20003fa6270 */
[----:B------:R-:W-:Y:S01]  /*87b0*/  @!P1 IMAD.IADD R109, R109, 0x1, -R0 ;  /* 0x000000016d6d9824 */ /* 0x000fe200078e0a00 */
[----:B------:R-:W3:Y:S01]  /*87c0*/  LDL R65, [R1+0xf78] ;  /* 0x000f780001417983 */ /* 0x000ee20000100800 */
[----:B------:R-:W-:-:S08]  /*87d0*/  ISETP.GT.U32.AND P1, PT, R0, R115, PT ;  /* 0x000000730000720c */ /* 0x000fd00003f24070 */
[----:B------:R-:W-:-:S05]  /*87e0*/  @!P2 IMAD.IADD R193, R193, 0x1, -R0 ;  /* 0x00000001c1c1a824 */ /* 0x000fca00078e0a00 */
[----:B------:R-:W-:Y:S01]  /*87f0*/  @!P1 IMAD.IADD R115, R115, 0x1, -R0 ;  /* 0x0000000173739824 */ /* 0x000fe200078e0a00 */
[----:B--2---:R-:W-:Y:S02]  /*8800*/  ISETP.GE.AND P2, PT, R247, RZ, PT ;  /* 0x000000fff700720c */ /* 0x004fe40003f46270 */
[----:B------:R-:W2:Y:S01]  /*8810*/  LDL R247, [R1+0xfb8] ;  /* 0x000fb80001f77983 */ /* 0x000ea20000100800 */
[----:B----4-:R-:W-:-:S03]  /*8820*/  ISETP.GE.AND P1, PT, R249, RZ, PT ;  /* 0x000000fff900720c */ /* 0x010fc60003f26270 */
[----:B------:R-:W4:Y:S01]  /*8830*/  LDL R249, [R1+0xfc4] ;  /* 0x000fc40001f97983 */ /* 0x000f220000100800 */
[----:B------:R-:W-:Y:S01]  /*8840*/  @!P3 IMAD.MOV R185, RZ, RZ, -R185 ;  /* 0x000000ffffb9b224 */ /* 0x000fe200078e0ab9 */
[C---:B------:R-:W-:Y:S01]  /*8850*/  ISETP.GT.U32.AND P3, PT, R0.reuse, R6, PT ;  /* 0x000000060000720c */ /* 0x040fe20003f64070 */
[----:B------:R-:W-:Y:S01]  /*8860*/  @!P4 IMAD.MOV R101, RZ, RZ, -R101 ;  /* 0x000000ffff65c224 */ /* 0x000fe200078e0a65 */
[----:B------:R-:W-:-:S11]  /*8870*/  ISETP.GT.U32.AND P4, PT, R0, R74, PT ;  /* 0x0000004a0000720c */ /* 0x000fd60003f84070 */
[--C-:B------:R-:W-:Y:S01]  /*8880*/  @!P3 IMAD.IADD R6, R6, 0x1, -R0.reuse ;  /* 0x000000010606b824 */ /* 0x100fe200078e0a00 */
[----:B------:R-:W-:Y:S01]  /*8890*/  ISETP.GT.U32.AND P3, PT, R0, R111, PT ;  /* 0x0000006f0000720c */ /* 0x000fe20003f64070 */
[----:B------:R-:W-:Y:S01]  /*88a0*/  @!P4 IMAD.IADD R74, R74, 0x1, -R0 ;  /* 0x000000014a4ac824 */ /* 0x000fe200078e0a00 */
[----:B------:R-:W-:Y:S01]  /*88b0*/  @!P5 IADD3 R14, -R14, RZ, RZ ;  /* 0x000000ff0e0ed210 */ /* 0x000fe20007ffe1ff */
[----:B------:R-:W-:Y:S01]  /*88c0*/  @!P0 IMAD.MOV R6, RZ, RZ, -R6 ;  /* 0x000000ffff068224 */ /* 0x000fe200078e0a06 */
[C---:B------:R-:W-:Y:S02]  /*88d0*/  ISETP.GT.U32.AND P0, PT, R0.reuse, R191, PT ;  /* 0x000000bf0000720c */ /* 0x040fe40003f04070 */
[----:B------:R-:W-:-:S07]  /*88e0*/  ISETP.GT.U32.AND P4, PT, R0, R113, PT ;  /* 0x000000710000720c */ /* 0x000fce0003f84070 */
[----:B------:R-:W-:-:S05]  /*88f0*/  @!P3 IMAD.IADD R111, R111, 0x1, -R0 ;  /* 0x000000016f6fb824 */ /* 0x000fca00078e0a00 */
[C---:B------:R-:W-:Y:S01]  /*8900*/  ISETP.GT.U32.AND P5, PT, R0.reuse, R111, PT ;  /* 0x0000006f0000720c */ /* 0x040fe20003fa4070 */
[--C-:B------:R-:W-:Y:S01]  /*8910*/  @!P0 IMAD.IADD R191, R191, 0x1, -R0.reuse ;  /* 0x00000001bfbf8824 */ /* 0x100fe200078e0a00 */
[----:B------:R-:W-:Y:S01]  /*8920*/  ISETP.GT.U32.AND P0, PT, R0, R233, PT ;  /* 0x000000e90000720c */ /* 0x000fe20003f04070 */
[----:B------:R-:W-:-:S10]  /*8930*/  @!P4 IMAD.IADD R113, R113, 0x1, -R0 ;  /* 0x000000017171c824 */ /* 0x000fd400078e0a00 */
[----:B------:R-:W-:Y:S02]  /*8940*/  @!P5 IADD3 R111, R111, -R0, RZ ;  /* 0x800000006f6fd210 */ /* 0x000fe40007ffe0ff */
[----:B------:R-:W-:Y:S02]  /*8950*/  ISETP.GE.AND P5, PT, R219, RZ, PT ;  /* 0x000000ffdb00720c */ /* 0x000fe40003fa6270 */
[----:B------:R-:W4:Y:S01]  /*8960*/  LDL R219, [R1+0xfb0] ;  /* 0x000fb00001db7983 */ /* 0x000f220000100800 */
[----:B------:R-:W-:-:S03]  /*8970*/  ISETP.GE.AND P4, PT, R165, RZ, PT ;  /* 0x000000ffa500720c */ /* 0x000fc60003f86270 */
[----:B------:R-:W4:Y:S01]  /*8980*/  LDL R165, [R1+0xfb4] ;  /* 0x000fb40001a57983 */ /* 0x000f220000100800 */
[----:B------:R-:W-:Y:S01]  /*8990*/  @!P0 IMAD.IADD R233, R233, 0x1, -R0 ;  /* 0x00000001e9e98824 */ /* 0x000fe200078e0a00 */
[----:B---3--:R-:W-:Y:S02]  /*89a0*/  ISETP.GE.AND P0, PT, R246, RZ, PT ;  /* 0x000000fff600720c */ /* 0x008fe40003f06270 */
[----:B------:R-:W3:Y:S03]  /*89b0*/  LDL R246, [R1+0xfcc] ;  /* 0x000fcc0001f67983 */ /* 0x000ee60000100800 */
[----:B------:R-:W-:Y:S01]  /*89c0*/  @!P5 IMAD.MOV R74, RZ, RZ, -R74 ;  /* 0x000000ffff4ad224 */ /* 0x000fe200078e0a4a */
[C---:B------:R-:W-:Y:S02]  /*89d0*/  ISETP.GT.U32.AND P5, PT, R0.reuse, R113, PT ;  /* 0x000000710000720c */ /* 0x040fe40003fa4070 */
[C---:B------:R-:W-:Y:S01]  /*89e0*/  ISETP.GT.U32.AND P3, PT, R0.reuse, R107, PT ;  /* 0x0000006b0000720c */ /* 0x040fe20003f64070 */
[----:B------:R-:W-:Y:S01]  /*89f0*/  @!P4 IMAD.MOV R231, RZ, RZ, -R231 ;  /* 0x000000ffffe7c224 */ /* 0x000fe200078e0ae7 */
[----:B------:R-:W-:-:S09]  /*8a00*/  ISETP.GT.U32.AND P4, PT, R0, R193, PT ;  /* 0x000000c10000720c */ /* 0x000fd20003f84070 */
[--C-:B------:R-:W-:Y:S01]  /*8a10*/  @!P5 IMAD.IADD R113, R113, 0x1, -R0.reuse ;  /* 0x000000017171d824 */ /* 0x100fe200078e0a00 */
[C---:B------:R-:W-:Y:S01]  /*8a20*/  ISETP.GT.U32.AND P5, PT, R0.reuse, R59, PT ;  /* 0x0000003b0000720c */ /* 0x040fe20003fa4070 */
[--C-:B------:R-:W-:Y:S02]  /*8a30*/  @!P3 IMAD.IADD R107, R107, 0x1, -R0.reuse ;  /* 0x000000016b6bb824 */ /* 0x100fe400078e0a00 */
[----:B------:R-:W-:Y:S01]  /*8a40*/  @!P4 IMAD.IADD R193, R193, 0x1, -R0 ;  /* 0x00000001c1c1c824 */ /* 0x000fe200078e0a00 */
[----:B------:R-:W-:Y:S02]  /*8a50*/  ISETP.GT.U32.AND P4, PT, R0, R121, PT ;  /* 0x000000790000720c */ /* 0x000fe40003f84070 */
[----:B------:R-:W-:Y:S02]  /*8a60*/  ISETP.GE.AND P3, PT, R65, RZ, PT ;  /* 0x000000ff4100720c */ /* 0x000fe40003f66270 */
[----:B------:R-:W3:Y:S05]  /*8a70*/  LDL R65, [R1+0xfac] ;  /* 0x000fac0001417983 */ /* 0x000eea0000100800 */
[----:B------:R-:W-:-:S04]  /*8a80*/  @!P5 IADD3 R59, R59, -R0, RZ ;  /* 0x800000003b3bd210 */ /* 0x000fc80007ffe0ff */
        /* <DEDUP_REMOVED lines=14> */
[--C-:B------:R-:W-:Y:S01]  /*8b70*/  @!P3 IMAD.IADD R27, R27, 0x1, -R0.reuse ;  /* 0x000000011b1bb824 */ /* 0x100fe200078e0a00 */
[C---:B------:R-:W-:Y:S02]  /*8b80*/  ISETP.GT.U32.AND P3, PT, R0.reuse, R119, PT ;  /* 0x000000770000720c */ /* 0x040fe40003f64070 */
[----:B------:R-:W-:Y:S01]  /*8b90*/  IABS R2, R2 ;  /* 0x0000000200027213 */ /* 0x000fe20000000000 */
[--C-:B------:R-:W-:Y:S01]  /*8ba0*/  @!P2 IMAD.IADD R115, R115, 0x1, -R0.reuse ;  /* 0x000000017373a824 */ /* 0x100fe200078e0a00 */
[----:B------:R-:W-:Y:S01]  /*8bb0*/  ISETP.GT.U32.AND P2, PT, R0, R197, PT ;  /* 0x000000c50000720c */ /* 0x000fe20003f44070 */
[----:B------:R-:W-:Y:S02]  /*8bc0*/  @!P0 IMAD.IADD R15, R15, 0x1, -R0 ;  /* 0x000000010f0f8824 */ /* 0x000fe400078e0a00 */
[----:B------:R-:W-:-:S06]  /*8bd0*/  IMAD.HI.U32 R53, R158, R2, RZ ;  /* 0x000000029e357227 */ /* 0x000fcc00078e00ff */
[----:B------:R-:W-:Y:S01]  /*8be0*/  @!P3 IMAD.IADD R119, R119, 0x1, -R0 ;  /* 0x000000017777b824 */ /* 0x000fe200078e0a00 */
[----:B------:R-:W-:Y:S02]  /*8bf0*/  ISETP.GE.AND P0, PT, R219, RZ, PT ;  /* 0x000000ffdb00720c */ /* 0x000fe40003f06270 */
[----:B------:R-:W4:Y:S01]  /*8c00*/  LDL R219, [R1+0xfd8] ;  /* 0x000fd80001db7983 */ /* 0x000f220000100800 */
[----:B------:R-:W-:-:S03]  /*8c10*/  ISETP.GE.AND P3, PT, R165, RZ, PT ;  /* 0x000000ffa500720c */ /* 0x000fc60003f66270 */
[----:B------:R-:W4:Y:S01]  /*8c20*/  LDL R165, [R1+0xfdc] ;  /* 0x000fdc0001a57983 */ /* 0x000f220000100800 */
[----:B------:R-:W-:Y:S01]  /*8c30*/  IMAD.MOV R53, RZ, RZ, -R53 ;  /* 0x000000ffff357224 */ /* 0x000fe200078e0a35 */
[----:B------:R-:W-:Y:S02]  /*8c40*/  IABS R44, R248 ;  /* 0x000000f8002c7213 */ /* 0x000fe40000000000 */
[C---:B------:R-:W-:Y:S01]  /*8c50*/  ISETP.GT.U32.AND P6, PT, R0.reuse, R117, PT ;  /* 0x000000750000720c */ /* 0x040fe20003fc4070 */
[----:B------:R-:W-:Y:S02]  /*8c60*/  IMAD R2, R0, R53, R2 ;  /* 0x0000003500027224 */ /* 0x000fe400078e0202 */
[----:B------:R-:W-:Y:S01]  /*8c70*/  @!P2 IMAD.IADD R197, R197, 0x1, -R0 ;  /* 0x00000001c5c5a824 */ /* 0x000fe200078e0a00 */
[----:B---3--:R-:W-:Y:S01]  /*8c80*/  ISETP.GE.AND P2, PT, R246, RZ, PT ;  /* 0x000000fff600720c */ /* 0x008fe20003f46270 */
[----:B------:R-:W-:Y:S01]  /*8c90*/  IMAD.HI.U32 R53, R158, R44, RZ ;  /* 0x0000002c9e357227 */ /* 0x000fe200078e00ff */
[----:B------:R-:W3:Y:S03]  /*8ca0*/  LDL R246, [R1+0x100c] ;  /* 0x00100c0001f67983 */ /* 0x000ee60000100800 */
[----:B------:R-:W-:Y:S01]  /*8cb0*/  @!P0 IMAD.MOV R113, RZ, RZ, -R113 ;  /* 0x000000ffff718224 */ /* 0x000fe200078e0a71 */
[----:B------:R-:W-:Y:S01]  /*8cc0*/  ISETP.GT.U32.AND P0, PT, R0, R119, PT ;  /* 0x000000770000720c */ /* 0x000fe20003f04070 */
[----:B------:R-:W-:-:S02]  /*8cd0*/  IMAD.MOV R53, RZ, RZ, -R53 ;  /* 0x000000ffff357224 */ /* 0x000fc400078e0a35 */
[----:B------:R-:W-:Y:S02]  /*8ce0*/  @!P6 IMAD.IADD R117, R117, 0x1, -R0 ;  /* 0x000000017575e824 */ /* 0x000fe400078e0a00 */
[C---:B------:R-:W-:Y:S01]  /*8cf0*/  IMAD R44, R0.reuse, R53, R44 ;  /* 0x00000035002c7224 */ /* 0x040fe200078e022c */
[----:B------:R-:W-:Y:S01]  /*8d00*/  IABS R53, R252 ;  /* 0x000000fc00357213 */ /* 0x000fe20000000000 */
[----:B------:R-:W-:Y:S01]  /*8d10*/  @!P3 IMAD.MOV R193, RZ, RZ, -R193 ;  /* 0x000000ffffc1b224 */ /* 0x000fe200078e0ac1 */
[C---:B------:R-:W-:Y:S02]  /*8d20*/  ISETP.GT.U32.AND P6, PT, R0.reuse, R117, PT ;  /* 0x000000750000720c */ /* 0x040fe40003fc4070 */
[----:B------:R-:W-:Y:S01]  /*8d30*/  ISETP.GT.U32.AND P3, PT, R0, R59, PT ;  /* 0x0000003b0000720c */ /* 0x000fe20003f64070 */
[----:B------:R-:W-:Y:S02]  /*8d40*/  IMAD.HI.U32 R61, R158, R53, RZ ;  /* 0x000000359e3d7227 */ /* 0x000fe400078e00ff */
[----:B------:R-:W-:-:S02]  /*8d50*/  @!P0 IADD3 R119, R119, -R0, RZ ;  /* 0x8000000077778210 */ /* 0x000fc40007ffe0ff */
[----:B------:R-:W-:Y:S01]  /*8d60*/  ISETP.GT.U32.AND P0, PT, R0, R199, PT ;  /* 0x000000c70000720c */ /* 0x000fe20003f04070 */
[----:B------:R-:W-:-:S04]  /*8d70*/  IMAD.MOV R61, RZ, RZ, -R61 ;  /* 0x000000ffff3d7224 */ /* 0x000fc800078e0a3d */
[----:B------:R-:W-:Y:S01]  /*8d80*/  IMAD R53, R0, R61, R53 ;  /* 0x0000003d00357224 */ /* 0x000fe200078e0235 */
[----:B------:R-:W-:Y:S02]  /*8d90*/  IABS R61, R8 ;  /* 0x00000008003d7213 */ /* 0x000fe40000000000 */
[----:B-1----:R-:W-:Y:S01]  /*8da0*/  LOP3.LUT R8, R122, 0x1ec, RZ, 0xfc, !PT ;  /* 0x000001ec7a087812 */ /* 0x002fe200078efcff */
[--C-:B------:R-:W-:Y:S01]  /*8db0*/  @!P6 IMAD.IADD R117, R117, 0x1, -R0.reuse ;  /* 0x000000017575e824 */ /* 0x100fe200078e0a00 */
[----:B------:R-:W-:Y:S01]  /*8dc0*/  ISETP.GE.AND P6, PT, R65, RZ, PT ;  /* 0x000000ff4100720c */ /* 0x000fe20003fc6270 */
[--C-:B------:R-:W-:Y:S01]  /*8dd0*/  @!P3 IMAD.IADD R59, R59, 0x1, -R0.reuse ;  /* 0x000000013b3bb824 */ /* 0x100fe200078e0a00 */
[----:B------:R-:W3:Y:S01]  /*8de0*/  LDL R65, [R1+0xfd4] ;  /* 0x000fd40001417983 */ /* 0x000ee20000100800 */
[----:B------:R-:W-:Y:S01]  /*8df0*/  ISETP.GT.U32.AND P3, PT, R0, R127, PT ;  /* 0x0000007f0000720c */ /* 0x000fe20003f64070 */
[----:B------:R-:W-:Y:S02]  /*8e00*/  @!P0 IMAD.IADD R199, R199, 0x1, -R0 ;  /* 0x00000001c7c78824 */ /* 0x000fe400078e0a00 */
[----:B------:R1:W-:Y:S01]  /*8e10*/  STL [R1+0xea0], R8 ;  /* 0x000ea00801007387 */ /* 0x0003e20000100800 */
[----:B------:R-:W-:-:S09]  /*8e20*/  @!P1 IMAD.MOV R191, RZ, RZ, -R191 ;  /* 0x000000ffffbf9224 */ /* 0x000fd200078e0abf */
[----:B------:R-:W-:Y:S01]  /*8e30*/  @!P3 IMAD.IADD R127, R127, 0x1, -R0 ;  /* 0x000000017f7fb824 */ /* 0x000fe200078e0a00 */
[----:B------:R-:W3:Y:S01]  /*8e40*/  LDL R167, [R1+0x1034] ;  /* 0x0010340001a77983 */ /* 0x000ee20000100800 */
[----:B--2---:R-:W-:-:S03]  /*8e50*/  ISETP.GE.AND P0, PT, R247, RZ, PT ;  /* 0x000000fff700720c */ /* 0x004fc60003f06270 */
[----:B------:R-:W2:Y:S01]  /*8e60*/  LDL R247, [R1+0x1028] ;  /* 0x0010280001f77983 */ /* 0x000ea20000100800 */
[----:B----4-:R-:W-:-:S03]  /*8e70*/  ISETP.GE.AND P3, PT, R249, RZ, PT ;  /* 0x000000fff900720c */ /* 0x010fc60003f66270 */
[----:B------:R-:W4:Y:S01]  /*8e80*/  LDL R249, [R1+0x102c] ;  /* 0x00102c0001f97983 */ /* 0x000f220000100800 */
        /* <DEDUP_REMOVED lines=25> */
[----:B------:R-:W-:-:S11]  /*9020*/  ISETP.GT.U32.AND P0, PT, R0, R127, PT ;  /* 0x0000007f0000720c */ /* 0x000fd60003f04070 */
[--C-:B------:R-:W-:Y:S01]  /*9030*/  @!P1 IMAD.IADD R199, R199, 0x1, -R0.reuse ;  /* 0x00000001c7c79824 */ /* 0x100fe200078e0a00 */
[C---:B------:R-:W-:Y:S01]  /*9040*/  ISETP.GT.U32.AND P1, PT, R0.reuse, R237, PT ;  /* 0x000000ed0000720c */ /* 0x040fe20003f24070 */
[----:B------:R-:W-:Y:S01]  /*9050*/  @!P0 IMAD.IADD R127, R127, 0x1, -R0 ;  /* 0x000000017f7f8824 */ /* 0x000fe200078e0a00 */
[----:B------:R-:W-:-:S11]  /*9060*/  ISETP.GT.U32.AND P0, PT, R0, R133, PT ;  /* 0x000000850000720c */ /* 0x000fd60003f04070 */
[--C-:B------:R-:W-:Y:S02]  /*9070*/  @!P1 IMAD.IADD R237, R237, 0x1, -R0.reuse ;  /* 0x00000001eded9824 */ /* 0x100fe400078e0a00 */
        /* <DEDUP_REMOVED lines=10> */
[----:B------:R-:W-:Y:S02]  /*9120*/  ISETP.GE.AND P5, PT, R65, RZ, PT ;  /* 0x000000ff4100720c */ /* 0x000fe40003fa6270 */
[----:B------:R-:W4:Y:S01]  /*9130*/  LDL R65, [R1+0x1010] ;  /* 0x0010100001417983 */ /* 0x000f220000100800 */
[----:B------:R-:W-:Y:S01]  /*9140*/  @!P4 IMAD.IADD R197, R197, 0x1, -R0 ;  /* 0x00000001c5c5c824 */ /* 0x000fe200078e0a00 */
[C---:B------:R-:W-:Y:S01]  /*9150*/  ISETP.GT.U32.AND P4, PT, R0.reuse, R129, PT ;  /* 0x000000810000720c */ /* 0x040fe20003f84070 */
[----:B------:R-:W-:Y:S01]  /*9160*/  @!P2 IMAD.MOV R119, RZ, RZ, -R119 ;  /* 0x000000ffff77a224 */ /* 0x000fe200078e0a77 */
[C---:B------:R-:W-:Y:S01]  /*9170*/  ISETP.GT.U32.AND P2, PT, R0.reuse, R201, PT ;  /* 0x000000c90000720c */ /* 0x040fe20003f44070 */
[----:B------:R-:W-:Y:S01]  /*9180*/  @!P3 IMAD.MOV R197, RZ, RZ, -R197 ;  /* 0x000000ffffc5b224 */ /* 0x000fe200078e0ac5 */
[----:B------:R-:W-:-:S05]  /*9190*/  ISETP.GT.U32.AND P3, PT, R0, R71, PT ;  /* 0x000000470000720c */ /* 0x000fca0003f64070 */
[----:B------:R-:W-:-:S04]  /*91a0*/  @!P5 IADD3 R15, -R15, RZ, RZ ;  /* 0x000000ff0f0fd210 */ /* 0x000fc80007ffe1ff */
[--C-:B------:R-:W-:Y:S02]  /*91b0*/  @!P4 IMAD.IADD R129, R129, 0x1, -R0.reuse ;  /* 0x000000018181c824 */ /* 0x100fe400078e0a00 */
[--C-:B------:R-:W-:Y:S01]  /*91c0*/  @!P2 IMAD.IADD R201, R201, 0x1, -R0.reuse ;  /* 0x00000001c9c9a824 */ /* 0x100fe200078e0a00 */
[C---:B------:R-:W-:Y:S02]  /*91d0*/  ISETP.GT.U32.AND P2, PT, R0.reuse, R131, PT ;  /* 0x000000830000720c */ /* 0x040fe40003f44070 */
[C---:B------:R-:W-:Y:S01]  /*91e0*/  ISETP.GT.U32.AND P5, PT, R0.reuse, R129, PT ;  /* 0x000000810000720c */ /* 0x040fe20003fa4070 */
[----:B------:R-:W-:Y:S01]  /*91f0*/  @!P3 IMAD.IADD R71, R71, 0x1, -R0 ;  /* 0x000000014747b824 */ /* 0x000fe200078e0a00 */
[----:B------:R-:W-:-:S09]  /*9200*/  ISETP.GT.U32.AND P3, PT, R0, R203, PT ;  /* 0x000000cb0000720c */ /* 0x000fd20003f64070 */
[----:B------:R-:W-:Y:S02]  /*9210*/  @!P2 IMAD.IADD R131, R131, 0x1, -R0 ;  /* 0x000000018383a824 */ /* 0x000fe400078e0a00 */
[----:B------:R-:W-:Y:S02]  /*9220*/  @!P5 IADD3 R129, R129, -R0, RZ ;  /* 0x800000008181d210 */ /* 0x000fe40007ffe0ff */
[----:B------:R-:W-:Y:S02]  /*9230*/  ISETP.GE.AND P5, PT, R219, RZ, PT ;  /* 0x000000ffdb00720c */ /* 0x000fe40003fa6270 */
[----:B------:R-:W4:Y:S01]  /*9240*/  LDL R219, [R1+0x1040] ;  /* 0x0010400001db7983 */ /* 0x000f220000100800 */
[----:B------:R-:W-:-:S03]  /*9250*/  ISETP.GE.AND P2, PT, R165, RZ, PT ;  /* 0x000000ffa500720c */ /* 0x000fc60003f46270 */
[----:B------:R-:W4:Y:S01]  /*9260*/  LDL R165, [R1+0x1044] ;  /* 0x0010440001a57983 */ /* 0x000f220000100800 */
[----:B------:R-:W-:-:S06]  /*9270*/  @!P3 IMAD.IADD R203, R203, 0x1, -R0 ;  /* 0x00000001cbcbb824 */ /* 0x000fcc00078e0a00 */
[----:B------:R-:W-:Y:S01]  /*9280*/  @!P5 IMAD.MOV R201, RZ, RZ, -R201 ;  /* 0x000000ffffc9d224 */ /* 0x000fe200078e0ac9 */
[----:B------:R-:W-:Y:S02]  /*9290*/  ISETP.GT.U32.AND P5, PT, R0, R131, PT ;  /* 0x000000830000720c */ /* 0x000fe40003fa4070 */
[----:B---3--:R-:W-:Y:S02]  /*92a0*/  ISETP.GE.AND P3, PT, R246, RZ, PT ;  /* 0x000000fff600720c */ /* 0x008fe40003f66270 */
[----:B------:R-:W3:Y:S01]  /*92b0*/  LDL R246, [R1+0x1050] ;  /* 0x0010500001f67983 */ /* 0x000ee20000100800 */
[----:B------:R-:W-:Y:S01]  /*92c0*/  @!P2 IMAD.MOV R199, RZ, RZ, -R199 ;  /* 0x000000ffffc7a224 */ /* 0x000fe200078e0ac7 */
[----:B------:R-:W-:-:S07]  /*92d0*/  ISETP.GT.U32.AND P2, PT, R0, R237, PT ;  /* 0x000000ed0000720c */ /* 0x000fce0003f44070 */
[----:B------:R-:W-:Y:S01]  /*92e0*/  @!P5 IMAD.IADD R131, R131, 0x1, -R0 ;  /* 0x000000018383d824 */ /* 0x000fe200078e0a00 */
[----:B------:R-:W-:-:S05]  /*92f0*/  ISETP.GT.U32.AND P5, PT, R0, R205, PT ;  /* 0x000000cd0000720c */ /* 0x000fca0003fa4070 */
[----:B------:R-:W-:Y:S01]  /*9300*/  @!P2 IMAD.IADD R237, R237, 0x1, -R0 ;  /* 0x00000001ededa824 */ /* 0x000fe200078e0a00 */
[----:B------:R-:W-:-:S07]  /*9310*/  ISETP.GT.U32.AND P2, PT, R0, R139, PT ;  /* 0x0000008b0000720c */ /* 0x000fce0003f44070 */
[----:B------:R-:W-:-:S06]  /*9320*/  @!P5 IADD3 R205, R205, -R0, RZ ;  /* 0x80000000cdcdd210 */ /* 0x000fcc0007ffe0ff */
[----:B------:R-:W-:Y:S01]  /*9330*/  @!P2 IMAD.IADD R139, R139, 0x1, -R0 ;  /* 0x000000018b8ba824 */ /* 0x000fe200078e0a00 */
[----:B--2---:R-:W-:Y:S02]  /*9340*/  ISETP.GE.AND P5, PT, R247, RZ, PT ;  /* 0x000000fff700720c */ /* 0x004fe40003fa6270 */
[----:B------:R-:W2:Y:S01]  /*9350*/  LDL R247, [R1+0x1074] ;  /* 0x0010740001f77983 */ /* 0x000ea20000100800 */
[----:B----4-:R-:W-:-:S03]  /*9360*/  ISETP.GE.AND P2, PT, R249, RZ, PT ;  /* 0x000000fff900720c */ /* 0x010fc60003f46270 */
[----:B------:R-:W4:Y:S01]  /*9370*/  LDL R249, [R1+0x1078] ;  /* 0x0010780001f97983 */ /* 0x000f220000100800 */
[C---:B------:R-:W-:Y:S01]  /*9380*/  ISETP.GT.U32.AND P4, PT, R0.reuse, R125, PT ;  /* 0x0000007d0000720c */ /* 0x040fe20003f84070 */
[----:B------:R-:W-:Y:S01]  /*9390*/  @!P6 IMAD.MOV R123, RZ, RZ, -R123 ;  /* 0x000000ffff7be224 */ /* 0x000fe200078e0a7b */
[----:B------:R-:W-:-:S11]  /*93a0*/  ISETP.GT.U32.AND P6, PT, R0, R43, PT ;  /* 0x0000002b0000720c */ /* 0x000fd60003fc4070 */
[--C-:B------:R-:W-:Y:S01]  /*93b0*/  @!P4 IMAD.IADD R125, R125, 0x1, -R0.reuse ;  /* 0x000000017d7dc824 */ /* 0x100fe200078e0a00 */
[----:B------:R-:W-:Y:S01]  /*93c0*/  ISETP.GE.AND P4, PT, R65, RZ, PT ;  /* 0x000000ff4100720c */ /* 0x000fe20003f86270 */
[----:B------:R-:W-:Y:S01]  /*93d0*/  @!P6 IMAD.IADD R43, R43, 0x1, -R0 ;  /* 0x000000012b2be824 */ /* 0x000fe200078e0a00 */
[----:B------:R-:W-:-:S11]  /*93e0*/  ISETP.GT.U32.AND P6, PT, R0, R135, PT ;  /* 0x000000870000720c */ /* 0x000fd60003fc4070 */
[----:B------:R-:W-:Y:S01]  /*93f0*/  @!P4 IMAD.MOV R125, RZ, RZ, -R125 ;  /* 0x000000ffff7dc224 */ /* 0x000fe200078e0a7d */
[C---:B------:R-:W-:Y:S01]  /*9400*/  ISETP.GT.U32.AND P4, PT, R0.reuse, R43, PT ;  /* 0x0000002b0000720c */ /* 0x040fe20003f84070 */
[----:B------:R-:W-:Y:S01]  /*9410*/  @!P6 IMAD.IADD R135, R135, 0x1, -R0 ;  /* 0x000000018787e824 */ /* 0x000fe200078e0a00 */
[----:B------:R-:W-:Y:S01]  /*9420*/  @!P1 IADD3 R127, -R127, RZ, RZ ;  /* 0x000000ff7f7f9210 */ /* 0x000fe20007ffe1ff */
[----:B------:R-:W-:Y:S01]  /*9430*/  @!P3 IMAD.MOV R129, RZ, RZ, -R129 ;  /* 0x000000ffff81b224 */ /* 0x000fe200078e0a81 */
[C---:B------:R-:W-:Y:S02]  /*9440*/  ISETP.GT.U32.AND P1, PT, R0.reuse, R133, PT ;  /* 0x000000850000720c */ /* 0x040fe40003f24070 */
[C---:B------:R-:W-:Y:S02]  /*9450*/  ISETP.GT.U32.AND P6, PT, R0.reuse, R135, PT ;  /* 0x000000870000720c */ /* 0x040fe40003fc4070 */
[----:B------:R-:W-:-:S05]  /*9460*/  ISETP.GT.U32.AND P3, PT, R0, R16, PT ;  /* 0x000000100000720c */ /* 0x000fca0003f64070 */
[----:B------:R-:W-:Y:S01]  /*9470*/  @!P4 IMAD.IADD R43, R43, 0x1, -R0 ;  /* 0x000000012b2bc824 */ /* 0x000fe200078e0a00 */
[----:B------:R-:W-:-:S03]  /*9480*/  ISETP.GT.U32.AND P4, PT, R0, R137, PT ;  /* 0x000000890000720c */ /* 0x000fc60003f84070 */
        /* <DEDUP_REMOVED lines=9> */
[----:B------:R-:W-:Y:S02]  /*9520*/  ISETP.GE.AND P4, PT, R165, RZ, PT ;  /* 0x000000ffa500720c */ /* 0x000fe40003f86270 */
[----:B------:R-:W4:Y:S01]  /*9530*/  LDL R165, [R1+0x1070] ;  /* 0x0010700001a57983 */ /* 0x000f220000100800 */
[----:B------:R-:W-:-:S05]  /*9540*/  @!P1 IMAD.IADD R239, R239, 0x1, -R0 ;  /* 0x00000001efef9824 */ /* 0x000fca00078e0a00 */
[----:B------:R-:W-:Y:S01]  /*9550*/  @!P3 IMAD.MOV R131, RZ, RZ, -R131 ;  /* 0x000000ffff83b224 */ /* 0x000fe200078e0a83 */
[----:B------:R-:W-:Y:S02]  /*9560*/  ISETP.GT.U32.AND P3, PT, R0, R137, PT ;  /* 0x000000890000720c */ /* 0x000fe40003f64070 */
[----:B---3--:R-:W-:Y:S02]  /*9570*/  ISETP.GE.AND P1, PT, R246, RZ, PT ;  /* 0x000000fff600720c */ /* 0x008fe40003f26270 */
[----:B------:R-:W3:Y:S01]  /*9580*/  LDL R246, [R1+0x1090] ;  /* 0x0010900001f67983 */ /* 0x000ee20000100800 */
[----:B------:R-:W-:Y:S01]  /*9590*/  @!P4 IMAD.MOV R237, RZ, RZ, -R237 ;  /* 0x000000ffffedc224 */ /* 0x000fe200078e0aed */
[----:B------:R-:W-:Y:S01]  /*95a0*/  ISETP.GT.U32.AND P4, PT, R0, R205, PT ;  /* 0x000000cd0000720c */ /* 0x000fe20003f84070 */
[----:B------:R-:W-:-:S06]  /*95b0*/  IMAD.HI.U32 R63, R158, R61, RZ ;  /* 0x0000003d9e3f7227 */ /* 0x000fcc00078e00ff */
[----:B------:R-:W-:Y:S02]  /*95c0*/  @!P3 IADD3 R137, R137, -R0, RZ ;  /* 0x800000008989b210 */ /* 0x000fe40007ffe0ff */
[----:B------:R-:W-:Y:S01]  /*95d0*/  ISETP.GT.U32.AND P3, PT, R0, R54, PT ;  /* 0x000000360000720c */ /* 0x000fe20003f64070 */
[----:B------:R-:W-:-:S04]  /*95e0*/  IMAD.MOV R63, RZ, RZ, -R63 ;  /* 0x000000ffff3f7224 */ /* 0x000fc800078e0a3f */
[----:B------:R-:W-:Y:S01]  /*95f0*/  IMAD R61, R0, R63, R61 ;  /* 0x0000003f003d7224 */ /* 0x000fe200078e023d */
[----:B------:R-:W-:Y:S02]  /*9600*/  IABS R63, R8 ;  /* 0x00000008003f7213 */ /* 0x000fe40000000000 */
[----:B-1----:R-:W-:Y:S01]  /*9610*/  LOP3.LUT R8, R122, 0x1ee, RZ, 0xfc, !PT ;  /* 0x000001ee7a087812 */ /* 0x002fe200078efcff */
[----:B------:R-:W-:Y:S01]  /*9620*/  @!P4 IMAD.IADD R205, R205, 0x1, -R0 ;  /* 0x00000001cdcdc824 */ /* 0x000fe200078e0a00 */
[----:B------:R-:W-:-:S03]  /*9630*/  ISETP.GT.U32.AND P4, PT, R0, R145, PT ;  /* 0x000000910000720c */ /* 0x000fc60003f84070 */
[----:B------:R-:W-:Y:S01]  /*9640*/  @!P3 IMAD.IADD R54, R54, 0x1, -R0 ;  /* 0x000000013636b824 */ /* 0x000fe200078e0a00 */
[----:B------:R1:W-:Y:S01]  /*9650*/  STL [R1+0xe9c], R8 ;  /* 0x000e9c0801007387 */ /* 0x0003e20000100800 */
[----:B------:R-:W-:-:S08]  /*9660*/  @!P0 IMAD.MOV R71, RZ, RZ, -R71 ;  /* 0x000000ffff478224 */ /* 0x000fd000078e0a47 */
[----:B------:R-:W-:Y:S01]  /*9670*/  @!P4 IMAD.IADD R145, R145, 0x1, -R0 ;  /* 0x000000019191c824 */ /* 0x000fe200078e0a00 */
[----:B--2---:R-:W-:Y:S01]  /*9680*/  ISETP.GE.AND P3, PT, R247, RZ, PT ;  /* 0x000000fff700720c */ /* 0x004fe20003f66270 */
[----:B------:R-:W-:Y:S01]  /*9690*/  @!P6 IMAD.MOV R43, RZ, RZ, -R43 ;  /* 0x000000ffff2be224 */ /* 0x000fe200078e0a2b */
[----:B------:R-:W2:Y:S01]  /*96a0*/  LDL R247, [R1+0x10a0] ;  /* 0x0010a00001f77983 */ /* 0x000ea20000100800 */
[----:B----4-:R-:W-:-:S03]  /*96b0*/  ISETP.GE.AND P4, PT, R249, RZ, PT ;  /* 0x000000fff900720c */ /* 0x010fc60003f86270 */
[----:B------:R-:W4:Y:S01]  /*96c0*/  LDL R249, [R1+0x10b4] ;  /* 0x0010b40001f97983 */ /* 0x000f220000100800 */
[C---:B------:R-:W-:Y:S01]  /*96d0*/  ISETP.GT.U32.AND P0, PT, R0.reuse, R203, PT ;  /* 0x000000cb0000720c */ /* 0x040fe20003f04070 */
[----:B------:R-:W-:Y:S02]  /*96e0*/  @!P5 IMAD.MOV R133, RZ, RZ, -R133 ;  /* 0x000000ffff85d224 */ /* 0x000fe400078e0a85 */
[----:B------:R-:W-:Y:S01]  /*96f0*/  @!P1 IMAD.MOV R135, RZ, RZ, -R135 ;  /* 0x000000ffff879224 */ /* 0x000fe200078e0a87 */
[----:B------:R-:W4:Y:S09]  /*9700*/  LDL R229, [R1+0x10bc] ;  /* 0x0010bc0001e57983 */ /* 0x000f320000100800 */
[----:B------:R-:W-:Y:S01]  /*9710*/  @!P0 IMAD.IADD R203, R203, 0x1, -R0 ;  /* 0x00000001cbcb8824 */ /* 0x000fe200078e0a00 */
[----:B------:R-:W-:-:S13]  /*9720*/  ISETP.GT.U32.AND P0, PT, R0, R141, PT ;  /* 0x0000008d0000720c */ /* 0x000fda0003f04070 */
[----:B------:R-:W-:Y:S01]  /*9730*/  @!P0 IMAD.IADD R141, R141, 0x1, -R0 ;  /* 0x000000018d8d8824 */ /* 0x000fe200078e0a00 */
[C---:B------:R-:W-:Y:S02]  /*9740*/  ISETP.GT.U32.AND P0, PT, R0.reuse, R16, PT ;  /* 0x000000100000720c */ /* 0x040fe40003f04070 */
[C---:B------:R-:W-:Y:S02]  /*9750*/  ISETP.GT.U32.AND P6, PT, R0.reuse, R139, PT ;  /* 0x0000008b0000720c */ /* 0x040fe40003fc4070 */
[C---:B------:R-:W-:Y:S02]  /*9760*/  ISETP.GT.U32.AND P5, PT, R0.reuse, R141, PT ;  /* 0x0000008d0000720c */ /* 0x040fe40003fa4070 */
[----:B------:R-:W-:-:S07]  /*9770*/  ISETP.GT.U32.AND P1, PT, R0, R143, PT ;  /* 0x0000008f0000720c */ /* 0x000fce0003f24070 */
[--C-:B------:R-:W-:Y:S01]  /*9780*/  @!P0 IMAD.IADD R16, R16, 0x1, -R0.reuse ;  /* 0x0000000110108824 */ /* 0x100fe200078e0a00 */
[C---:B------:R-:W-:Y:S01]  /*9790*/  ISETP.GT.U32.AND P0, PT, R0.reuse, R241, PT ;  /* 0x000000f10000720c */ /* 0x040fe20003f04070 */
[--C-:B------:R-:W-:Y:S01]  /*97a0*/  @!P6 IMAD.IADD R139, R139, 0x1, -R0.reuse ;  /* 0x000000018b8be824 */ /* 0x100fe200078e0a00 */
[----:B------:R-:W-:Y:S01]  /*97b0*/  ISETP.GT.U32.AND P6, PT, R0, R209, PT ;  /* 0x000000d10000720c */ /* 0x000fe20003fc4070 */
[--C-:B------:R-:W-:Y:S02]  /*97c0*/  @!P5 IMAD.IADD R141, R141, 0x1, -R0.reuse ;  /* 0x000000018d8dd824 */ /* 0x100fe400078e0a00 */
[----:B------:R-:W-:Y:S01]  /*97d0*/  @!P1 IMAD.IADD R143, R143, 0x1, -R0 ;  /* 0x000000018f8f9824 */ /* 0x000fe200078e0a00 */
[----:B------:R-:W-:Y:S02]  /*97e0*/  ISETP.GE.AND P5, PT, R167, RZ, PT ;  /* 0x000000ffa700720c */ /* 0x000fe40003fa6270 */
[----:B------:R-:W4:Y:S01]  /*97f0*/  LDL R167, [R1+0x1094] ;  /* 0x0010940001a77983 */ /* 0x000f220000100800 */
[----:B------:R-:W-:-:S04]  /*9800*/  ISETP.GE.AND P1, PT, R219, RZ, PT ;  /* 0x000000ffdb00720c */ /* 0x000fc80003f26270 */
[--C-:B------:R-:W-:Y:S01]  /*9810*/  @!P0 IMAD.IADD R241, R241, 0x1, -R0.reuse ;  /* 0x00000001f1f18824 */ /* 0x100fe200078e0a00 */
[----:B------:R-:W4:Y:S01]  /*9820*/  LDL R219, [R1+0x1098] ;  /* 0x0010980001db7983 */ /* 0x000f220000100800 */
[----:B------:R-:W-:Y:S01]  /*9830*/  ISETP.GE.AND P0, PT, R165, RZ, PT ;  /* 0x000000ffa500720c */ /* 0x000fe20003f06270 */
[----:B------:R-:W-:Y:S02]  /*9840*/  @!P6 IMAD.IADD R209, R209, 0x1, -R0 ;  /* 0x00000001d1d1e824 */ /* 0x000fe400078e0a00 */
[----:B------:R-:W4:Y:S01]  /*9850*/  LDL R165, [R1+0x109c] ;  /* 0x00109c0001a57983 */ /* 0x000f220000100800 */
[----:B---3--:R-:W-:-:S09]  /*9860*/  ISETP.GE.AND P6, PT, R246, RZ, PT ;  /* 0x000000fff600720c */ /* 0x008fd20003fc6270 */
[----:B------:R-:W-:Y:S01]  /*9870*/  @!P0 IMAD.MOV R205, RZ, RZ, -R205 ;  /* 0x000000ffffcd8224 */ /* 0x000fe200078e0acd */
[----:B------:R-:W3:Y:S01]  /*9880*/  LDL R246, [R1+0x10b8] ;  /* 0x0010b80001f67983 */ /* 0x000ee20000100800 */
        /* <DEDUP_REMOVED lines=14> */
[----:B------:R-:W-:-:S13]  /*9970*/  ISETP.GT.U32.AND P2, PT, R0, R239, PT ;  /* 0x000000ef0000720c */ /* 0x000fda0003f44070 */
[----:B------:R-:W-:Y:S01]  /*9980*/  @!P2 IMAD.IADD R239, R239, 0x1, -R0 ;  /* 0x00000001efefa824 */ /* 0x000fe200078e0a00 */
[C---:B------:R-:W-:Y:S01]  /*9990*/  ISETP.GT.U32.AND P2, PT, R0.reuse, R147, PT ;  /* 0x000000930000720c */ /* 0x040fe20003f44070 */
[----:B------:R-:W-:Y:S01]  /*99a0*/  @!P1 IMAD.MOV R137, RZ, RZ, -R137 ;  /* 0x000000ffff899224 */ /* 0x000fe200078e0a89 */
[----:B------:R-:W-:Y:S01]  /*99b0*/  ISETP.GT.U32.AND P1, PT, R0, R241, PT ;  /* 0x000000f10000720c */ /* 0x000fe20003f24070 */
[----:B------:R-:W-:Y:S01]  /*99c0*/  @!P4 IMAD.MOV R239, RZ, RZ, -R239 ;  /* 0x000000ffffefc224 */ /* 0x000fe200078e0aef */
[----:B------:R-:W-:Y:S02]  /*99d0*/  @!P5 IADD3 R16, -R16, RZ, RZ ;  /* 0x000000ff1010d210 */ /* 0x000fe40007ffe1ff */
[----:B------:R-:W-:-:S07]  /*99e0*/  ISETP.GT.U32.AND P4, PT, R0, R209, PT ;  /* 0x000000d10000720c */ /* 0x000fce0003f84070 */
[----:B------:R-:W-:Y:S01]  /*99f0*/  @!P2 IMAD.IADD R147, R147, 0x1, -R0 ;  /* 0x000000019393a824 */ /* 0x000fe200078e0a00 */
[----:B------:R-:W-:-:S04]  /*9a00*/  ISETP.GT.U32.AND P2, PT, R0, R143, PT ;  /* 0x0000008f0000720c */ /* 0x000fc80003f44070 */
[C---:B------:R-:W-:Y:S01]  /*9a10*/  ISETP.GT.U32.AND P5, PT, R0.reuse, R147, PT ;  /* 0x000000930000720c */ /* 0x040fe20003fa4070 */
[--C-:B------:R-:W-:Y:S01]  /*9a20*/  @!P1 IMAD.IADD R241, R241, 0x1, -R0.reuse ;  /* 0x00000001f1f19824 */ /* 0x100fe200078e0a00 */
[C---:B------:R-:W-:Y:S01]  /*9a30*/  ISETP.GT.U32.AND P1, PT, R0.reuse, R149, PT ;  /* 0x000000950000720c */ /* 0x040fe20003f24070 */
[----:B------:R-:W-:Y:S01]  /*9a40*/  @!P4 IMAD.IADD R209, R209, 0x1, -R0 ;  /* 0x00000001d1d1c824 */ /* 0x000fe200078e0a00 */
[----:B------:R-:W-:-:S05]  /*9a50*/  ISETP.GT.U32.AND P4, PT, R0, R83, PT ;  /* 0x000000530000720c */ /* 0x000fca0003f84070 */
[----:B------:R-:W-:-:S04]  /*9a60*/  @!P2 IMAD.IADD R143, R143, 0x1, -R0 ;  /* 0x000000018f8fa824 */ /* 0x000fc800078e0a00 */
[----:B------:R-:W-:Y:S02]  /*9a70*/  @!P5 IADD3 R147, R147, -R0, RZ ;  /* 0x800000009393d210 */ /* 0x000fe40007ffe0ff */
[----:B------:R-:W-:Y:S02]  /*9a80*/  ISETP.GE.AND P2, PT, R167, RZ, PT ;  /* 0x000000ffa700720c */ /* 0x000fe40003f46270 */
[----:B------:R-:W4:Y:S01]  /*9a90*/  LDL R167, [R1+0x10c0] ;  /* 0x0010c00001a77983 */ /* 0x000f220000100800 */
[----:B------:R-:W-:-:S03]  /*9aa0*/  ISETP.GE.AND P5, PT, R219, RZ, PT ;  /* 0x000000ffdb00720c */ /* 0x000fc60003fa6270 */
[----:B------:R-:W4:Y:S01]  /*9ab0*/  LDL R219, [R1+0x10c4] ;  /* 0x0010c40001db7983 */ /* 0x000f220000100800 */
[--C-:B------:R-:W-:Y:S01]  /*9ac0*/  @!P1 IMAD.IADD R149, R149, 0x1, -R0.reuse ;  /* 0x0000000195959824 */ /* 0x100fe200078e0a00 */
[----:B------:R-:W-:Y:S01]  /*9ad0*/  ISETP.GE.AND P1, PT, R165, RZ, PT ;  /* 0x000000ffa500720c */ /* 0x000fe20003f26270 */
[----:B------:R-:W-:-:S07]  /*9ae0*/  @!P4 IMAD.IADD R83, R83, 0x1, -R0 ;  /* 0x000000015353c824 */ /* 0x000fce00078e0a00 */
        /* <DEDUP_REMOVED lines=19> */
[----:B------:R-:W-:Y:S01]  /*9c20*/  @!P6 IMAD.IADD R45, R45, 0x1, -R0 ;  /* 0x000000012d2de824 */ /* 0x000fe200078e0a00 */
[----:B------:R-:W-:-:S04]  /*9c30*/  ISETP.GT.U32.AND P6, PT, R0, R153, PT ;  /* 0x000000990000720c */ /* 0x000fc80003fc4070 */
[C---:B------:R-:W-:Y:S01]  /*9c40*/  ISETP.GT.U32.AND P2, PT, R0.reuse, R45, PT ;  /* 0x0000002d0000720c */ /* 0x040fe20003f44070 */
[----:B------:R-:W-:Y:S01]  /*9c50*/  @!P4 IMAD.MOV R147, RZ, RZ, -R147 ;  /* 0x000000ffff93c224 */ /* 0x000fe200078e0a93 */
[----:B------:R-:W-:Y:S02]  /*9c60*/  @!P0 IADD3 R145, -R145, RZ, RZ ;  /* 0x000000ff91918210 */ /* 0x000fe40007ffe1ff */
[----:B------:R-:W-:-:S05]  /*9c70*/  ISETP.GT.U32.AND P0, PT, R0, R151, PT ;  /* 0x000000970000720c */ /* 0x000fca0003f04070 */
[----:B------:R-:W-:Y:S01]  /*9c80*/  @!P6 IMAD.IADD R153, R153, 0x1, -R0 ;  /* 0x000000019999e824 */ /* 0x000fe200078e0a00 */
[----:B------:R-:W-:-:S03]  /*9c90*/  ISETP.GT.U32.AND P4, PT, R0, R17, PT ;  /* 0x000000110000720c */ /* 0x000fc60003f84070 */
[--C-:B------:R-:W-:Y:S01]  /*9ca0*/  @!P2 IMAD.IADD R45, R45, 0x1, -R0.reuse ;  /* 0x000000012d2da824 */ /* 0x100fe200078e0a00 */
[C---:B------:R-:W-:Y:S02]  /*9cb0*/  ISETP.GT.U32.AND P6, PT, R0.reuse, R153, PT ;  /* 0x000000990000720c */ /* 0x040fe40003fc4070 */
[C---:B------:R-:W-:Y:S01]  /*9cc0*/  ISETP.GT.U32.AND P2, PT, R0.reuse, R155, PT ;  /* 0x0000009b0000720c */ /* 0x040fe20003f44070 */
[----:B------:R-:W-:Y:S01]  /*9cd0*/  @!P0 IMAD.IADD R151, R151, 0x1, -R0 ;  /* 0x0000000197978824 */ /* 0x000fe200078e0a00 */
[----:B------:R-:W-:-:S05]  /*9ce0*/  ISETP.GT.U32.AND P0, PT, R0, R215, PT ;  /* 0x000000d70000720c */ /* 0x000fca0003f04070 */
[----:B------:R-:W-:-:S04]  /*9cf0*/  @!P4 IMAD.IADD R17, R17, 0x1, -R0 ;  /* 0x000000011111c824 */ /* 0x000fc800078e0a00 */
[--C-:B------:R-:W-:Y:S01]  /*9d00*/  @!P6 IMAD.IADD R153, R153, 0x1, -R0.reuse ;  /* 0x000000019999e824 */ /* 0x100fe200078e0a00 */
[----:B------:R-:W-:Y:S01]  /*9d10*/  ISETP.GE.AND P6, PT, R229, RZ, PT ;  /* 0x000000ffe500720c */ /* 0x000fe20003fc6270 */
[----:B------:R-:W-:Y:S01]  /*9d20*/  @!P2 IMAD.IADD R155, R155, 0x1, -R0 ;  /* 0x000000019b9ba824 */ /* 0x000fe200078e0a00 */
[----:B------:R-:W-:Y:S01]  /*9d30*/  ISETP.GE.AND P4, PT, R167, RZ, PT ;  /* 0x000000ffa700720c */ /* 0x000fe20003f86270 */
[----:B------:R-:W4:Y:S01]  /*9d40*/  LDL R229, [R1+0x10d8] ;  /* 0x0010d80001e57983 */ /* 0x000f220000100800 */
[----:B------:R-:W-:-:S03]  /*9d50*/  ISETP.GE.AND P2, PT, R219, RZ, PT ;  /* 0x000000ffdb00720c */ /* 0x000fc60003f46270 */
[----:B------:R-:W4:Y:S04]  /*9d60*/  LDL R167, [R1+0x10dc] ;  /* 0x0010dc0001a77983 */ /* 0x000f280000100800 */
[----:B------:R-:W4:Y:S01]  /*9d70*/  LDL R219, [R1+0x10f4] ;  /* 0x0010f40001db7983 */ /* 0x000f220000100800 */
[----:B------:R-:W-:-:S03]  /*9d80*/  @!P0 IMAD.IADD R215, R215, 0x1, -R0 ;  /* 0x00000001d7d78824 */ /* 0x000fc600078e0a00 */
        /* <DEDUP_REMOVED lines=44> */
[----:B------:R-:W-:Y:S01]  /*a050*/  @!P3 IMAD.IADD R62, R62, 0x1, -R0 ;  /* 0x000000013e3eb824 */ /* 0x000fe200078e0a00 */
[----:B------:R-:W4:Y:S01]  /*a060*/  LDL R167, [R1+0x111c] ;  /* 0x00111c0001a77983 */ /* 0x000f220000100800 */
[----:B------:R-:W-:-:S03]  /*a070*/  ISETP.GE.AND P3, PT, R219, RZ, PT ;  /* 0x000000ffdb00720c */ /* 0x000fc60003f66270 */
[----:B------:R-:W4:Y:S01]  /*a080*/  LDL R219, [R1+0x1120] ;  /* 0x0011200001db7983 */ /* 0x000f220000100800 */
[----:B------:R-:W-:Y:S01]  /*a090*/  @!P6 IMAD.IADD R5, R5, 0x1, -R0 ;  /* 0x000000010505e824 */ /* 0x000fe200078e0a00 */
[----:B---3--:R-:W-:-:S08]  /*a0a0*/  ISETP.GE.AND P6, PT, R246, RZ, PT ;  /* 0x000000fff600720c */ /* 0x008fd00003fc6270 */
[----:B------:R-:W-:Y:S01]  /*a0b0*/  @!P3 IMAD.MOV R163, RZ, RZ, -R163 ;  /* 0x000000ffffa3b224 */ /* 0x000fe200078e0aa3 */
[----:B------:R-:W3:Y:S01]  /*a0c0*/  LDL R246, [R1+0x1134] ;  /* 0x0011340001f67983 */ /* 0x000ee20000100800 */
[C---:B------:R-:W-:Y:S01]  /*a0d0*/  ISETP.GT.U32.AND P3, PT, R0.reuse, R217, PT ;  /* 0x000000d90000720c */ /* 0x040fe20003f64070 */
[----:B------:R-:W-:Y:S01]  /*a0e0*/  @!P4 IMAD.MOV R157, RZ, RZ, -R157 ;  /* 0x000000ffff9dc224 */ /* 0x000fe200078e0a9d */
[----:B------:R-:W-:-:S11]  /*a0f0*/  ISETP.GT.U32.AND P4, PT, R0, R58, PT ;  /* 0x0000003a0000720c */ /* 0x000fd60003f84070 */
[--C-:B------:R-:W-:Y:S01]  /*a100*/  @!P3 IMAD.IADD R217, R217, 0x1, -R0.reuse ;  /* 0x00000001d9d9b824 */ /* 0x100fe200078e0a00 */
[----:B------:R-:W-:Y:S01]  /*a110*/  ISETP.GT.U32.AND P3, PT, R0, R66, PT ;  /* 0x000000420000720c */ /* 0x000fe20003f64070 */
        /* <DEDUP_REMOVED lines=19> */
[----:B------:R-:W-:Y:S01]  /*a250*/  @!P1 IMAD.IADD R60, R60, 0x1, -R0 ;  /* 0x000000013c3c9824 */ /* 0x000fe200078e0a00 */
[----:B------:R-:W-:-:S04]  /*a260*/  ISETP.GT.U32.AND P1, PT, R0, R161, PT ;  /* 0x000000a10000720c */ /* 0x000fc80003f24070 */
[C---:B------:R-:W-:Y:S01]  /*a270*/  ISETP.GT.U32.AND P5, PT, R0.reuse, R60, PT ;  /* 0x0000003c0000720c */ /* 0x040fe20003fa4070 */
[--C-:B------:R-:W-:Y:S01]  /*a280*/  @!P2 IMAD.IADD R5, R5, 0x1, -R0.reuse ;  /* 0x000000010505a824 */ /* 0x100fe200078e0a00 */
[----:B------:R-:W-:Y:S01]  /*a290*/  ISETP.GT.U32.AND P2, PT, R0, R70, PT ;  /* 0x000000460000720c */ /* 0x000fe20003f44070 */
[----:B------:R-:W-:-:S06]  /*a2a0*/  @!P0 IMAD.IADD R64, R64, 0x1, -R0 ;  /* 0x0000000140408824 */ /* 0x000fcc00078e0a00 */
[----:B------:R-:W-:-:S04]  /*a2b0*/  @!P1 IMAD.IADD R161, R161, 0x1, -R0 ;  /* 0x00000001a1a19824 */ /* 0x000fc800078e0a00 */
[----:B------:R-:W-:Y:S02]  /*a2c0*/  @!P5 IADD3 R60, R60, -R0, RZ ;  /* 0x800000003c3cd210 */ /* 0x000fe40007ffe0ff */
[----:B------:R-:W-:Y:S02]  /*a2d0*/  ISETP.GE.AND P1, PT, R229, RZ, PT ;  /* 0x000000ffe500720c */ /* 0x000fe40003f26270 */
[----:B------:R-:W4:Y:S01]  /*a2e0*/  LDL R229, [R1+0x116c] ;  /* 0x00116c0001e57983 */ /* 0x000f220000100800 */
[----:B------:R-:W-:Y:S02]  /*a2f0*/  ISETP.GE.AND P5, PT, R167, RZ, PT ;  /* 0x000000ffa700720c */ /* 0x000fe40003fa6270 */
[----:B------:R-:W-:Y:S02]  /*a300*/  ISETP.GE.AND P0, PT, R219, RZ, PT ;  /* 0x000000ffdb00720c */ /* 0x000fe40003f06270 */
[----:B------:R-:W4:Y:S01]  /*a310*/  LDL R219, [R1+0x1174] ;  /* 0x0011740001db7983 */ /* 0x000f220000100800 */
[----:B------:R-:W-:-:S08]  /*a320*/  @!P2 IMAD.IADD R70, R70, 0x1, -R0 ;  /* 0x000000014646a824 */ /* 0x000fd000078e0a00 */
        /* <DEDUP_REMOVED lines=20> */
[----:B------:R-:W-:Y:S01]  /*a470*/  ISETP.GT.U32.AND P1, PT, R0, R46, PT ;  /* 0x0000002e0000720c */ /* 0x000fe20003f24070 */
        /* <DEDUP_REMOVED lines=9> */
[----:B------:R-:W-:Y:S01]  /*a510*/  @!P1 IMAD.IADD R76, R76, 0x1, -R0 ;  /* 0x000000014c4c9824 */ /* 0x000fe200078e0a00 */
[----:B------:R-:W-:Y:S02]  /*a520*/  ISETP.GE.AND P2, PT, R229, RZ, PT ;  /* 0x000000ffe500720c */ /* 0x000fe40003f46270 */
[----:B------:R-:W4:Y:S01]  /*a530*/  LDL R229, [R1+0x11c4] ;  /* 0x0011c40001e57983 */ /* 0x000f220000100800 */
[----:B------:R-:W-:-:S03]  /*a540*/  ISETP.GE.AND P1, PT, R219, RZ, PT ;  /* 0x000000ffdb00720c */ /* 0x000fc60003f26270 */
[----:B------:R-:W4:Y:S01]  /*a550*/  LDL R219, [R1+0x11cc] ;  /* 0x0011cc0001db7983 */ /* 0x000f220000100800 */
[----:B------:R-:W-:Y:S01]  /*a560*/  ISETP.GT.U32.AND P6, PT, R0, R72, PT ;  /* 0x000000480000720c */ /* 0x000fe20003fc4070 */
[----:B------:R-:W-:-:S05]  /*a570*/  @!P3 IMAD.IADD R82, R82, 0x1, -R0 ;  /* 0x000000015252b824 */ /* 0x000fca00078e0a00 */
[----:B------:R-:W-:Y:S01]  /*a580*/  @!P2 IMAD.MOV R64, RZ, RZ, -R64 ;  /* 0x000000ffff40a224 */ /* 0x000fe200078e0a40 */
[----:B------:R-:W-:Y:S02]  /*a590*/  ISETP.GT.U32.AND P2, PT, R0, R76, PT ;  /* 0x0000004c0000720c */ /* 0x000fe40003f44070 */
[----:B---3--:R-:W-:Y:S02]  /*a5a0*/  ISETP.GE.AND P3, PT, R246, RZ, PT ;  /* 0x000000fff600720c */ /* 0x008fe40003f66270 */
[----:B------:R-:W3:Y:S02]  /*a5b0*/  LDL R246, [R1+0x11e8] ;  /* 0x0011e80001f67983 */ /* 0x000ee40000100800 */
[----:B------:R-:W-:Y:S02]  /*a5c0*/  @!P6 IMAD.IADD R72, R72, 0x1, -R0 ;  /* 0x000000014848e824 */ /* 0x000fe400078e0a00 */
[----:B------:R-:W-:Y:S01]  /*a5d0*/  @!P1 IMAD.MOV R66, RZ, RZ, -R66 ;  /* 0x000000ffff429224 */ /* 0x000fe200078e0a42 */
[----:B------:R-:W-:-:S02]  /*a5e0*/  ISETP.GT.U32.AND P1, PT, R0, R78, PT ;  /* 0x0000004e0000720c */ /* 0x000fc40003f24070 */
[----:B------:R-:W-:Y:S02]  /*a5f0*/  ISETP.GT.U32.AND P6, PT, R0, R72, PT ;  /* 0x000000480000720c */ /* 0x000fe40003fc4070 */
[----:B------:R-:W-:Y:S02]  /*a600*/  @!P2 IADD3 R76, R76, -R0, RZ ;  /* 0x800000004c4ca210 */ /* 0x000fe40007ffe0ff */
[----:B------:R-:W-:Y:S02]  /*a610*/  ISETP.GT.U32.AND P2, PT, R0, R90, PT ;  /* 0x0000005a0000720c */ /* 0x000fe40003f44070 */
[----:B------:R-:W-:-:S05]  /*a620*/  LOP3.LUT R250, R122, 0x1f2, RZ, 0xfc, !PT ;  /* 0x000001f27afa7812 */ /* 0x000fca00078efcff */
[--C-:B------:R-:W-:Y:S02]  /*a630*/  @!P1 IMAD.IADD R78, R78, 0x1, -R0.reuse ;  /* 0x000000014e4e9824 */ /* 0x100fe400078e0a00 */
[--C-:B------:R-:W-:Y:S01]  /*a640*/  @!P6 IMAD.IADD R72, R72, 0x1, -R0.reuse ;  /* 0x000000014848e824 */ /* 0x100fe200078e0a00 */
[----:B------:R-:W-:Y:S02]  /*a650*/  ISETP.GE.AND P6, PT, R169, RZ, PT ;  /* 0x000000ffa900720c */ /* 0x000fe40003fc6270 */
[----:B------:R-:W3:Y:S01]  /*a660*/  LDL R169, [R1+0x11bc] ;  /* 0x0011bc0001a97983 */ /* 0x000ee20000100800 */
[----:B------:R-:W-:Y:S01]  /*a670*/  ISETP.GT.U32.AND P1, PT, R0, R92, PT ;  /* 0x0000005c0000720c */ /* 0x000fe20003f24070 */
[----:B------:R-:W-:Y:S02]  /*a680*/  @!P2 IMAD.IADD R90, R90, 0x1, -R0 ;  /* 0x000000015a5aa824 */ /* 0x000fe400078e0a00 */
[----:B------:R-:W-:Y:S01]  /*a690*/  STL [R1+0xe94], R250 ;  /* 0x000e94fa01007387 */ /* 0x000fe20000100800 */
[----:B------:R-:W-:-:S09]  /*a6a0*/  @!P4 IMAD.MOV R5, RZ, RZ, -R5 ;  /* 0x000000ffff05c224 */ /* 0x000fd200078e0a05 */
[----:B------:R-:W-:Y:S01]  /*a6b0*/  @!P1 IMAD.IADD R92, R92, 0x1, -R0 ;  /* 0x000000015c5c9824 */ /* 0x000fe200078e0a00 */
[----:B------:R-:W3:Y:S01]  /*a6c0*/  LDL R67, [R1+0x11dc] ;  /* 0x0011dc0001437983 */ /* 0x000ee20000100800 */
[----:B------:R-:W-:Y:S02]  /*a6d0*/  @!P6 IMAD.MOV R46, RZ, RZ, -R46 ;  /* 0x000000ffff2ee224 */ /* 0x000fe400078e0a2e */
[----:B------:R-:W-:Y:S01]  /*a6e0*/  @!P3 IMAD.MOV R72, RZ, RZ, -R72 ;  /* 0x000000ffff48b224 */ /* 0x000fe200078e0a48 */
        /* <DEDUP_REMOVED lines=9> */
[C---:B------:R-:W-:Y:S02]  /*a780*/  ISETP.GT.U32.AND P4, PT, R0.reuse, R18, PT ;  /* 0x000000120000720c */ /* 0x040fe40003f84070 */
[C---:B------:R-:W-:Y:S02]  /*a790*/  ISETP.GT.U32.AND P6, PT, R0.reuse, R80, PT ;  /* 0x000000500000720c */ /* 0x040fe40003fc4070 */
[----:B------:R-:W-:-:S09]  /*a7a0*/  ISETP.GT.U32.AND P3, PT, R0, R88, PT ;  /* 0x000000580000720c */ /* 0x000fd20003f64070 */
[--C-:B------:R-:W-:Y:S01]  /*a7b0*/  @!P4 IMAD.IADD R18, R18, 0x1, -R0.reuse ;  /* 0x000000011212c824 */ /* 0x100fe200078e0a00 */
[----:B------:R-:W-:Y:S01]  /*a7c0*/  ISETP.GT.U32.AND P4, PT, R0, R98, PT ;  /* 0x000000620000720c */ /* 0x000fe20003f84070 */
[--C-:B------:R-:W-:Y:S01]  /*a7d0*/  @!P6 IMAD.IADD R80, R80, 0x1, -R0.reuse ;  /* 0x000000015050e824 */ /* 0x100fe200078e0a00 */
[----:B------:R-:W-:Y:S01]  /*a7e0*/  ISETP.GT.U32.AND P6, PT, R0, R94, PT ;  /* 0x0000005e0000720c */ /* 0x000fe20003fc4070 */
[--C-:B------:R-:W-:Y:S01]  /*a7f0*/  @!P3 IMAD.IADD R88, R88, 0x1, -R0.reuse ;  /* 0x000000015858b824 */ /* 0x100fe200078e0a00 */
[----:B------:R-:W-:Y:S02]  /*a800*/  ISETP.GE.AND P3, PT, R229, RZ, PT ;  /* 0x000000ffe500720c */ /* 0x000fe40003f66270 */
[----:B------:R-:W4:Y:S07]  /*a810*/  LDL R229, [R1+0x11f0] ;  /* 0x0011f00001e57983 */ /* 0x000f2e0000100800 */
[--C-:B------:R-:W-:Y:S01]  /*a820*/  @!P4 IMAD.IADD R98, R98, 0x1, -R0.reuse ;  /* 0x000000016262c824 */ /* 0x100fe200078e0a00 */
[----:B------:R-:W-:Y:S01]  /*a830*/  ISETP.GE.AND P4, PT, R219, RZ, PT ;  /* 0x000000ffdb00720c */ /* 0x000fe20003f86270 */
[----:B------:R-:W-:Y:S01]  /*a840*/  @!P6 IMAD.IADD R94, R94, 0x1, -R0 ;  /* 0x000000015e5ee824 */ /* 0x000fe200078e0a00 */
[----:B------:R-:W4:Y:S01]  /*a850*/  LDL R219, [R1+0x11f4] ;  /* 0x0011f40001db7983 */ /* 0x000f220000100800 */
[----:B---3--:R-:W-:-:S10]  /*a860*/  ISETP.GE.AND P6, PT, R246, RZ, PT ;  /* 0x000000fff600720c */ /* 0x008fd40003fc6270 */
        /* <DEDUP_REMOVED lines=22> */
[----:B------:R-:W-:Y:S02]  /*a9d0*/  ISETP.GE.AND P5, PT, R169, RZ, PT ;  /* 0x000000ffa900720c */ /* 0x000fe40003fa6270 */
[----:B------:R-:W4:Y:S01]  /*a9e0*/  LDL R169, [R1+0x11ec] ;  /* 0x0011ec0001a97983 */ /* 0x000f220000100800 */
[----:B------:R-:W-:Y:S01]  /*a9f0*/  @!P3 IMAD.MOV R76, RZ, RZ, -R76 ;  /* 0x000000ffff4cb224 */ /* 0x000fe200078e0a4c */
[C---:B------:R-:W-:Y:S01]  /*aa00*/  ISETP.GT.U32.AND P3, PT, R0.reuse, R98, PT ;  /* 0x000000620000720c */ /* 0x040fe20003f64070 */
[----:B------:R-:W-:Y:S01]  /*aa10*/  @!P1 IMAD.MOV R82, RZ, RZ, -R82 ;  /* 0x000000ffff529224 */ /* 0x000fe200078e0a52 */
[----:B------:R-:W-:-:S05]  /*aa20*/  ISETP.GT.U32.AND P1, PT, R0, R94, PT ;  /* 0x0000005e0000720c */ /* 0x000fca0003f24070 */
[----:B------:R-:W-:Y:S02]  /*aa30*/  @!P0 IMAD.IADD R96, R96, 0x1, -R0 ;  /* 0x0000000160608824 */ /* 0x000fe400078e0a00 */
[----:B------:R-:W-:-:S03]  /*aa40*/  @!P5 IADD3 R18, -R18, RZ, RZ ;  /* 0x000000ff1212d210 */ /* 0x000fc60007ffe1ff */
[C---:B------:R-:W-:Y:S01]  /*aa50*/  ISETP.GT.U32.AND P5, PT, R0.reuse, R96, PT ;  /* 0x000000600000720c */ /* 0x040fe20003fa4070 */
[----:B------:R-:W-:Y:S01]  /*aa60*/  @!P6 IMAD.MOV R84, RZ, RZ, -R84 ;  /* 0x000000ffff54e224 */ /* 0x000fe200078e0a54 */
[----:B------:R-:W-:Y:S01]  /*aa70*/  ISETP.GT.U32.AND P6, PT, R0, R48, PT ;  /* 0x000000300000720c */ /* 0x000fe20003fc4070 */
[--C-:B------:R-:W-:Y:S01]  /*aa80*/  @!P3 IMAD.IADD R98, R98, 0x1, -R0.reuse ;  /* 0x000000016262b824 */ /* 0x100fe200078e0a00 */
[----:B------:R-:W-:Y:S01]  /*aa90*/  ISETP.GT.U32.AND P3, PT, R0, R100, PT ;  /* 0x000000640000720c */ /* 0x000fe20003f64070 */
[----:B------:R-:W-:Y:S01]  /*aaa0*/  @!P1 IMAD.IADD R94, R94, 0x1, -R0 ;  /* 0x000000015e5e9824 */ /* 0x000fe200078e0a00 */
[----:B------:R-:W-:Y:S01]  /*aab0*/  ISETP.GT.U32.AND P1, PT, R0, R106, PT ;  /* 0x0000006a0000720c */ /* 0x000fe20003f24070 */
[----:B------:R-:W-:-:S06]  /*aac0*/  IMAD.HI.U32 R165, R158, R65, RZ ;  /* 0x000000419ea57227 */ /* 0x000fcc00078e00ff */
[----:B------:R-:W-:Y:S02]  /*aad0*/  @!P5 IADD3 R96, R96, -R0, RZ ;  /* 0x800000006060d210 */ /* 0x000fe40007ffe0ff */
[----:B------:R-:W-:Y:S01]  /*aae0*/  ISETP.GE.AND P5, PT, R229, RZ, PT ;  /* 0x000000ffe500720c */ /* 0x000fe20003fa6270 */
[----:B------:R-:W-:Y:S01]  /*aaf0*/  IMAD.MOV R165, RZ, RZ, -R165 ;  /* 0x000000ffffa57224 */ /* 0x000fe200078e0aa5 */
[----:B------:R-:W4:Y:S01]  /*ab00*/  LDL R229, [R1+0x11a8] ;  /* 0x0011a80001e57983 */ /* 0x000f220000100800 */
[--C-:B------:R-:W-:Y:S02]  /*ab10*/  @!P6 IMAD.IADD R48, R48, 0x1, -R0.reuse ;  /* 0x000000013030e824 */ /* 0x100fe400078e0a00 */
[----:B------:R-:W-:Y:S01]  /*ab20*/  IMAD R65, R0, R165, R65 ;  /* 0x000000a500417224 */ /* 0x000fe200078e0241 */
[----:B------:R-:W-:Y:S01]  /*ab30*/  IABS R165, R8 ;  /* 0x0000000800a57213 */ /* 0x000fe20000000000 */
[--C-:B------:R-:W-:Y:S01]  /*ab40*/  @!P3 IMAD.IADD R100, R100, 0x1, -R0.reuse ;  /* 0x000000016464b824 */ /* 0x100fe200078e0a00 */
[----:B------:R-:W-:Y:S01]  /*ab50*/  ISETP.GT.U32.AND P6, PT, R0, R108, PT ;  /* 0x0000006c0000720c */ /* 0x000fe20003fc4070 */
[----:B------:R-:W-:Y:S01]  /*ab60*/  @!P1 IMAD.IADD R106, R106, 0x1, -R0 ;  /* 0x000000016a6a9824 */ /* 0x000fe200078e0a00 */
[----:B------:R-:W-:Y:S01]  /*ab70*/  ISETP.GE.AND P3, PT, R219, RZ, PT ;  /* 0x000000ffdb00720c */ /* 0x000fe20003f66270 */
[----:B------:R-:W-:-:S04]  /*ab80*/  IMAD.HI.U32 R167, R158, R165, RZ ;  /* 0x000000a59ea77227 */ /* 0x000fc800078e00ff */
[----:B------:R-:W-:Y:S01]  /*ab90*/  @!P5 IMAD.MOV R98, RZ, RZ, -R98 ;  /* 0x000000ffff62d224 */ /* 0x000fe200078e0a62 */
[----:B------:R-:W-:Y:S01]  /*aba0*/  ISETP.GT.U32.AND P5, PT, R0, R100, PT ;  /* 0x000000640000720c */ /* 0x000fe20003fa4070 */
[----:B------:R-:W-:Y:S01]  /*abb0*/  IMAD.MOV R167, RZ, RZ, -R167 ;  /* 0x000000ffffa77224 */ /* 0x000fe200078e0aa7 */
[----:B---3--:R-:W-:Y:S02]  /*abc0*/  ISETP.GE.AND P1, PT, R246, RZ, PT ;  /* 0x000000fff600720c */ /* 0x008fe40003f26270 */
[----:B------:R-:W3:Y:S01]  /*abd0*/  LDL R246, [R1+0x11b8] ;  /* 0x0011b80001f67983 */ /* 0x000ee20000100800 */
[----:B------:R-:W-:Y:S02]  /*abe0*/  IMAD R165, R0, R167, R165 ;  /* 0x000000a700a57224 */ /* 0x000fe400078e02a5 */
[----:B------:R-:W-:Y:S02]  /*abf0*/  @!P6 IMAD.IADD R108, R108, 0x1, -R0 ;  /* 0x000000016c6ce824 */ /* 0x000fe400078e0a00 */
[----:B------:R-:W-:-:S02]  /*ac00*/  IMAD.MOV.U32 R167, RZ, RZ, R96 ;  /* 0x000000ffffa77224 */ /* 0x000fc400078e0060 */
[----:B------:R-:W-:Y:S01]  /*ac10*/  @!P3 IMAD.MOV R90, RZ, RZ, -R90 ;  /* 0x000000ffff5ab224 */ /* 0x000fe200078e0a5a */
[----:B------:R-:W-:Y:S01]  /*ac20*/  ISETP.GT.U32.AND P3, PT, R0, R102, PT ;  /* 0x000000660000720c */ /* 0x000fe20003f64070 */
[----:B------:R-:W-:Y:S01]  /*ac30*/  @!P5 IMAD.IADD R100, R100, 0x1, -R0 ;  /* 0x000000016464d824 */ /* 0x000fe200078e0a00 */
[C---:B------:R-:W-:Y:S01]  /*ac40*/  ISETP.GT.U32.AND P6, PT, R0.reuse, R108, PT ;  /* 0x0000006c0000720c */ /* 0x040fe20003fc4070 */
[----:B------:R-:W-:Y:S01]  /*ac50*/  @!P1 IMAD.MOV R167, RZ, RZ, -R167 ;  /* 0x000000ffffa79224 */ /* 0x000fe200078e0aa7 */
[C---:B------:R-:W-:Y:S02]  /*ac60*/  ISETP.GT.U32.AND P1, PT, R0.reuse, R19, PT ;  /* 0x000000130000720c */ /* 0x040fe40003f24070 */
[----:B------:R-:W-:-:S07]  /*ac70*/  ISETP.GT.U32.AND P5, PT, R0, R114, PT ;  /* 0x000000720000720c */ /* 0x000fce0003fa4070 */
[--C-:B------:R-:W-:Y:S01]  /*ac80*/  @!P3 IMAD.IADD R102, R102, 0x1, -R0.reuse ;  /* 0x000000016666b824 */ /* 0x100fe200078e0a00 */
[----:B------:R-:W-:Y:S01]  /*ac90*/  ISETP.GT.U32.AND P3, PT, R0, R116, PT ;  /* 0x000000740000720c */ /* 0x000fe20003f64070 */
[--C-:B------:R-:W-:Y:S01]  /*aca0*/  @!P6 IMAD.IADD R108, R108, 0x1, -R0.reuse ;  /* 0x000000016c6ce824 */ /* 0x100fe200078e0a00 */
[----:B------:R-:W-:Y:S01]  /*acb0*/  ISETP.GE.AND P6, PT, R67, RZ, PT ;  /* 0x000000ff4300720c */ /* 0x000fe20003fc6270 */
[--C-:B------:R-:W-:Y:S01]  /*acc0*/  @!P1 IMAD.IADD R19, R19, 0x1, -R0.reuse ;  /* 0x0000000113139824 */ /* 0x100fe200078e0a00 */
[----:B------:R-:W-:Y:S01]  /*acd0*/  ISETP.GE.AND P1, PT, R251, RZ, PT ;  /* 0x000000fffb00720c */ /* 0x000fe20003f26270 */
[--C-:B------:R-:W-:Y:S01]  /*ace0*/  @!P5 IMAD.IADD R114, R114, 0x1, -R0.reuse ;  /* 0x000000017272d824 */ /* 0x100fe200078e0a00 */
[----:B------:R-:W3:Y:S04]  /*acf0*/  LDL R67, [R1+0x11c0] ;  /* 0x0011c00001437983 */ /* 0x000ee80000100800 */
[----:B------:R-:W3:Y:S03]  /*ad00*/  LDL R251, [R1+0x1194] ;  /* 0x0011940001fb7983 */ /* 0x000ee60000100800 */
[----:B------:R-:W-:Y:S01]  /*ad10*/  @!P3 IMAD.IADD R116, R116, 0x1, -R0 ;  /* 0x000000017474b824 */ /* 0x000fe200078e0a00 */
[----:B--2---:R-:W-:-:S02]  /*ad20*/  ISETP.GE.AND P5, PT, R247, RZ, PT ;  /* 0x000000fff700720c */ /* 0x004fc40003fa6270 */
[----:B------:R-:W2:Y:S01]  /*ad30*/  LDL R247, [R1+0x119c] ;  /* 0x00119c0001f77983 */ /* 0x000ea20000100800 */
[----:B----4-:R-:W-:-:S03]  /*ad40*/  ISETP.GE.AND P3, PT, R249, RZ, PT ;  /* 0x000000fff900720c */ /* 0x010fc60003f66270 */
[----:B------:R-:W4:Y:S01]  /*ad50*/  LDL R249, [R1+0x11a0] ;  /* 0x0011a00001f97983 */ /* 0x000f220000100800 */
[----:B------:R-:W-:-:S13]  /*ad60*/  ISETP.GT.U32.AND P0, PT, R0, R88, PT ;  /* 0x000000580000720c */ /* 0x000fda0003f04070 */
[----:B------:R-:W-:Y:S01]  /*ad70*/  @!P0 IMAD.IADD R88, R88, 0x1, -R0 ;  /* 0x0000000158588824 */ /* 0x000fe200078e0a00 */
[----:B------:R-:W-:Y:S02]  /*ad80*/  ISETP.GE.AND P0, PT, R169, RZ, PT ;  /* 0x000000ffa900720c */ /* 0x000fe40003f06270 */
[----:B------:R-:W-:Y:S02]  /*ad90*/  @!P4 IADD3 R92, -R92, RZ, RZ ;  /* 0x000000ff5c5cc210 */ /* 0x000fe40007ffe1ff */
[----:B------:R-:W-:-:S09]  /*ada0*/  ISETP.GT.U32.AND P4, PT, R0, R104, PT ;  /* 0x000000680000720c */ /* 0x000fd20003f84070 */
[----:B------:R-:W-:Y:S01]  /*adb0*/  @!P0 IMAD.MOV R88, RZ, RZ, -R88 ;  /* 0x000000ffff588224 */ /* 0x000fe200078e0a58 */
[C---:B------:R-:W-:Y:S01]  /*adc0*/  ISETP.GT.U32.AND P0, PT, R0.reuse, R48, PT ;  /* 0x000000300000720c */ /* 0x040fe20003f04070 */
[----:B------:R-:W-:Y:S01]  /*add0*/  @!P2 IMAD.MOV R94, RZ, RZ, -R94 ;  /* 0x000000ffff5ea224 */ /* 0x000fe200078e0a5e */
[----:B------:R-:W-:Y:S01]  /*ade0*/  ISETP.GT.U32.AND P2, PT, R0, R106, PT ;  /* 0x0000006a0000720c */ /* 0x000fe20003f44070 */
[----:B------:R-:W-:Y:S01]  /*adf0*/  @!P4 IMAD.IADD R104, R104, 0x1, -R0 ;  /* 0x000000016868c824 */ /* 0x000fe200078e0a00 */
[----:B------:R-:W-:-:S09]  /*ae00*/  ISETP.GT.U32.AND P4, PT, R0, R118, PT ;  /* 0x000000760000720c */ /* 0x000fd20003f84070 */
[--C-:B------:R-:W-:Y:S01]  /*ae10*/  @!P0 IMAD.IADD R48, R48, 0x1, -R0.reuse ;  /* 0x0000000130308824 */ /* 0x100fe200078e0a00 */
[----:B------:R-:W-:Y:S01]  /*ae20*/  ISETP.GT.U32.AND P0, PT, R0, R112, PT ;  /* 0x000000700000720c */ /* 0x000fe20003f04070 */
[--C-:B------:R-:W-:Y:S01]  /*ae30*/  @!P2 IMAD.IADD R106, R106, 0x1, -R0.reuse ;  /* 0x000000016a6aa824 */ /* 0x100fe200078e0a00 */
[----:B------:R-:W-:Y:S01]  /*ae40*/  ISETP.GT.U32.AND P2, PT, R0, R120, PT ;  /* 0x000000780000720c */ /* 0x000fe20003f44070 */
[----:B------:R-:W-:Y:S02]  /*ae50*/  @!P4 IMAD.IADD R118, R118, 0x1, -R0 ;  /* 0x000000017676c824 */ /* 0x000fe400078e0a00 */
[----:B------:R-:W-:-:S08]  /*ae60*/  @!P1 IMAD.MOV R100, RZ, RZ, -R100 ;  /* 0x000000ffff649224 */ /* 0x000fd000078e0a64 */
[----:B------:R-:W-:Y:S02]  /*ae70*/  @!P0 IADD3 R112, R112, -R0, RZ ;  /* 0x8000000070708210 */ /* 0x000fe40007ffe0ff */
[----:B------:R-:W-:Y:S02]  /*ae80*/  ISETP.GE.AND P0, PT, R229, RZ, PT ;  /* 0x000000ffe500720c */ /* 0x000fe40003f06270 */
[----:B------:R-:W4:Y:S01]  /*ae90*/  LDL R229, [R1+0x1198] ;  /* 0x0011980001e57983 */ /* 0x000f220000100800 */
[----:B------:R-:W-:Y:S02]  /*aea0*/  ISETP.GT.U32.AND P1, PT, R0, R112, PT ;  /* 0x000000700000720c */ /* 0x000fe40003f24070 */
[----:B---3--:R-:W-:Y:S02]  /*aeb0*/  ISETP.GE.AND P4, PT, R246, RZ, PT ;  /* 0x000000fff600720c */ /* 0x008fe40003f86270 */
[----:B------:R-:W3:Y:S01]  /*aec0*/  LDL R246, [R1+0x11a4] ;  /* 0x0011a40001f67983 */ /* 0x000ee20000100800 */
[----:B------:R-:W-:-:S05]  /*aed0*/  @!P2 IMAD.IADD R120, R120, 0x1, -R0 ;  /* 0x000000017878a824 */ /* 0x000fca00078e0a00 */
[----:B------:R-:W-:Y:S01]  /*aee0*/  @!P0 IMAD.MOV R102, RZ, RZ, -R102 ;  /* 0x000000ffff668224 */ /* 0x000fe200078e0a66 */
[C---:B------:R-:W-:Y:S01]  /*aef0*/  ISETP.GT.U32.AND P0, PT, R0.reuse, R114, PT ;  /* 0x000000720000720c */ /* 0x040fe20003f04070 */
[----:B------:R-:W-:Y:S01]  /*af00*/  @!P5 IMAD.MOV R104, RZ, RZ, -R104 ;  /* 0x000000ffff68d224 */ /* 0x000fe200078e0a68 */
[----:B------:R-:W-:Y:S01]  /*af10*/  ISETP.GT.U32.AND P5, PT, R0, R120, PT ;  /* 0x000000780000720c */ /* 0x000fe20003fa4070 */
[----:B------:R-:W-:Y:S01]  /*af20*/  @!P1 IMAD.IADD R112, R112, 0x1, -R0 ;  /* 0x0000000170709824 */ /* 0x000fe200078e0a00 */
[C---:B------:R-:W-:Y:S01]  /*af30*/  ISETP.GT.U32.AND P1, PT, R0.reuse, R126, PT ;  /* 0x0000007e0000720c */ /* 0x040fe20003f24070 */
[----:B------:R-:W-:Y:S01]  /*af40*/  @!P4 IMAD.MOV R108, RZ, RZ, -R108 ;  /* 0x000000ffff6cc224 */ /* 0x000fe200078e0a6c */
[----:B------:R-:W-:Y:S02]  /*af50*/  ISETP.GT.U32.AND P4, PT, R0, R124, PT ;  /* 0x0000007c0000720c */ /* 0x000fe40003f84070 */
[----:B------:R-:W-:-:S05]  /*af60*/  LOP3.LUT R221, R122, 0x1f4, RZ, 0xfc, !PT ;  /* 0x000001f47add7812 */ /* 0x000fca00078efcff */
[--C-:B------:R-:W-:Y:S01]  /*af70*/  @!P0 IMAD.IADD R114, R114, 0x1, -R0.reuse ;  /* 0x0000000172728824 */ /* 0x100fe200078e0a00 */
[----:B------:R-:W-:Y:S01]  /*af80*/  ISETP.GT.U32.AND P0, PT, R0, R128, PT ;  /* 0x000000800000720c */ /* 0x000fe20003f04070 */
[--C-:B------:R-:W-:Y:S01]  /*af90*/  @!P5 IMAD.IADD R120, R120, 0x1, -R0.reuse ;  /* 0x000000017878d824 */ /* 0x100fe200078e0a00 */
[----:B------:R-:W-:Y:S01]  /*afa0*/  STL [R1+0xe90], R221 ;  /* 0x000e90dd01007387 */ /* 0x000fe20000100800 */
[----:B------:R-:W-:Y:S01]  /*afb0*/  @!P1 IMAD.IADD R126, R126, 0x1, -R0 ;  /* 0x000000017e7e9824 */ /* 0x000fe200078e0a00 */
[----:B------:R-:W-:Y:S01]  /*afc0*/  ISETP.GT.U32.AND P2, PT, R0, R19, PT ;  /* 0x000000130000720c */ /* 0x000fe20003f44070 */
[----:B------:R-:W-:Y:S01]  /*afd0*/  @!P6 IMAD.MOV R48, RZ, RZ, -R48 ;  /* 0x000000ffff30e224 */ /* 0x000fe200078e0a30 */
[----:B------:R-:W-:Y:S01]  /*afe0*/  IABS R169, R250 ;  /* 0x000000fa00a97213 */ /* 0x000fe20000000000 */
[----:B------:R-:W-:Y:S01]  /*aff0*/  @!P4 IMAD.IADD R124, R124, 0x1, -R0 ;  /* 0x000000017c7cc824 */ /* 0x000fe200078e0a00 */
[----:B------:R-:W-:Y:S01]  /*b000*/  ISETP.GE.AND P5, PT, R67, RZ, PT ;  /* 0x000000ff4300720c */ /* 0x000fe20003fa6270 */
[----:B------:R-:W-:Y:S01]  /*b010*/  @!P3 IMAD.MOV R106, RZ, RZ, -R106 ;  /* 0x000000ffff6ab224 */ /* 0x000fe200078e0a6a */
[----:B------:R-:W3:Y:S01]  /*b020*/  LDL R67, [R1+0x1178] ;  /* 0x0011780001437983 */ /* 0x000ee20000100800 */
[----:B------:R-:W-:-:S03]  /*b030*/  ISETP.GE.AND P4, PT, R251, RZ, PT ;  /* 0x000000fffb00720c */ /* 0x000fc60003f86270 */
[----:B------:R-:W3:Y:S01]  /*b040*/  LDL R251, [R1+0x1180] ;  /* 0x0011800001fb7983 */ /* 0x000ee20000100800 */
[----:B------:R-:W-:-:S03]  /*b050*/  @!P0 IMAD.IADD R128, R128, 0x1, -R0 ;  /* 0x0000000180808824 */ /* 0x000fc600078e0a00 */
[----:B------:R-:W3:Y:S01]  /*b060*/  LDL R69, [R1+0x115c] ;  /* 0x00115c0001457983 */ /* 0x000ee20000100800 */
[----:B--2---:R-:W-:-:S03]  /*b070*/  ISETP.GE.AND P1, PT, R247, RZ, PT ;  /* 0x000000fff700720c */ /* 0x004fc60003f26270 */
[----:B------:R-:W2:Y:S01]  /*b080*/  LDL R247, [R1+0x118c] ;  /* 0x00118c0001f77983 */ /* 0x000ea20000100800 */
[----:B----4-:R-:W-:-:S03]  /*b090*/  ISETP.GE.AND P0, PT, R249, RZ, PT ;  /* 0x000000fff900720c */ /* 0x010fc60003f06270 */
[----:B------:R-:W4:Y:S01]  /*b0a0*/  LDL R249, [R1+0x1190] ;  /* 0x0011900001f97983 */ /* 0x000f220000100800 */
[C---:B------:R-:W-:Y:S02]  /*b0b0*/  ISETP.GT.U32.AND P6, PT, R0.reuse, R116, PT ;  /* 0x000000740000720c */ /* 0x040fe40003fc4070 */
[C---:B------:R-:W-:Y:S02]  /*b0c0*/  ISETP.GT.U32.AND P3, PT, R0.reuse, R118, PT ;  /* 0x000000760000720c */ /* 0x040fe40003f64070 */
[----:B------:R-:W-:Y:S02]  /*b0d0*/  @!P2 IADD3 R19, R19, -R0, RZ ;  /* 0x800000001313a210 */ /* 0x000fe40007ffe0ff */
[----:B------:R-:W-:-:S07]  /*b0e0*/  ISETP.GT.U32.AND P2, PT, R0, R134, PT ;  /* 0x000000860000720c */ /* 0x000fce0003f44070 */
[--C-:B------:R-:W-:Y:S01]  /*b0f0*/  @!P6 IMAD.IADD R116, R116, 0x1, -R0.reuse ;  /* 0x000000017474e824 */ /* 0x100fe200078e0a00 */
[----:B------:R-:W-:Y:S01]  /*b100*/  ISETP.GT.U32.AND P6, PT, R0, R130, PT ;  /* 0x000000820000720c */ /* 0x000fe20003fc4070 */
[----:B------:R-:W-:Y:S01]  /*b110*/  @!P3 IMAD.IADD R118, R118, 0x1, -R0 ;  /* 0x000000017676b824 */ /* 0x000fe200078e0a00 */
[----:B------:R-:W-:Y:S01]  /*b120*/  ISETP.GT.U32.AND P3, PT, R0, R132, PT ;  /* 0x000000840000720c */ /* 0x000fe20003f64070 */
[----:B------:R-:W-:Y:S02]  /*b130*/  @!P4 IMAD.MOV R112, RZ, RZ, -R112 ;  /* 0x000000ffff70c224 */ /* 0x000fe400078e0a70 */
[----:B------:R-:W-:Y:S01]  /*b140*/  @!P2 IMAD.IADD R134, R134, 0x1, -R0 ;  /* 0x000000018686a824 */ /* 0x000fe200078e0a00 */
[----:B------:R-:W-:-:S07]  /*b150*/  ISETP.GT.U32.AND P4, PT, R0, R126, PT ;  /* 0x0000007e0000720c */ /* 0x000fce0003f84070 */
[----:B------:R-:W-:Y:S02]  /*b160*/  @!P6 IMAD.IADD R130, R130, 0x1, -R0 ;  /* 0x000000018282e824 */ /* 0x000fe400078e0a00 */
[----:B------:R-:W-:Y:S01]  /*b170*/  @!P3 IADD3 R132, R132, -R0, RZ ;  /* 0x800000008484b210 */ /* 0x000fe20007ffe0ff */
[----:B------:R-:W-:Y:S01]  /*b180*/  @!P1 IMAD.MOV R116, RZ, RZ, -R116 ;  /* 0x000000ffff749224 */ /* 0x000fe200078e0a74 */
[C---:B------:R-:W-:Y:S01]  /*b190*/  ISETP.GT.U32.AND P3, PT, R0.reuse, R124, PT ;  /* 0x0000007c0000720c */ /* 0x040fe20003f64070 */
[----:B------:R-:W-:Y:S01]  /*b1a0*/  @!P0 IMAD.MOV R118, RZ, RZ, -R118 ;  /* 0x000000ffff768224 */ /* 0x000fe200078e0a76 */
[----:B------:R-:W-:Y:S01]  /*b1b0*/  ISETP.GT.U32.AND P1, PT, R0, R128, PT ;  /* 0x000000800000720c */ /* 0x000fe20003f24070 */
[----:B------:R-:W-:Y:S01]  /*b1c0*/  @!P4 IMAD.IADD R126, R126, 0x1, -R0 ;  /* 0x000000017e7ec824 */ /* 0x000fe200078e0a00 */
[C---:B------:R-:W-:Y:S02]  /*b1d0*/  ISETP.GT.U32.AND P0, PT, R0.reuse, R132, PT ;  /* 0x000000840000720c */ /* 0x040fe40003f04070 */
[----:B------:R-:W-:-:S02]  /*b1e0*/  ISETP.GT.U32.AND P4, PT, R0, R138, PT ;  /* 0x0000008a0000720c */ /* 0x000fc40003f84070 */
[----:B------:R-:W-:Y:S02]  /*b1f0*/  ISETP.GE.AND P2, PT, R229, RZ, PT ;  /* 0x000000ffe500720c */ /* 0x000fe40003f46270 */
[----:B------:R-:W4:Y:S01]  /*b200*/  LDL R229, [R1+0x1188] ;  /* 0x0011880001e57983 */ /* 0x000f220000100800 */
[----:B---3--:R-:W-:-:S03]  /*b210*/  ISETP.GE.AND P6, PT, R246, RZ, PT ;  /* 0x000000fff600720c */ /* 0x008fc60003fc6270 */
[----:B------:R-:W3:Y:S01]  /*b220*/  LDL R246, [R1+0x1158] ;  /* 0x0011580001f67983 */ /* 0x000ee20000100800 */
[--C-:B------:R-:W-:Y:S02]  /*b230*/  @!P3 IMAD.IADD R124, R124, 0x1, -R0.reuse ;  /* 0x000000017c7cb824 */ /* 0x100fe400078e0a00 */
[--C-:B------:R-:W-:Y:S01]  /*b240*/  @!P1 IMAD.IADD R128, R128, 0x1, -R0.reuse ;  /* 0x0000000180809824 */ /* 0x100fe200078e0a00 */
[----:B------:R-:W-:Y:S01]  /*b250*/  ISETP.GT.U32.AND P1, PT, R0, R140, PT ;  /* 0x0000008c0000720c */ /* 0x000fe20003f24070 */
[--C-:B------:R-:W-:Y:S02]  /*b260*/  @!P0 IMAD.IADD R132, R132, 0x1, -R0.reuse ;  /* 0x0000000184848824 */ /* 0x100fe400078e0a00 */
[----:B------:R-:W-:Y:S01]  /*b270*/  @!P4 IMAD.IADD R138, R138, 0x1, -R0 ;  /* 0x000000018a8ac824 */ /* 0x000fe200078e0a00 */
[----:B------:R-:W-:Y:S02]  /*b280*/  ISETP.GE.AND P3, PT, R67, RZ, PT ;  /* 0x000000ff4300720c */ /* 0x000fe40003f66270 */
[----:B------:R-:W3:Y:S01]  /*b290*/  LDL R67, [R1+0x1160] ;  /* 0x0011600001437983 */ /* 0x000ee20000100800 */
[----:B------:R-:W-:-:S03]  /*b2a0*/  ISETP.GE.AND P0, PT, R251, RZ, PT ;  /* 0x000000fffb00720c */ /* 0x000fc60003f06270 */
[----:B------:R-:W3:Y:S03]  /*b2b0*/  LDL R251, [R1+0x1168] ;  /* 0x0011680001fb7983 */ /* 0x000ee60000100800 */
        /* <DEDUP_REMOVED lines=8> */
[C---:B------:R-:W-:Y:S01]  /*b340*/  ISETP.GT.U32.AND P2, PT, R0.reuse, R130, PT ;  /* 0x000000820000720c */ /* 0x040fe20003f44070 */
[----:B------:R-:W-:Y:S01]  /*b350*/  @!P6 IMAD.MOV R120, RZ, RZ, -R120 ;  /* 0x000000ffff78e224 */ /* 0x000fe200078e0a78 */
[----:B------:R-:W-:-:S09]  /*b360*/  ISETP.GT.U32.AND P6, PT, R0, R56, PT ;  /* 0x000000380000720c */ /* 0x000fd20003fc4070 */
[--C-:B------:R-:W-:Y:S01]  /*b370*/  @!P5 IMAD.IADD R134, R134, 0x1, -R0.reuse ;  /* 0x000000018686d824 */ /* 0x100fe200078e0a00 */
[----:B------:R-:W-:Y:S02]  /*b380*/  ISETP.GT.U32.AND P5, PT, R0, R136, PT ;  /* 0x000000880000720c */ /* 0x000fe40003fa4070 */
[----:B------:R-:W-:Y:S02]  /*b390*/  @!P2 IADD3 R130, R130, -R0, RZ ;  /* 0x800000008282a210 */ /* 0x000fe40007ffe0ff */
[----:B------:R-:W-:Y:S01]  /*b3a0*/  ISETP.GT.U32.AND P2, PT, R0, R142, PT ;  /* 0x0000008e0000720c */ /* 0x000fe20003f44070 */
[----:B------:R-:W-:Y:S02]  /*b3b0*/  @!P6 IMAD.IADD R56, R56, 0x1, -R0 ;  /* 0x000000013838e824 */ /* 0x000fe400078e0a00 */
[----:B------:R-:W-:Y:S02]  /*b3c0*/  @!P3 IMAD.MOV R124, RZ, RZ, -R124 ;  /* 0x000000ffff7cb224 */ /* 0x000fe400078e0a7c */
[----:B------:R-:W-:-:S04]  /*b3d0*/  IMAD.HI.U32 R219, R158, R169, RZ ;  /* 0x000000a99edb7227 */ /* 0x000fc800078e00ff */
[----:B------:R-:W-:Y:S01]  /*b3e0*/  @!P5 IMAD.IADD R136, R136, 0x1, -R0 ;  /* 0x000000018888d824 */ /* 0x000fe200078e0a00 */
[----:B------:R-:W-:Y:S01]  /*b3f0*/  ISETP.GT.U32.AND P3, PT, R0, R56, PT ;  /* 0x000000380000720c */ /* 0x000fe20003f64070 */
[----:B------:R-:W-:Y:S02]  /*b400*/  @!P0 IMAD.MOV R134, RZ, RZ, -R134 ;  /* 0x000000ffff868224 */ /* 0x000fe400078e0a86 */
[----:B------:R-:W-:Y:S01]  /*b410*/  @!P2 IMAD.IADD R142, R142, 0x1, -R0 ;  /* 0x000000018e8ea824 */ /* 0x000fe200078e0a00 */
[----:B------:R-:W-:Y:S01]  /*b420*/  ISETP.GT.U32.AND P0, PT, R0, R136, PT ;  /* 0x000000880000720c */ /* 0x000fe20003f04070 */
[----:B------:R-:W-:-:S04]  /*b430*/  IMAD.MOV R219, RZ, RZ, -R219 ;  /* 0x000000ffffdb7224 */ /* 0x000fc800078e0adb */
[----:B------:R-:W-:Y:S02]  /*b440*/  IMAD R96, R0, R219, R169 ;  /* 0x000000db00607224 */ /* 0x000fe400078e02a9 */
[----:B------:R-:W-:Y:S02]  /*b450*/  IMAD.MOV.U32 R169, RZ, RZ, R132 ;  /* 0x000000ffffa97224 */ /* 0x000fe400078e0084 */
[----:B------:R-:W-:Y:S01]  /*b460*/  @!P3 IMAD.IADD R56, R56, 0x1, -R0 ;  /* 0x000000013838b824 */ /* 0x000fe200078e0a00 */
[----:B------:R-:W-:-:S03]  /*b470*/  ISETP.GT.U32.AND P3, PT, R0, R148, PT ;  /* 0x000000940000720c */ /* 0x000fc60003f64070 */
[----:B------:R-:W-:Y:S01]  /*b480*/  @!P0 IMAD.IADD R136, R136, 0x1, -R0 ;  /* 0x0000000188888824 */ /* 0x000fe200078e0a00 */
[----:B------:R-:W-:Y:S02]  /*b490*/  ISETP.GE.AND P5, PT, R229, RZ, PT ;  /* 0x000000ffe500720c */ /* 0x000fe40003fa6270 */
[----:B---3--:R-:W-:Y:S02]  /*b4a0*/  ISETP.GE.AND P2, PT, R246, RZ, PT ;  /* 0x000000fff600720c */ /* 0x008fe40003f46270 */
[----:B------:R-:W3:Y:S09]  /*b4b0*/  LDL R246, [R1+0x1148] ;  /* 0x0011480001f67983 */ /* 0x000ef20000100800 */
[----:B------:R-:W-:-:S02]  /*b4c0*/  @!P5 IADD3 R126, -R126, RZ, RZ ;  /* 0x000000ff7e7ed210 */ /* 0x000fc40007ffe1ff */
[C---:B------:R-:W-:Y:S02]  /*b4d0*/  ISETP.GT.U32.AND P5, PT, R0.reuse, R138, PT ;  /* 0x0000008a0000720c */ /* 0x040fe40003fa4070 */
[C---:B------:R-:W-:Y:S01]  /*b4e0*/  ISETP.GT.U32.AND P0, PT, R0.reuse, R150, PT ;  /* 0x000000960000720c */ /* 0x040fe20003f04070 */
[----:B------:R-:W-:Y:S01]  /*b4f0*/  @!P2 IMAD.MOV R169, RZ, RZ, -R169 ;  /* 0x000000ffffa9a224 */ /* 0x000fe200078e0aa9 */
[----:B------:R-:W-:Y:S01]  /*b500*/  ISETP.GT.U32.AND P2, PT, R0, R20, PT ;  /* 0x000000140000720c */ /* 0x000fe20003f44070 */
[----:B------:R-:W-:-:S08]  /*b510*/  @!P3 IMAD.IADD R148, R148, 0x1, -R0 ;  /* 0x000000019494b824 */ /* 0x000fd000078e0a00 */
[--C-:B------:R-:W-:Y:S01]  /*b520*/  @!P5 IMAD.IADD R138, R138, 0x1, -R0.reuse ;  /* 0x000000018a8ad824 */ /* 0x100fe200078e0a00 */
[----:B------:R-:W-:Y:S01]  /*b530*/  ISETP.GT.U32.AND P5, PT, R0, R152, PT ;  /* 0x000000980000720c */ /* 0x000fe20003fa4070 */
[----:B------:R-:W-:Y:S02]  /*b540*/  @!P0 IMAD.IADD R150, R150, 0x1, -R0 ;  /* 0x0000000196968824 */ /* 0x000fe400078e0a00 */
[----:B------:R-:W-:Y:S02]  /*b550*/  @!P2 IADD3 R20, R20, -R0, RZ ;  /* 0x800000001414a210 */ /* 0x000fe40007ffe0ff */
[----:B------:R-:W-:Y:S02]  /*b560*/  ISETP.GE.AND P2, PT, R67, RZ, PT ;  /* 0x000000ff4300720c */ /* 0x000fe40003f46270 */
[----:B------:R-:W3:Y:S01]  /*b570*/  LDL R67, [R1+0x1150] ;  /* 0x0011500001437983 */ /* 0x000ee20000100800 */
[----:B------:R-:W-:-:S03]  /*b580*/  ISETP.GE.AND P3, PT, R251, RZ, PT ;  /* 0x000000fffb00720c */ /* 0x000fc60003f66270 */
[----:B------:R-:W3:Y:S02]  /*b590*/  LDL R251, [R1+0x1154] ;  /* 0x0011540001fb7983 */ /* 0x000ee40000100800 */
[----:B------:R-:W-:Y:S01]  /*b5a0*/  @!P5 IMAD.IADD R152, R152, 0x1, -R0 ;  /* 0x000000019898d824 */ /* 0x000fe200078e0a00 */
[----:B--2---:R-:W-:Y:S02]  /*b5b0*/  ISETP.GE.AND P0, PT, R247, RZ, PT ;  /* 0x000000fff700720c */ /* 0x004fe40003f06270 */
[----:B------:R-:W2:Y:S01]  /*b5c0*/  LDL R247, [R1+0x1128] ;  /* 0x0011280001f77983 */ /* 0x000ea20000100800 */
[----:B----4-:R-:W-:-:S03]  /*b5d0*/  ISETP.GE.AND P5, PT, R249, RZ, PT ;  /* 0x000000fff900720c */ /* 0x010fc60003fa6270 */
[----:B------:R-:W4:Y:S01]  /*b5e0*/  LDL R249, [R1+0x1130] ;  /* 0x0011300001f97983 */ /* 0x000f220000100800 */
[C---:B------:R-:W-:Y:S01]  /*b5f0*/  ISETP.GT.U32.AND P6, PT, R0.reuse, R144, PT ;  /* 0x000000900000720c */ /* 0x040fe20003fc4070 */
[----:B------:R-:W-:Y:S01]  /*b600*/  @!P4 IMAD.MOV R128, RZ, RZ, -R128 ;  /* 0x000000ffff80c224 */ /* 0x000fe200078e0a80 */
[C---:B------:R-:W-:Y:S01]  /*b610*/  ISETP.GT.U32.AND P4, PT, R0.reuse, R140, PT ;  /* 0x0000008c0000720c */ /* 0x040fe20003f84070 */
[----:B------:R-:W-:Y:S01]  /*b620*/  @!P1 IMAD.MOV R130, RZ, RZ, -R130 ;  /* 0x000000ffff829224 */ /* 0x000fe200078e0a82 */
[----:B------:R-:W-:-:S09]  /*b630*/  ISETP.GT.U32.AND P1, PT, R0, R142, PT ;  /* 0x0000008e0000720c */ /* 0x000fd20003f24070 */
[--C-:B------:R-:W-:Y:S02]  /*b640*/  @!P6 IMAD.IADD R144, R144, 0x1, -R0.reuse ;  /* 0x000000019090e824 */ /* 0x100fe400078e0a00 */
[--C-:B------:R-:W-:Y:S01]  /*b650*/  @!P4 IMAD.IADD R140, R140, 0x1, -R0.reuse ;  /* 0x000000018c8cc824 */ /* 0x100fe200078e0a00 */
[----:B------:R-:W-:Y:S01]  /*b660*/  ISETP.GT.U32.AND P4, PT, R0, R154, PT ;  /* 0x0000009a0000720c */ /* 0x000fe20003f84070 */
[----:B------:R-:W-:Y:S01]  /*b670*/  @!P1 IMAD.IADD R142, R142, 0x1, -R0 ;  /* 0x000000018e8e9824 */ /* 0x000fe200078e0a00 */
[C---:B------:R-:W-:Y:S02]  /*b680*/  ISETP.GT.U32.AND P6, PT, R0.reuse, R144, PT ;  /* 0x000000900000720c */ /* 0x040fe40003fc4070 */
[C---:B------:R-:W-:Y:S01]  /*b690*/  ISETP.GT.U32.AND P1, PT, R0.reuse, R156, PT ;  /* 0x0000009c0000720c */ /* 0x040fe20003f24070 */
[----:B------:R-:W-:Y:S01]  /*b6a0*/  @!P2 IMAD.MOV R136, RZ, RZ, -R136 ;  /* 0x000000ffff88a224 */ /* 0x000fe200078e0a88 */
[----:B------:R-:W-:-:S07]  /*b6b0*/  ISETP.GT.U32.AND P2, PT, R0, R148, PT ;  /* 0x000000940000720c */ /* 0x000fce0003f44070 */
[--C-:B------:R-:W-:Y:S02]  /*b6c0*/  @!P4 IMAD.IADD R154, R154, 0x1, -R0.reuse ;  /* 0x000000019a9ac824 */ /* 0x100fe400078e0a00 */
[--C-:B------:R-:W-:Y:S01]  /*b6d0*/  @!P6 IMAD.IADD R144, R144, 0x1, -R0.reuse ;  /* 0x000000019090e824 */ /* 0x100fe200078e0a00 */
[----:B------:R-:W-:Y:S01]  /*b6e0*/  ISETP.GE.AND P6, PT, R69, RZ, PT ;  /* 0x000000ff4500720c */ /* 0x000fe20003fc6270 */
[----:B------:R-:W-:Y:S01]  /*b6f0*/  @!P1 IMAD.IADD R156, R156, 0x1, -R0 ;  /* 0x000000019c9c9824 */ /* 0x000fe200078e0a00 */
[C---:B------:R-:W-:Y:S01]  /*b700*/  ISETP.GT.U32.AND P1, PT, R0.reuse, R20, PT ;  /* 0x000000140000720c */ /* 0x040fe20003f24070 */
[----:B------:R-:W4:Y:S01]  /*b710*/  LDL R69, [R1+0x114c] ;  /* 0x00114c0001457983 */ /* 0x000f220000100800 */
[----:B------:R-:W-:Y:S01]  /*b720*/  @!P3 IMAD.MOV R138, RZ, RZ, -R138 ;  /* 0x000000ffff8ab224 */ /* 0x000fe200078e0a8a */
[----:B------:R-:W-:Y:S01]  /*b730*/  ISETP.GT.U32.AND P3, PT, R0, R150, PT ;  /* 0x000000960000720c */ /* 0x000fe20003f64070 */
[----:B------:R-:W-:Y:S01]  /*b740*/  @!P2 IMAD.IADD R148, R148, 0x1, -R0 ;  /* 0x000000019494a824 */ /* 0x000fe200078e0a00 */
[----:B------:R-:W-:-:S08]  /*b750*/  ISETP.GT.U32.AND P2, PT, R0, R162, PT ;  /* 0x000000a20000720c */ /* 0x000fd00003f44070 */
[----:B------:R-:W-:Y:S01]  /*b760*/  @!P1 IMAD.IADD R20, R20, 0x1, -R0 ;  /* 0x0000000114149824 */ /* 0x000fe200078e0a00 */
[----:B------:R-:W-:Y:S02]  /*b770*/  ISETP.GT.U32.AND P1, PT, R0, R170, PT ;  /* 0x000000aa0000720c */ /* 0x000fe40003f24070 */
[----:B---3--:R-:W-:Y:S02]  /*b780*/  ISETP.GE.AND P4, PT, R246, RZ, PT ;  /* 0x000000fff600720c */ /* 0x008fe40003f86270 */
[----:B------:R-:W3:Y:S01]  /*b790*/  LDL R246, [R1+0x1138] ;  /* 0x0011380001f67983 */ /* 0x000ee20000100800 */
[----:B------:R-:W-:-:S10]  /*b7a0*/  LOP3.LUT R171, R122, 0x1f6, RZ, 0xfc, !PT ;  /* 0x000001f67aab7812 */ /* 0x000fd400078efcff */
[----:B------:R-:W-:Y:S02]  /*b7b0*/  @!P4 IADD3 R144, -R144, RZ, RZ ;  /* 0x000000ff9090c210 */ /* 0x000fe40007ffe1ff */
[----:B------:R-:W-:Y:S01]  /*b7c0*/  ISETP.GT.U32.AND P4, PT, R0, R160, PT ;  /* 0x000000a00000720c */ /* 0x000fe20003f84070 */
[--C-:B------:R-:W-:Y:S01]  /*b7d0*/  @!P3 IMAD.IADD R150, R150, 0x1, -R0.reuse ;  /* 0x000000019696b824 */ /* 0x100fe200078e0a00 */
[----:B------:R-:W-:Y:S01]  /*b7e0*/  STL [R1+0xe8c], R171 ;  /* 0x000e8cab01007387 */ /* 0x000fe20000100800 */
[--C-:B------:R-:W-:Y:S01]  /*b7f0*/  @!P1 IMAD.IADD R170, R170, 0x1, -R0.reuse ;  /* 0x00000001aaaa9824 */ /* 0x100fe200078e0a00 */
[----:B------:R-:W-:Y:S01]  /*b800*/  ISETP.GT.U32.AND P3, PT, R0, R164, PT ;  /* 0x000000a40000720c */ /* 0x000fe20003f64070 */
[--C-:B------:R-:W-:Y:S01]  /*b810*/  @!P2 IMAD.IADD R162, R162, 0x1, -R0.reuse ;  /* 0x00000001a2a2a824 */ /* 0x100fe200078e0a00 */
[----:B-1----:R-:W3:Y:S07]  /*b820*/  LDL R8, [R1+0x1108] ;  /* 0x0011080001087983 */ /* 0x002eee0000100800 */
[----:B------:R-:W-:Y:S01]  /*b830*/  @!P4 IMAD.IADD R160, R160, 0x1, -R0 ;  /* 0x00000001a0a0c824 */ /* 0x000fe200078e0a00 */
[----:B------:R-:W-:-:S02]  /*b840*/  ISETP.GE.AND P4, PT, R67, RZ, PT ;  /* 0x000000ff4300720c */ /* 0x000fc40003f86270 */
[----:B------:R-:W3:Y:S01]  /*b850*/  LDL R67, [R1+0x1140] ;  /* 0x0011400001437983 */ /* 0x000ee20000100800 */
[----:B------:R-:W-:-:S03]  /*b860*/  ISETP.GE.AND P1, PT, R251, RZ, PT ;  /* 0x000000fffb00720c */ /* 0x000fc60003f26270 */
[----:B------:R-:W3:Y:S01]  /*b870*/  LDL R251, [R1+0x1118] ;  /* 0x0011180001fb7983 */ /* 0x000ee20000100800 */
        /* <DEDUP_REMOVED lines=12> */
[----:B------:R-:W-:Y:S01]  /*b940*/  ISETP.GT.U32.AND P0, PT, R0, R166, PT ;  /* 0x000000a60000720c */ /* 0x000fe20003f04070 */
[--C-:B------:R-:W-:Y:S01]  /*b950*/  @!P5 IMAD.IADD R154, R154, 0x1, -R0.reuse ;  /* 0x000000019a9ad824 */ /* 0x100fe200078e0a00 */
[----:B------:R-:W-:Y:S01]  /*b960*/  ISETP.GT.U32.AND P5, PT, R0, R168, PT ;  /* 0x000000a80000720c */ /* 0x000fe20003fa4070 */
[----:B------:R-:W-:Y:S02]  /*b970*/  @!P6 IMAD.IADD R156, R156, 0x1, -R0 ;  /* 0x000000019c9ce824 */ /* 0x000fe400078e0a00 */
[----:B------:R-:W-:Y:S01]  /*b980*/  @!P4 IMAD.MOV R148, RZ, RZ, -R148 ;  /* 0x000000ffff94c224 */ /* 0x000fe200078e0a94 */
[C---:B------:R-:W-:Y:S01]  /*b990*/  ISETP.GT.U32.AND P4, PT, R0.reuse, R170, PT ;  /* 0x000000aa0000720c */ /* 0x040fe20003f84070 */
[----:B------:R-:W-:Y:S01]  /*b9a0*/  @!P2 IMAD.MOV R152, RZ, RZ, -R152 ;  /* 0x000000ffff98a224 */ /* 0x000fe200078e0a98 */
[----:B------:R-:W-:-:S05]  /*b9b0*/  ISETP.GT.U32.AND P2, PT, R0, R164, PT ;  /* 0x000000a40000720c */ /* 0x000fca0003f44070 */
[----:B------:R-:W-:Y:S02]  /*b9c0*/  @!P0 IADD3 R166, R166, -R0, RZ ;  /* 0x80000000a6a68210 */ /* 0x000fe40007ffe0ff */
[----:B------:R-:W-:Y:S01]  /*b9d0*/  ISETP.GE.AND P6, PT, R69, RZ, PT ;  /* 0x000000ff4500720c */ /* 0x000fe20003fc6270 */
[----:B------:R-:W-:Y:S01]  /*b9e0*/  @!P5 IMAD.IADD R168, R168, 0x1, -R0 ;  /* 0x00000001a8a8d824 */ /* 0x000fe200078e0a00 */
[----:B------:R-:W4:Y:S01]  /*b9f0*/  LDL R69, [R1+0x113c] ;  /* 0x00113c0001457983 */ /* 0x000f220000100800 */
[----:B------:R-:W-:-:S03]  /*ba00*/  @!P3 IMAD.MOV R154, RZ, RZ, -R154 ;  /* 0x000000ffff9ab224 */ /* 0x000fc600078e0a9a */
[----:B------:R-:W-:Y:S01]  /*ba10*/  @!P2 IADD3 R164, R164, -R0, RZ ;  /* 0x80000000a4a4a210 */ /* 0x000fe20007ffe0ff */
[----:B------:R-:W-:Y:S01]  /*ba20*/  @!P4 IMAD.IADD R170, R170, 0x1, -R0 ;  /* 0x00000001aaaac824 */ /* 0x000fe200078e0a00 */
[C---:B------:R-:W-:Y:S02]  /*ba30*/  ISETP.GT.U32.AND P3, PT, R0.reuse, R168, PT ;  /* 0x000000a80000720c */ /* 0x040fe40003f64070 */
[C---:B------:R-:W-:Y:S02]  /*ba40*/  ISETP.GT.U32.AND P4, PT, R0.reuse, R172, PT ;  /* 0x000000ac0000720c */ /* 0x040fe40003f84070 */
[C---:B------:R-:W-:Y:S01]  /*ba50*/  ISETP.GT.U32.AND P2, PT, R0.reuse, R176, PT ;  /* 0x000000b00000720c */ /* 0x040fe20003f44070 */
[----:B------:R-:W-:Y:S01]  /*ba60*/  @!P6 IMAD.MOV R20, RZ, RZ, -R20 ;  /* 0x000000ffff14e224 */ /* 0x000fe200078e0a14 */
[----:B------:R-:W-:Y:S02]  /*ba70*/  ISETP.GT.U32.AND P6, PT, R0, R166, PT ;  /* 0x000000a60000720c */ /* 0x000fe40003fc4070 */
[----:B---3--:R-:W-:-:S02]  /*ba80*/  ISETP.GE.AND P0, PT, R246, RZ, PT ;  /* 0x000000fff600720c */ /* 0x008fc40003f06270 */
[----:B------:R-:W3:Y:S09]  /*ba90*/  LDL R246, [R1+0x1114] ;  /* 0x0011140001f67983 */ /* 0x000ef20000100800 */
[--C-:B------:R-:W-:Y:S01]  /*baa0*/  @!P6 IMAD.IADD R166, R166, 0x1, -R0.reuse ;  /* 0x00000001a6a6e824 */ /* 0x100fe200078e0a00 */
[----:B------:R-:W-:Y:S01]  /*bab0*/  ISETP.GT.U32.AND P6, PT, R0, R178, PT ;  /* 0x000000b20000720c */ /* 0x000fe20003fc4070 */
[----:B------:R-:W-:-:S02]  /*bac0*/  @!P3 IMAD.IADD R168, R168, 0x1, -R0 ;  /* 0x00000001a8a8b824 */ /* 0x000fc400078e0a00 */
[--C-:B------:R-:W-:Y:S02]  /*bad0*/  @!P4 IMAD.IADD R172, R172, 0x1, -R0.reuse ;  /* 0x00000001acacc824 */ /* 0x100fe400078e0a00 */
[----:B------:R-:W-:Y:S01]  /*bae0*/  @!P2 IMAD.IADD R176, R176, 0x1, -R0 ;  /* 0x00000001b0b0a824 */ /* 0x000fe200078e0a00 */
[----:B------:R-:W-:Y:S02]  /*baf0*/  ISETP.GE.AND P3, PT, R67, RZ, PT ;  /* 0x000000ff4300720c */ /* 0x000fe40003f66270 */
        /* <DEDUP_REMOVED lines=11> */
[----:B------:R-:W-:Y:S02]  /*bbb0*/  ISETP.GT.U32.AND P0, PT, R0, R25, PT ;  /* 0x000000190000720c */ /* 0x000fe40003f04070 */
[----:B------:R-:W-:-:S09]  /*bbc0*/  IABS R219, R221 ;  /* 0x000000dd00db7213 */ /* 0x000fd20000000000 */
[--C-:B------:R-:W-:Y:S01]  /*bbd0*/  @!P1 IMAD.IADD R162, R162, 0x1, -R0.reuse ;  /* 0x00000001a2a29824 */ /* 0x100fe200078e0a00 */
[C---:B------:R-:W-:Y:S01]  /*bbe0*/  ISETP.GT.U32.AND P1, PT, R0.reuse, R174, PT ;  /* 0x000000ae0000720c */ /* 0x040fe20003f24070 */
[----:B------:R-:W-:Y:S01]  /*bbf0*/  @!P0 IMAD.IADD R25, R25, 0x1, -R0 ;  /* 0x0000000119198824 */ /* 0x000fe200078e0a00 */
[----:B------:R-:W-:Y:S01]  /*bc00*/  ISETP.GT.U32.AND P0, PT, R0, R180, PT ;  /* 0x000000b40000720c */ /* 0x000fe20003f04070 */
[----:B------:R-:W-:Y:S01]  /*bc10*/  IMAD.HI.U32 R229, R158, R219, RZ ;  /* 0x000000db9ee57227 */ /* 0x000fe200078e00ff */
[----:B------:R-:W-:-:S03]  /*bc20*/  ISETP.GT.U32.AND P5, PT, R0, R160, PT ;  /* 0x000000a00000720c */ /* 0x000fc60003fa4070 */
[----:B------:R-:W-:Y:S01]  /*bc30*/  IMAD.MOV R229, RZ, RZ, -R229 ;  /* 0x000000ffffe57224 */ /* 0x000fe200078e0ae5 */
[----:B------:R-:W-:Y:S01]  /*bc40*/  @!P3 IADD3 R170, -R170, RZ, RZ ;  /* 0x000000ffaaaab210 */ /* 0x000fe20007ffe1ff */
[----:B------:R-:W-:-:S04]  /*bc50*/  @!P4 IMAD.MOV R162, RZ, RZ, -R162 ;  /* 0x000000ffffa2c224 */ /* 0x000fc800078e0aa2 */
[--C-:B------:R-:W-:Y:S01]  /*bc60*/  @!P1 IMAD.IADD R174, R174, 0x1, -R0.reuse ;  /* 0x00000001aeae9824 */ /* 0x100fe200078e0a00 */
[C---:B------:R-:W-:Y:S01]  /*bc70*/  ISETP.GT.U32.AND P3, PT, R0.reuse, R172, PT ;  /* 0x000000ac0000720c */ /* 0x040fe20003f64070 */
[----:B------:R-:W-:Y:S01]  /*bc80*/  IMAD R132, R0, R229, R219 ;  /* 0x000000e500847224 */ /* 0x000fe200078e02db */
[----:B------:R-:W-:Y:S01]  /*bc90*/  IABS R229, R171 ;  /* 0x000000ab00e57213 */ /* 0x000fe20000000000 */
[--C-:B------:R-:W-:Y:S01]  /*bca0*/  @!P0 IMAD.IADD R180, R180, 0x1, -R0.reuse ;  /* 0x00000001b4b48824 */ /* 0x100fe200078e0a00 */
[C---:B------:R-:W-:Y:S02]  /*bcb0*/  ISETP.GT.U32.AND P0, PT, R0.reuse, R25, PT ;  /* 0x000000190000720c */ /* 0x040fe40003f04070 */
[----:B------:R-:W-:Y:S01]  /*bcc0*/  ISETP.GT.U32.AND P4, PT, R0, R174, PT ;  /* 0x000000ae0000720c */ /* 0x000fe20003f84070 */
[----:B------:R-:W-:Y:S01]  /*bcd0*/  @!P5 IMAD.IADD R160, R160, 0x1, -R0 ;  /* 0x00000001a0a0d824 */ /* 0x000fe200078e0a00 */
[----:B------:R-:W-:Y:S02]  /*bce0*/  ISETP.GE.AND P5, PT, R69, RZ, PT ;  /* 0x000000ff4500720c */ /* 0x000fe40003fa6270 */
[----:B------:R-:W4:Y:S01]  /*bcf0*/  LDL R69, [R1+0x10f0] ;  /* 0x0010f00001457983 */ /* 0x000f220000100800 */
[----:B------:R-:W-:-:S02]  /*bd00*/  IMAD.MOV.U32 R219, RZ, RZ, R168 ;  /* 0x000000ffffdb7224 */ /* 0x000fc400078e00a8 */
[----:B------:R-:W-:Y:S01]  /*bd10*/  @!P2 IMAD.MOV R166, RZ, RZ, -R166 ;  /* 0x000000ffffa6a224 */ /* 0x000fe200078e0aa6 */
[----:B------:R-:W-:Y:S01]  /*bd20*/  ISETP.GT.U32.AND P2, PT, R0, R180, PT ;  /* 0x000000b40000720c */ /* 0x000fe20003f44070 */
[--C-:B------:R-:W-:Y:S01]  /*bd30*/  @!P3 IMAD.IADD R172, R172, 0x1, -R0.reuse ;  /* 0x00000001acacb824 */ /* 0x100fe200078e0a00 */
[C---:B------:R-:W-:Y:S01]  /*bd40*/  ISETP.GT.U32.AND P3, PT, R0.reuse, R186, PT ;  /* 0x000000ba0000720c */ /* 0x040fe20003f64070 */
[--C-:B------:R-:W-:Y:S01]  /*bd50*/  @!P0 IMAD.IADD R25, R25, 0x1, -R0.reuse ;  /* 0x0000000119198824 */ /* 0x100fe200078e0a00 */
[----:B------:R-:W-:Y:S01]  /*bd60*/  ISETP.GT.U32.AND P0, PT, R0, R184, PT ;  /* 0x000000b80000720c */ /* 0x000fe20003f04070 */
[----:B------:R-:W-:Y:S01]  /*bd70*/  @!P4 IMAD.IADD R174, R174, 0x1, -R0 ;  /* 0x00000001aeaec824 */ /* 0x000fe200078e0a00 */
[----:B------:R-:W-:Y:S02]  /*bd80*/  ISETP.GT.U32.AND P4, PT, R0, R188, PT ;  /* 0x000000bc0000720c */ /* 0x000fe40003f84070 */
[----:B---3--:R-:W-:Y:S01]  /*bd90*/  ISETP.GE.AND P1, PT, R246, RZ, PT ;  /* 0x000000fff600720c */ /* 0x008fe20003f26270 */
[----:B------:R-:W-:-:S04]  /*bda0*/  IMAD.HI.U32 R246, R158, R229, RZ ;  /* 0x000000e59ef67227 */ /* 0x000fc800078e00ff */
[----:B------:R-:W-:-:S04]  /*bdb0*/  IMAD.MOV R246, RZ, RZ, -R246 ;  /* 0x000000fffff67224 */ /* 0x000fc800078e0af6 */
[C---:B------:R-:W-:Y:S02]  /*bdc0*/  IMAD R168, R0.reuse, R246, R229 ;  /* 0x000000f600a87224 */ /* 0x040fe400078e02e5 */
[----:B------:R-:W3:Y:S02]  /*bdd0*/  LDL R229, [R1+0x10c8] ;  /* 0x0010c80001e57983 */ /* 0x000ee40000100800 */
[----:B------:R-:W-:Y:S01]  /*bde0*/  @!P1 IMAD.MOV R164, RZ, RZ, -R164 ;  /* 0x000000ffffa49224 */ /* 0x000fe200078e0aa4 */
[----:B------:R-:W-:Y:S01]  /*bdf0*/  ISETP.GT.U32.AND P1, PT, R0, R176, PT ;  /* 0x000000b00000720c */ /* 0x000fe20003f24070 */
[--C-:B------:R-:W-:Y:S01]  /*be00*/  @!P0 IMAD.IADD R184, R184, 0x1, -R0.reuse ;  /* 0x00000001b8b88824 */ /* 0x100fe200078e0a00 */
[----:B------:R-:W-:Y:S01]  /*be10*/  @!P2 IADD3 R180, R180, -R0, RZ ;  /* 0x80000000b4b4a210 */ /* 0x000fe20007ffe0ff */
[--C-:B------:R-:W-:Y:S01]  /*be20*/  @!P3 IMAD.IADD R186, R186, 0x1, -R0.reuse ;  /* 0x00000001babab824 */ /* 0x100fe200078e0a00 */
[----:B------:R-:W-:Y:S01]  /*be30*/  ISETP.GE.AND P2, PT, R8, RZ, PT ;  /* 0x000000ff0800720c */ /* 0x000fe20003f46270 */
[--C-:B------:R-:W-:Y:S01]  /*be40*/  @!P4 IMAD.IADD R188, R188, 0x1, -R0.reuse ;  /* 0x00000001bcbcc824 */ /* 0x100fe200078e0a00 */
[----:B------:R-:W3:Y:S07]  /*be50*/  LDL R8, [R1+0x10b0] ;  /* 0x0010b00001087983 */ /* 0x000eee0000100800 */
[----:B------:R-:W-:Y:S01]  /*be60*/  @!P1 IMAD.IADD R176, R176, 0x1, -R0 ;  /* 0x00000001b0b09824 */ /* 0x000fe200078e0a00 */
[----:B------:R-:W-:-:S02]  /*be70*/  ISETP.GT.U32.AND P1, PT, R0, R190, PT ;  /* 0x000000be0000720c */ /* 0x000fc40003f24070 */
[----:B------:R-:W-:Y:S02]  /*be80*/  ISETP.GE.AND P0, PT, R67, RZ, PT ;  /* 0x000000ff4300720c */ /* 0x000fe40003f06270 */
[----:B------:R-:W3:Y:S01]  /*be90*/  LDL R67, [R1+0x10ac] ;  /* 0x0010ac0001437983 */ /* 0x000ee20000100800 */
[----:B------:R-:W-:-:S03]  /*bea0*/  ISETP.GE.AND P3, PT, R251, RZ, PT ;  /* 0x000000fffb00720c */ /* 0x000fc60003f66270 */
[----:B------:R-:W3:Y:S05]  /*beb0*/  LDL R251, [R1+0x10a8] ;  /* 0x0010a80001fb7983 */ /* 0x000eea0000100800 */
        /* <DEDUP_REMOVED lines=11> */
[----:B------:R-:W-:Y:S02]  /*bf70*/  @!P6 IMAD.IADD R21, R21, 0x1, -R0 ;  /* 0x000000011515e824 */ /* 0x000fe400078e0a00 */
[----:B------:R-:W-:Y:S01]  /*bf80*/  @!P2 IMAD.MOV R25, RZ, RZ, -R25 ;  /* 0x000000ffff19a224 */ /* 0x000fe200078e0a19 */
[----:B------:R-:W-:Y:S01]  /*bf90*/  @!P4 IADD3 R178, -R178, RZ, RZ ;  /* 0x000000ffb2b2c210 */ /* 0x000fe20007ffe1ff */
[----:B------:R-:W-:Y:S01]  /*bfa0*/  @!P0 IMAD.MOV R174, RZ, RZ, -R174 ;  /* 0x000000ffffae8224 */ /* 0x000fe200078e0aae */
[----:B------:R-:W-:-:S07]  /*bfb0*/  ISETP.GT.U32.AND P2, PT, R0, R21, PT ;  /* 0x000000150000720c */ /* 0x000fce0003f44070 */
[----:B------:R-:W-:Y:S01]  /*bfc0*/  @!P5 IMAD.IADD R192, R192, 0x1, -R0 ;  /* 0x00000001c0c0d824 */ /* 0x000fe200078e0a00 */
[C---:B------:R-:W-:Y:S02]  /*bfd0*/  ISETP.GT.U32.AND P5, PT, R0.reuse, R184, PT ;  /* 0x000000b80000720c */ /* 0x040fe40003fa4070 */
[C---:B------:R-:W-:Y:S02]  /*bfe0*/  ISETP.GT.U32.AND P0, PT, R0.reuse, R186, PT ;  /* 0x000000ba0000720c */ /* 0x040fe40003f04070 */
[----:B------:R-:W-:Y:S02]  /*bff0*/  ISETP.GT.U32.AND P4, PT, R0, R192, PT ;  /* 0x000000c00000720c */ /* 0x000fe40003f84070 */
[----:B------:R-:W-:Y:S02]  /*c000*/  ISETP.GE.AND P6, PT, R69, RZ, PT ;  /* 0x000000ff4500720c */ /* 0x000fe40003fc6270 */
[----:B------:R-:W-:Y:S01]  /*c010*/  LOP3.LUT R69, R122, 0x1f8, RZ, 0xfc, !PT ;  /* 0x000001f87a457812 */ /* 0x000fe200078efcff */
[----:B------:R-:W-:Y:S01]  /*c020*/  @!P3 IMAD.MOV R176, RZ, RZ, -R176 ;  /* 0x000000ffffb0b224 */ /* 0x000fe200078e0ab0 */
[C---:B------:R-:W-:Y:S01]  /*c030*/  ISETP.GT.U32.AND P3, PT, R0.reuse, R188, PT ;  /* 0x000000bc0000720c */ /* 0x040fe20003f64070 */
[----:B------:R-:W-:Y:S01]  /*c040*/  @!P1 IMAD.MOV R180, RZ, RZ, -R180 ;  /* 0x000000ffffb49224 */ /* 0x000fe200078e0ab4 */
[----:B------:R-:W-:Y:S01]  /*c050*/  ISETP.GT.U32.AND P1, PT, R0, R196, PT ;  /* 0x000000c40000720c */ /* 0x000fe20003f24070 */
[----:B------:R-:W-:Y:S01]  /*c060*/  STL [R1+0xe88], R69 ;  /* 0x000e884501007387 */ /* 0x000fe20000100800 */
[----:B------:R-:W-:-:S03]  /*c070*/  @!P2 IMAD.IADD R21, R21, 0x1, -R0 ;  /* 0x000000011515a824 */ /* 0x000fc600078e0a00 */
[--C-:B------:R-:W-:Y:S01]  /*c080*/  @!P4 IMAD.IADD R192, R192, 0x1, -R0.reuse ;  /* 0x00000001c0c0c824 */ /* 0x100fe200078e0a00 */
[----:B------:R-:W-:Y:S01]  /*c090*/  ISETP.GT.U32.AND P2, PT, R0, R206, PT ;  /* 0x000000ce0000720c */ /* 0x000fe20003f44070 */
[--C-:B------:R-:W-:Y:S01]  /*c0a0*/  @!P5 IMAD.IADD R184, R184, 0x1, -R0.reuse ;  /* 0x00000001b8b8d824 */ /* 0x100fe200078e0a00 */
[----:B------:R-:W-:Y:S01]  /*c0b0*/  ISETP.GT.U32.AND P5, PT, R0, R198, PT ;  /* 0x000000c60000720c */ /* 0x000fe20003fa4070 */
[--C-:B------:R-:W-:Y:S01]  /*c0c0*/  @!P0 IMAD.IADD R186, R186, 0x1, -R0.reuse ;  /* 0x00000001baba8824 */ /* 0x100fe200078e0a00 */
[----:B------:R-:W-:Y:S01]  /*c0d0*/  ISETP.GT.U32.AND P0, PT, R0, R200, PT ;  /* 0x000000c80000720c */ /* 0x000fe20003f04070 */
[--C-:B------:R-:W-:Y:S01]  /*c0e0*/  @!P3 IMAD.IADD R188, R188, 0x1, -R0.reuse ;  /* 0x00000001bcbcb824 */ /* 0x100fe200078e0a00 */
[----:B------:R-:W-:Y:S01]  /*c0f0*/  ISETP.GT.U32.AND P3, PT, R0, R202, PT ;  /* 0x000000ca0000720c */ /* 0x000fe20003f64070 */
[----:B------:R-:W-:-:S06]  /*c100*/  @!P1 IMAD.IADD R196, R196, 0x1, -R0 ;  /* 0x00000001c4c49824 */ /* 0x000fcc00078e0a00 */
[--C-:B------:R-:W-:Y:S02]  /*c110*/  @!P2 IMAD.IADD R206, R206, 0x1, -R0.reuse ;  /* 0x00000001cecea824 */ /* 0x100fe400078e0a00 */
[----:B------:R-:W-:Y:S01]  /*c120*/  @!P5 IMAD.IADD R198, R198, 0x1, -R0 ;  /* 0x00000001c6c6d824 */ /* 0x000fe200078e0a00 */
[----:B---3--:R-:W-:Y:S02]  /*c130*/  ISETP.GE.AND P4, PT, R229, RZ, PT ;  /* 0x000000ffe500720c */ /* 0x008fe40003f86270 */
[----:B------:R-:W3:Y:S01]  /*c140*/  LDL R229, [R1+0x1088] ;  /* 0x0010880001e57983 */ /* 0x000ee20000100800 */
[----:B------:R-:W-:Y:S02]  /*c150*/  @!P0 IADD3 R200, R200, -R0, RZ ;  /* 0x80000000c8c88210 */ /* 0x000fe40007ffe0ff */
[----:B------:R-:W-:Y:S02]  /*c160*/  ISETP.GE.AND P1, PT, R8, RZ, PT ;  /* 0x000000ff0800720c */ /* 0x000fe40003f26270 */
[----:B------:R-:W3:Y:S01]  /*c170*/  LDL R8, [R1+0x1084] ;  /* 0x0010840001087983 */ /* 0x000ee20000100800 */
[----:B------:R-:W-:-:S03]  /*c180*/  ISETP.GE.AND P2, PT, R67, RZ, PT ;  /* 0x000000ff4300720c */ /* 0x000fc60003f46270 */
        /* <DEDUP_REMOVED lines=15> */
[----:B------:R-:W-:Y:S01]  /*c280*/  ISETP.GT.U32.AND P2, PT, R0, R198, PT ;  /* 0x000000c60000720c */ /* 0x000fe20003f44070 */
[----:B------:R-:W-:-:S06]  /*c290*/  @!P5 IMAD.MOV R188, RZ, RZ, -R188 ;  /* 0x000000ffffbcd224 */ /* 0x000fcc00078e0abc */
[--C-:B------:R-:W-:Y:S01]  /*c2a0*/  @!P6 IMAD.IADD R190, R190, 0x1, -R0.reuse ;  /* 0x00000001bebee824 */ /* 0x100fe200078e0a00 */
[C---:B------:R-:W-:Y:S02]  /*c2b0*/  ISETP.GT.U32.AND P6, PT, R0.reuse, R204, PT ;  /* 0x000000cc0000720c */ /* 0x040fe40003fc4070 */
[----:B------:R-:W-:Y:S01]  /*c2c0*/  ISETP.GT.U32.AND P5, PT, R0, R200, PT ;  /* 0x000000c80000720c */ /* 0x000fe20003fa4070 */
[----:B------:R-:W-:Y:S02]  /*c2d0*/  @!P4 IMAD.IADD R196, R196, 0x1, -R0 ;  /* 0x00000001c4c4c824 */ /* 0x000fe400078e0a00 */
[----:B------:R-:W-:Y:S01]  /*c2e0*/  @!P0 IMAD.MOV R190, RZ, RZ, -R190 ;  /* 0x000000ffffbe8224 */ /* 0x000fe200078e0abe */
[----:B------:R-:W-:Y:S01]  /*c2f0*/  @!P2 IADD3 R198, R198, -R0, RZ ;  /* 0x80000000c6c6a210 */ /* 0x000fe20007ffe0ff */
[----:B------:R-:W-:Y:S01]  /*c300*/  @!P1 IMAD.IADD R206, R206, 0x1, -R0 ;  /* 0x00000001cece9824 */ /* 0x000fe200078e0a00 */
[----:B------:R-:W-:-:S05]  /*c310*/  ISETP.GT.U32.AND P0, PT, R0, R202, PT ;  /* 0x000000ca0000720c */ /* 0x000fca0003f04070 */
[--C-:B------:R-:W-:Y:S01]  /*c320*/  @!P6 IMAD.IADD R204, R204, 0x1, -R0.reuse ;  /* 0x00000001cccce824 */ /* 0x100fe200078e0a00 */
[----:B------:R-:W-:Y:S01]  /*c330*/  ISETP.GT.U32.AND P1, PT, R0, R208, PT ;  /* 0x000000d00000720c */ /* 0x000fe20003f24070 */
[--C-:B------:R-:W-:Y:S01]  /*c340*/  @!P5 IMAD.IADD R200, R200, 0x1, -R0.reuse ;  /* 0x00000001c8c8d824 */ /* 0x100fe200078e0a00 */
[C---:B------:R-:W-:Y:S02]  /*c350*/  ISETP.GT.U32.AND P2, PT, R0.reuse, R210, PT ;  /* 0x000000d20000720c */ /* 0x040fe40003f44070 */
[C---:B------:R-:W-:Y:S02]  /*c360*/  ISETP.GT.U32.AND P6, PT, R0.reuse, R204, PT ;  /* 0x000000cc0000720c */ /* 0x040fe40003fc4070 */
[----:B------:R-:W-:Y:S01]  /*c370*/  ISETP.GT.U32.AND P5, PT, R0, R212, PT ;  /* 0x000000d40000720c */ /* 0x000fe20003fa4070 */
[----:B------:R-:W-:Y:S01]  /*c380*/  @!P0 IMAD.IADD R202, R202, 0x1, -R0 ;  /* 0x00000001caca8824 */ /* 0x000fe200078e0a00 */
[----:B------:R-:W-:-:S05]  /*c390*/  ISETP.GT.U32.AND P0, PT, R0, R214, PT ;  /* 0x000000d60000720c */ /* 0x000fca0003f04070 */
[--C-:B------:R-:W-:Y:S02]  /*c3a0*/  @!P1 IMAD.IADD R208, R208, 0x1, -R0.reuse ;  /* 0x00000001d0d09824 */ /* 0x100fe400078e0a00 */
[--C-:B------:R-:W-:Y:S02]  /*c3b0*/  @!P2 IMAD.IADD R210, R210, 0x1, -R0.reuse ;  /* 0x00000001d2d2a824 */ /* 0x100fe400078e0a00 */
[--C-:B------:R-:W-:Y:S02]  /*c3c0*/  @!P6 IMAD.IADD R204, R204, 0x1, -R0.reuse ;  /* 0x00000001cccce824 */ /* 0x100fe400078e0a00 */
[--C-:B------:R-:W-:Y:S02]  /*c3d0*/  @!P5 IMAD.IADD R212, R212, 0x1, -R0.reuse ;  /* 0x00000001d4d4d824 */ /* 0x100fe400078e0a00 */
[----:B------:R-:W-:Y:S01]  /*c3e0*/  @!P0 IMAD.IADD R214, R214, 0x1, -R0 ;  /* 0x00000001d6d68824 */ /* 0x000fe200078e0a00 */
[----:B---3--:R-:W-:Y:S02]  /*c3f0*/  ISETP.GE.AND P4, PT, R229, RZ, PT ;  /* 0x000000ffe500720c */ /* 0x008fe40003f86270 */
[----:B------:R-:W-:-:S05]  /*c400*/  IABS R229, R69 ;  /* 0x0000004500e57213 */ /* 0x000fca0000000000 */
[----:B------:R-:W-:-:S04]  /*c410*/  IMAD.HI.U32 R246, R158, R229, RZ ;  /* 0x000000e59ef67227 */ /* 0x000fc800078e00ff */
[----:B------:R-:W-:Y:S01]  /*c420*/  IMAD.MOV R246, RZ, RZ, -R246 ;  /* 0x000000fffff67224 */ /* 0x000fe200078e0af6 */
[----:B------:R-:W-:Y:S02]  /*c430*/  ISETP.GE.AND P6, PT, R8, RZ, PT ;  /* 0x000000ff0800720c */ /* 0x000fe40003fc6270 */
[----:B------:R-:W3:Y:S01]  /*c440*/  LDL R8, [R1+0x1058] ;  /* 0x0010580001087983 */ /* 0x000ee20000100800 */
[----:B------:R-:W-:-:S03]  /*c450*/  IMAD R229, R0, R246, R229 ;  /* 0x000000f600e57224 */ /* 0x000fc600078e02e5 */
[----:B------:R-:W3:Y:S01]  /*c460*/  LDL R246, [R1+0x105c] ;  /* 0x00105c0001f67983 */ /* 0x000ee20000100800 */
[----:B------:R-:W-:-:S03]  /*c470*/  ISETP.GE.AND P1, PT, R67, RZ, PT ;  /* 0x000000ff4300720c */ /* 0x000fc60003f26270 */
[----:B------:R-:W3:Y:S01]  /*c480*/  LDL R67, [R1+0x1054] ;  /* 0x0010540001437983 */ /* 0x000ee20000100800 */
[----:B------:R-:W-:-:S03]  /*c490*/  ISETP.GE.AND P2, PT, R251, RZ, PT ;  /* 0x000000fffb00720c */ /* 0x000fc60003f46270 */
[----:B------:R-:W3:Y:S01]  /*c4a0*/  LDL R251, [R1+0x103c] ;  /* 0x00103c0001fb7983 */ /* 0x000ee20000100800 */
[----:B--2---:R-:W-:-:S03]  /*c4b0*/  ISETP.GE.AND P5, PT, R247, RZ, PT ;  /* 0x000000fff700720c */ /* 0x004fc60003fa6270 */
[----:B------:R-:W2:Y:S01]  /*c4c0*/  LDL R247, [R1+0x1038] ;  /* 0x0010380001f77983 */ /* 0x000ea20000100800 */
[----:B----4-:R-:W-:-:S03]  /*c4d0*/  ISETP.GE.AND P0, PT, R249, RZ, PT ;  /* 0x000000fff900720c */ /* 0x010fc60003f06270 */
[----:B------:R-:W4:Y:S01]  /*c4e0*/  LDL R249, [R1+0x1020] ;  /* 0x0010200001f97983 */ /* 0x000f220000100800 */
[----:B------:R-:W-:Y:S01]  /*c4f0*/  @!P3 IMAD.MOV R192, RZ, RZ, -R192 ;  /* 0x000000ffffc0b224 */ /* 0x000fe200078e0ac0 */
[----:B------:R-:W-:-:S13]  /*c500*/  ISETP.GT.U32.AND P3, PT, R0, R30, PT ;  /* 0x0000001e0000720c */ /* 0x000fda0003f64070 */
[----:B------:R-:W-:Y:S01]  /*c510*/  @!P3 IMAD.IADD R30, R30, 0x1, -R0 ;  /* 0x000000011e1eb824 */ /* 0x000fe200078e0a00 */
[----:B------:R-:W-:Y:S01]  /*c520*/  ISETP.GT.U32.AND P3, PT, R0, R216, PT ;  /* 0x000000d80000720c */ /* 0x000fe20003f64070 */
[----:B------:R-:W-:Y:S01]  /*c530*/  @!P1 IMAD.MOV R198, RZ, RZ, -R198 ;  /* 0x000000ffffc69224 */ /* 0x000fe200078e0ac6 */
[----:B------:R-:W-:Y:S02]  /*c540*/  @!P4 IADD3 R196, -R196, RZ, RZ ;  /* 0x000000ffc4c4c210 */ /* 0x000fe40007ffe1ff */
[C---:B------:R-:W-:Y:S02]  /*c550*/  ISETP.GT.U32.AND P4, PT, R0.reuse, R208, PT ;  /* 0x000000d00000720c */ /* 0x040fe40003f84070 */
[----:B------:R-:W-:-:S07]  /*c560*/  ISETP.GT.U32.AND P1, PT, R0, R210, PT ;  /* 0x000000d20000720c */ /* 0x000fce0003f24070 */
[----:B------:R-:W-:Y:S01]  /*c570*/  @!P3 IMAD.IADD R216, R216, 0x1, -R0 ;  /* 0x00000001d8d8b824 */ /* 0x000fe200078e0a00 */
[C---:B------:R-:W-:Y:S01]  /*c580*/  ISETP.GT.U32.AND P3, PT, R0.reuse, R30, PT ;  /* 0x0000001e0000720c */ /* 0x040fe20003f64070 */
        /* <DEDUP_REMOVED lines=8> */
[--C-:B------:R-:W-:Y:S01]  /*c610*/  @!P4 IMAD.IADD R208, R208, 0x1, -R0.reuse ;  /* 0x00000001d0d0c824 */ /* 0x100fe200078e0a00 */
[----:B------:R-:W-:Y:S01]  /*c620*/  ISETP.GT.U32.AND P4, PT, R0, R222, PT ;  /* 0x000000de0000720c */ /* 0x000fe20003f84070 */
[----:B------:R-:W-:-:S02]  /*c630*/  @!P1 IMAD.IADD R210, R210, 0x1, -R0 ;  /* 0x00000001d2d29824 */ /* 0x000fc400078e0a00 */
[--C-:B------:R-:W-:Y:S01]  /*c640*/  @!P3 IMAD.IADD R30, R30, 0x1, -R0.reuse ;  /* 0x000000011e1eb824 */ /* 0x100fe200078e0a00 */
[C---:B------:R-:W-:Y:S02]  /*c650*/  ISETP.GT.U32.AND P3, PT, R0.reuse, R220, PT ;  /* 0x000000dc0000720c */ /* 0x040fe40003f64070 */
[----:B------:R-:W-:Y:S01]  /*c660*/  ISETP.GT.U32.AND P1, PT, R0, R224, PT ;  /* 0x000000e00000720c */ /* 0x000fe20003f24070 */
[--C-:B------:R-:W-:Y:S01]  /*c670*/  @!P2 IMAD.IADD R212, R212, 0x1, -R0.reuse ;  /* 0x00000001d4d4a824 */ /* 0x100fe200078e0a00 */
[----:B------:R-:W-:Y:S01]  /*c680*/  ISETP.GT.U32.AND P2, PT, R0, R226, PT ;  /* 0x000000e20000720c */ /* 0x000fe20003f44070 */
[--C-:B------:R-:W-:Y:S01]  /*c690*/  @!P5 IMAD.IADD R214, R214, 0x1, -R0.reuse ;  /* 0x00000001d6d6d824 */ /* 0x100fe200078e0a00 */
[----:B------:R-:W-:Y:S01]  /*c6a0*/  ISETP.GT.U32.AND P5, PT, R0, R228, PT ;  /* 0x000000e40000720c */ /* 0x000fe20003fa4070 */
[--C-:B------:R-:W-:Y:S01]  /*c6b0*/  @!P0 IMAD.IADD R22, R22, 0x1, -R0.reuse ;  /* 0x0000000116168824 */ /* 0x100fe200078e0a00 */
[----:B------:R-:W-:Y:S01]  /*c6c0*/  @!P6 IADD3 R216, R216, -R0, RZ ;  /* 0x80000000d8d8e210 */ /* 0x000fe20007ffe0ff */
[----:B------:R-:W-:-:S04]  /*c6d0*/  @!P4 IMAD.IADD R222, R222, 0x1, -R0 ;  /* 0x00000001dedec824 */ /* 0x000fc800078e0a00 */
[--C-:B------:R-:W-:Y:S02]  /*c6e0*/  @!P3 IMAD.IADD R220, R220, 0x1, -R0.reuse ;  /* 0x00000001dcdcb824 */ /* 0x100fe400078e0a00 */
[--C-:B------:R-:W-:Y:S02]  /*c6f0*/  @!P1 IMAD.IADD R224, R224, 0x1, -R0.reuse ;  /* 0x00000001e0e09824 */ /* 0x100fe400078e0a00 */
[--C-:B------:R-:W-:Y:S02]  /*c700*/  @!P2 IMAD.IADD R226, R226, 0x1, -R0.reuse ;  /* 0x00000001e2e2a824 */ /* 0x100fe400078e0a00 */
[----:B------:R-:W-:Y:S01]  /*c710*/  @!P5 IMAD.IADD R228, R228, 0x1, -R0 ;  /* 0x00000001e4e4d824 */ /* 0x000fe200078e0a00 */
[----:B------:R-:W-:Y:S02]  /*c720*/  ISETP.GT.U32.AND P5, PT, R0, R22, PT ;  /* 0x000000160000720c */ /* 0x000fe40003fa4070 */
[----:B---3--:R-:W-:Y:S02]  /*c730*/  ISETP.GE.AND P0, PT, R8, RZ, PT ;  /* 0x000000ff0800720c */ /* 0x008fe40003f06270 */
[----:B------:R-:W-:Y:S01]  /*c740*/  ISETP.GE.AND P6, PT, R246, RZ, PT ;  /* 0x000000fff600720c */ /* 0x000fe20003fc6270 */
[----:B------:R-:W3:Y:S01]  /*c750*/  LDL R8, [R1+0xf9c] ;  /* 0x000f9c0001087983 */ /* 0x000ee20000100800 */
[----:B------:R-:W-:-:S03]  /*c760*/  ISETP.GE.AND P3, PT, R67, RZ, PT ;  /* 0x000000ff4300720c */ /* 0x000fc60003f66270 */
[----:B------:R-:W3:Y:S01]  /*c770*/  LDL R246, [R1+0x1018] ;  /* 0x0010180001f67983 */ /* 0x000ee20000100800 */
[----:B------:R-:W-:-:S05]  /*c780*/  ISETP.GE.AND P4, PT, R251, RZ, PT ;  /* 0x000000fffb00720c */ /* 0x000fca0003f86270 */
[----:B------:R-:W-:Y:S01]  /*c790*/  @!P0 IMAD.MOV R208, RZ, RZ, -R208 ;  /* 0x000000ffffd08224 */ /* 0x000fe200078e0ad0 */
[C---:B------:R-:W-:Y:S01]  /*c7a0*/  ISETP.GT.U32.AND P0, PT, R0.reuse, R220, PT ;  /* 0x000000dc0000720c */ /* 0x040fe20003f04070 */
[----:B------:R-:W3:Y:S01]  /*c7b0*/  LDL R251, [R1+0xf98] ;  /* 0x000f980001fb7983 */ /* 0x000ee20000100800 */
[----:B------:R-:W-:Y:S01]  /*c7c0*/  @!P6 IMAD.MOV R30, RZ, RZ, -R30 ;  /* 0x000000ffff1ee224 */ /* 0x000fe200078e0a1e */
[C---:B------:R-:W-:Y:S01]  /*c7d0*/  ISETP.GT.U32.AND P6, PT, R0.reuse, R226, PT ;  /* 0x000000e20000720c */ /* 0x040fe20003fc4070 */
[----:B------:R-:W-:Y:S01]  /*c7e0*/  @!P3 IMAD.MOV R210, RZ, RZ, -R210 ;  /* 0x000000ffffd2b224 */ /* 0x000fe200078e0ad2 */
[C---:B------:R-:W-:Y:S02]  /*c7f0*/  ISETP.GT.U32.AND P3, PT, R0.reuse, R222, PT ;  /* 0x000000de0000720c */ /* 0x040fe40003f64070 */
[----:B------:R-:W-:Y:S01]  /*c800*/  @!P4 IMAD.MOV R212, RZ, RZ, -R212 ;  /* 0x000000ffffd4c224 */ /* 0x000fe200078e0ad4 */
[----:B------:R-:W-:Y:S02]  /*c810*/  ISETP.GT.U32.AND P4, PT, R0, R224, PT ;  /* 0x000000e00000720c */ /* 0x000fe40003f84070 */
[----:B------:R-:W-:Y:S01]  /*c820*/  LOP3.LUT R67, R122, 0x1fa, RZ, 0xfc, !PT ;  /* 0x000001fa7a437812 */ /* 0x000fe200078efcff */
[--C-:B------:R-:W-:Y:S01]  /*c830*/  @!P5 IMAD.IADD R22, R22, 0x1, -R0.reuse ;  /* 0x000000011616d824 */ /* 0x100fe200078e0a00 */
[----:B------:R-:W-:Y:S01]  /*c840*/  ISETP.GT.U32.AND P5, PT, R0, R242, PT ;  /* 0x000000f20000720c */ /* 0x000fe20003fa4070 */
[----:B------:R-:W-:Y:S01]  /*c850*/  @!P0 IMAD.IADD R220, R220, 0x1, -R0 ;  /* 0x00000001dcdc8824 */ /* 0x000fe200078e0a00 */
[----:B------:R-:W-:-:S02]  /*c860*/  ISETP.GT.U32.AND P0, PT, R0, R234, PT ;  /* 0x000000ea0000720c */ /* 0x000fc40003f04070 */
[--C-:B------:R-:W-:Y:S01]  /*c870*/  @!P6 IMAD.IADD R226, R226, 0x1, -R0.reuse ;  /* 0x00000001e2e2e824 */ /* 0x100fe200078e0a00 */
[----:B------:R-:W-:Y:S01]  /*c880*/  ISETP.GT.U32.AND P6, PT, R0, R240, PT ;  /* 0x000000f00000720c */ /* 0x000fe20003fc4070 */
[--C-:B------:R-:W-:Y:S01]  /*c890*/  @!P3 IMAD.IADD R222, R222, 0x1, -R0.reuse ;  /* 0x00000001dedeb824 */ /* 0x100fe200078e0a00 */
[----:B------:R-:W-:Y:S02]  /*c8a0*/  ISETP.GT.U32.AND P3, PT, R0, R236, PT ;  /* 0x000000ec0000720c */ /* 0x000fe40003f64070 */
[----:B------:R-:W-:Y:S01]  /*c8b0*/  @!P4 IMAD.IADD R224, R224, 0x1, -R0 ;  /* 0x00000001e0e0c824 */ /* 0x000fe200078e0a00 */
[----:B------:R-:W-:Y:S02]  /*c8c0*/  ISETP.GT.U32.AND P4, PT, R0, R238, PT ;  /* 0x000000ee0000720c */ /* 0x000fe40003f84070 */
[----:B--2---:R-:W-:Y:S02]  /*c8d0*/  ISETP.GE.AND P1, PT, R247, RZ, PT ;  /* 0x000000fff700720c */ /* 0x004fe40003f26270 */
[----:B------:R-:W2:Y:S01]  /*c8e0*/  LDL R247, [R1+0xfec] ;  /* 0x000fec0001f77983 */ /* 0x000ea20000100800 */
[----:B----4-:R-:W-:-:S03]  /*c8f0*/  ISETP.GE.AND P2, PT, R249, RZ, PT ;  /* 0x000000fff900720c */ /* 0x010fc60003f46270 */
[----:B------:R-:W4:Y:S07]  /*c900*/  LDL R249, [R1+0xfe8] ;  /* 0x000fe80001f97983 */ /* 0x000f2e0000100800 */
[----:B------:R-:W-:Y:S02]  /*c910*/  @!P1 IADD3 R214, -R214, RZ, RZ ;  /* 0x000000ffd6d69210 */ /* 0x000fe40007ffe1ff */
[C---:B------:R-:W-:Y:S01]  /*c920*/  ISETP.GT.U32.AND P1, PT, R0.reuse, R228, PT ;  /* 0x000000e40000720c */ /* 0x040fe20003f24070 */
[----:B------:R-:W-:Y:S01]  /*c930*/  STL [R1+0xe84], R67 ;  /* 0x000e844301007387 */ /* 0x000fe20000100800 */
[----:B------:R-:W-:Y:S01]  /*c940*/  @!P2 IMAD.MOV R216, RZ, RZ, -R216 ;  /* 0x000000ffffd8a224 */ /* 0x000fe200078e0ad8 */
[----:B------:R-:W-:-:S10]  /*c950*/  ISETP.GT.U32.AND P2, PT, R0, R232, PT ;  /* 0x000000e80000720c */ /* 0x000fd40003f44070 */
[----:B------:R-:W-:Y:S02]  /*c960*/  @!P1 IMAD.IADD R228, R228, 0x1, -R0 ;  /* 0x00000001e4e49824 */ /* 0x000fe400078e0a00 */
[----:B------:R-:W2:Y:S02]  /*c970*/  LDL R0, [R1+0x101c] ;  /* 0x00101c0001007983 */ /* 0x000ea40000100800 */
[----:B--2---:R-:W-:Y:S02]  /*c980*/  ISETP.GE.AND P1, PT, R0, RZ, PT ;  /* 0x000000ff0000720c */ /* 0x004fe40003f26270 */
[----:B------:R-:W-:-:S04]  /*c990*/  IABS R0, c[0x0][0x17c] ;  /* 0x00005f0000007a13 */ /* 0x000fc80000000000 */
[----:B------:R-:W-:Y:S01]  /*c9a0*/  @!P3 IADD3 R236, R236, -R0, RZ ;  /* 0x80000000ececb210 */ /* 0x000fe20007ffe0ff */
[--C-:B------:R-:W-:Y:S01]  /*c9b0*/  @!P2 IMAD.IADD R232, R232, 0x1, -R0.reuse ;  /* 0x00000001e8e8a824 */ /* 0x100fe200078e0a00 */
[----:B---3--:R-:W-:Y:S01]  /*c9c0*/  ISETP.GE.AND P2, PT, R246, RZ, PT ;  /* 0x000000fff600720c */ /* 0x008fe20003f46270 */
[--C-:B------:R-:W-:Y:S01]  /*c9d0*/  @!P5 IMAD.IADD R242, R242, 0x1, -R0.reuse ;  /* 0x00000001f2f2d824 */ /* 0x100fe200078e0a00 */
[----:B------:R-:W-:Y:S01]  /*c9e0*/  ISETP.GE.AND P5, PT, R8, RZ, PT ;  /* 0x000000ff0800720c */ /* 0x000fe20003fa6270 */
[--C-:B------:R-:W-:Y:S01]  /*c9f0*/  @!P0 IMAD.IADD R234, R234, 0x1, -R0.reuse ;  /* 0x00000001eaea8824 */ /* 0x100fe200078e0a00 */
[----:B------:R-:W-:Y:S01]  /*ca00*/  ISETP.GE.AND P0, PT, R251, RZ, PT ;  /* 0x000000fffb00720c */ /* 0x000fe20003f06270 */
[--C-:B------:R-:W-:Y:S01]  /*ca10*/  @!P4 IMAD.IADD R238, R238, 0x1, -R0.reuse ;  /* 0x00000001eeeec824 */ /* 0x100fe200078e0a00 */
[----:B------:R-:W-:Y:S01]  /*ca20*/  ISETP.GE.AND P3, PT, R247, RZ, PT ;  /* 0x000000fff700720c */ /* 0x000fe20003f66270 */
[----:B------:R-:W-:Y:S01]  /*ca30*/  @!P6 IMAD.IADD R240, R240, 0x1, -R0 ;  /* 0x00000001f0f0e824 */ /* 0x000fe200078e0a00 */
[----:B----4-:R-:W-:Y:S01]  /*ca40*/  ISETP.GE.AND P4, PT, R249, RZ, PT ;  /* 0x000000fff900720c */ /* 0x010fe20003f86270 */
[----:B------:R-:W-:Y:S01]  /*ca50*/  @!P1 IMAD.MOV R22, RZ, RZ, -R22 ;  /* 0x000000ffff169224 */ /* 0x000fe200078e0a16 */
[C---:B------:R-:W-:Y:S01]  /*ca60*/  ISETP.GT.U32.AND P1, PT, R0.reuse, R232, PT ;  /* 0x000000e80000720c */ /* 0x040fe20003f24070 */
[----:B------:R-:W2:Y:S02]  /*ca70*/  LDL R246, [R1+0x1008] ;  /* 0x0010080001f67983 */ /* 0x000ea40000100800 */
[----:B------:R-:W-:Y:S01]  /*ca80*/  @!P2 IMAD.MOV R220, RZ, RZ, -R220 ;  /* 0x000000ffffdca224 */ /* 0x000fe200078e0adc */
[C---:B------:R-:W-:Y:S01]  /*ca90*/  ISETP.GT.U32.AND P2, PT, R0.reuse, R242, PT ;  /* 0x000000f20000720c */ /* 0x040fe20003f44070 */
[----:B------:R-:W-:Y:S01]  /*caa0*/  @!P5 IMAD.MOV R222, RZ, RZ, -R222 ;  /* 0x000000ffffded224 */ /* 0x000fe200078e0ade */
[C---:B------:R-:W-:Y:S01]  /*cab0*/  ISETP.GT.U32.AND P5, PT, R0.reuse, R234, PT ;  /* 0x000000ea0000720c */ /* 0x040fe20003fa4070 */
[----:B------:R-:W-:Y:S01]  /*cac0*/  @!P0 IMAD.MOV R224, RZ, RZ, -R224 ;  /* 0x000000ffffe08224 */ /* 0x000fe200078e0ae0 */
[C---:B------:R-:W-:Y:S01]  /*cad0*/  ISETP.GT.U32.AND P0, PT, R0.reuse, R236, PT ;  /* 0x000000ec0000720c */ /* 0x040fe20003f04070 */
[----:B------:R-:W-:Y:S01]  /*cae0*/  @!P3 IMAD.MOV R226, RZ, RZ, -R226 ;  /* 0x000000ffffe2b224 */ /* 0x000fe200078e0ae2 */
[C---:B------:R-:W-:Y:S01]  /*caf0*/  ISETP.GT.U32.AND P3, PT, R0.reuse, R238, PT ;  /* 0x000000ee0000720c */ /* 0x040fe20003f64070 */
[----:B------:R-:W3:Y:S01]  /*cb00*/  LDL R8, [R1+0xf90] ;  /* 0x000f900001087983 */ /* 0x000ee20000100800 */
[C---:B------:R-:W-:Y:S01]  /*cb10*/  ISETP.GT.U32.AND P6, PT, R0.reuse, R240, PT ;  /* 0x000000f00000720c */ /* 0x040fe20003fc4070 */
[----:B------:R-:W-:Y:S01]  /*cb20*/  @!P4 IMAD.MOV R228, RZ, RZ, -R228 ;  /* 0x000000ffffe4c224 */ /* 0x000fe200078e0ae4 */
[----:B------:R-:W-:Y:S01]  /*cb30*/  ISETP.GT.U32.AND P4, PT, R0, R49, PT ;  /* 0x000000310000720c */ /* 0x000fe20003f84070 */
[--C-:B------:R-:W-:Y:S01]  /*cb40*/  @!P1 IMAD.IADD R232, R232, 0x1, -R0.reuse ;  /* 0x00000001e8e89824 */ /* 0x100fe200078e0a00 */
[----:B------:R-:W4:Y:S01]  /*cb50*/  LDL R247, [R1+0xfe4] ;  /* 0x000fe40001f77983 */ /* 0x000f220000100800 */
[----:B------:R-:W-:Y:S01]  /*cb60*/  @!P2 IMAD.IADD R242, R242, 0x1, -R0 ;  /* 0x00000001f2f2a824 */ /* 0x000fe200078e0a00 */
[----:B------:R-:W-:-:S02]  /*cb70*/  ISETP.GT.U32.AND P2, PT, R0, R244, PT ;  /* 0x000000f40000720c */ /* 0x000fc40003f44070 */
[----:B------:R-:W-:Y:S01]  /*cb80*/  @!P5 IADD3 R234, R234, -R0, RZ ;  /* 0x80000000eaead210 */ /* 0x000fe20007ffe0ff */
[--C-:B------:R-:W-:Y:S01]  /*cb90*/  @!P0 IMAD.IADD R236, R236, 0x1, -R0.reuse ;  /* 0x00000001ecec8824 */ /* 0x100fe200078e0a00 */
[----:B------:R-:W-:Y:S01]  /*cba0*/  ISETP.GT.U32.AND P5, PT, R0, R9, PT ;  /* 0x000000090000720c */ /* 0x000fe20003fa4070 */
[--C-:B------:R-:W-:Y:S01]  /*cbb0*/  @!P3 IMAD.IADD R238, R238, 0x1, -R0.reuse ;  /* 0x00000001eeeeb824 */ /* 0x100fe200078e0a00 */
[----:B------:R-:W-:Y:S01]  /*cbc0*/  ISETP.GT.U32.AND P0, PT, R0, R38, PT ;  /* 0x000000260000720c */ /* 0x000fe20003f04070 */
[----:B------:R-:W-:Y:S01]  /*cbd0*/  @!P6 IMAD.IADD R240, R240, 0x1, -R0 ;  /* 0x00000001f0f0e824 */ /* 0x000fe200078e0a00 */
[----:B------:R-:W-:Y:S01]  /*cbe0*/  ISETP.GT.U32.AND P3, PT, R0, R39, PT ;  /* 0x000000270000720c */ /* 0x000fe20003f64070 */
[----:B------:R-:W3:Y:S04]  /*cbf0*/  LDL R251, [R1+0xff8] ;  /* 0x000ff80001fb7983 */ /* 0x000ee80000100800 */
[----:B------:R-:W3:Y:S04]  /*cc00*/  LDL R0, [R1+0xf94] ;  /* 0x000f940001007983 */ /* 0x000ee80000100800 */
[----:B------:R-:W4:Y:S01]  /*cc10*/  LDL R249, [R1+0xff4] ;  /* 0x000ff40001f97983 */ /* 0x000f220000100800 */
[----:B--2---:R-:W-:-:S02]  /*cc20*/  ISETP.GE.AND P1, PT, R246, RZ, PT ;  /* 0x000000fff600720c */ /* 0x004fc40003f26270 */
[----:B------:R-:W-:Y:S02]  /*cc30*/  IABS R246, R67 ;  /* 0x0000004300f67213 */ /* 0x000fe40000000000 */
[----:B---3--:R-:W-:Y:S02]  /*cc40*/  ISETP.GE.AND P6, PT, R0, RZ, PT ;  /* 0x000000ff0000720c */ /* 0x008fe40003fc6270 */
[----:B------:R-:W-:-:S05]  /*cc50*/  IABS R0, c[0x0][0x17c] ;  /* 0x00005f0000007a13 */ /* 0x000fca0000000000 */
[--C-:B------:R-:W-:Y:S01]  /*cc60*/  @!P4 IMAD.IADD R49, R49, 0x1, -R0.reuse ;  /* 0x000000013131c824 */ /* 0x100fe200078e0a00 */
[----:B------:R-:W-:Y:S01]  /*cc70*/  ISETP.GT.U32.AND P4, PT, R0, R10, PT ;  /* 0x0000000a0000720c */ /* 0x000fe20003f84070 */
[--C-:B------:R-:W-:Y:S01]  /*cc80*/  @!P2 IMAD.IADD R244, R244, 0x1, -R0.reuse ;  /* 0x00000001f4f4a824 */ /* 0x100fe200078e0a00 */
[----:B------:R-:W-:Y:S01]  /*cc90*/  ISETP.GE.AND P2, PT, R8, RZ, PT ;  /* 0x000000ff0800720c */ /* 0x000fe20003f46270 */
[--C-:B------:R-:W-:Y:S01]  /*cca0*/  @!P5 IMAD.IADD R9, R9, 0x1, -R0.reuse ;  /* 0x000000010909d824 */ /* 0x100fe200078e0a00 */
[----:B----4-:R-:W-:Y:S01]  /*ccb0*/  ISETP.GE.AND P5, PT, R247, RZ, PT ;  /* 0x000000fff700720c */ /* 0x010fe20003fa6270 */
[--C-:B------:R-:W-:Y:S01]  /*ccc0*/  @!P0 IMAD.IADD R38, R38, 0x1, -R0.reuse ;  /* 0x0000000126268824 */ /* 0x100fe200078e0a00 */
[----:B------:R-:W-:Y:S01]  /*ccd0*/  ISETP.GE.AND P0, PT, R251, RZ, PT ;  /* 0x000000fffb00720c */ /* 0x000fe20003f06270 */
[----:B------:R-:W-:Y:S01]  /*cce0*/  @!P3 IMAD.IADD R39, R39, 0x1, -R0 ;  /* 0x000000012727b824 */ /* 0x000fe200078e0a00 */
[----:B------:R-:W-:Y:S01]  /*ccf0*/  @!P1 IADD3 R232, -R232, RZ, RZ ;  /* 0x000000ffe8e89210 */ /* 0x000fe20007ffe1ff */
[----:B------:R-:W-:-:S04]  /*cd00*/  @!P6 IMAD.MOV R242, RZ, RZ, -R242 ;  /* 0x000000fffff2e224 */ /* 0x000fc800078e0af2 */
[----:B------:R-:W-:Y:S01]  /*cd10*/  @!P4 IMAD.IADD R10, R10, 0x1, -R0 ;  /* 0x000000010a0ac824 */ /* 0x000fe200078e0a00 */
[----:B------:R-:W-:Y:S01]  /*cd20*/  ISETP.GE.AND P3, PT, R249, RZ, PT ;  /* 0x000000fff900720c */ /* 0x000fe20003f66270 */
[----:B------:R-:W-:Y:S01]  /*cd30*/  @!P2 IMAD.MOV R234, RZ, RZ, -R234 ;  /* 0x000000ffffeaa224 */ /* 0x000fe200078e0aea */
[C---:B------:R-:W-:Y:S01]  /*cd40*/  ISETP.GT.U32.AND P1, PT, R0.reuse, R49, PT ;  /* 0x000000310000720c */ /* 0x040fe20003f24070 */
[----:B------:R-:W-:Y:S01]  /*cd50*/  @!P5 IMAD.MOV R236, RZ, RZ, -R236 ;  /* 0x000000ffffecd224 */ /* 0x000fe200078e0aec */
[C---:B------:R-:W-:Y:S01]  /*cd60*/  ISETP.GT.U32.AND P4, PT, R0.reuse, R244, PT ;  /* 0x000000f40000720c */ /* 0x040fe20003f84070 */
[----:B------:R-:W-:Y:S01]  /*cd70*/  @!P0 IMAD.MOV R238, RZ, RZ, -R238 ;  /* 0x000000ffffee8224 */ /* 0x000fe200078e0aee */
[----:B------:R-:W-:Y:S01]  /*cd80*/  ISETP.GT.U32.AND P2, PT, R0, R9, PT ;  /* 0x000000090000720c */ /* 0x000fe20003f44070 */
[----:B------:R-:W-:Y:S01]  /*cd90*/  IMAD.HI.U32 R247, R158, R246, RZ ;  /* 0x000000f69ef77227 */ /* 0x000fe200078e00ff */
[C---:B------:R-:W-:Y:S01]  /*cda0*/  ISETP.GT.U32.AND P5, PT, R0.reuse, R38, PT ;  /* 0x000000260000720c */ /* 0x040fe20003fa4070 */
[----:B------:R-:W2:Y:S01]  /*cdb0*/  LDL R8, [R1+0xff0] ;  /* 0x000ff00001087983 */ /* 0x000ea20000100800 */
[----:B------:R-:W-:-:S02]  /*cdc0*/  ISETP.GT.U32.AND P0, PT, R0, R39, PT ;  /* 0x000000270000720c */ /* 0x000fc40003f04070 */
[C---:B------:R-:W-:Y:S01]  /*cdd0*/  ISETP.GT.U32.AND P6, PT, R0.reuse, R10, PT ;  /* 0x0000000a0000720c */ /* 0x040fe20003fc4070 */
[----:B------:R-:W-:Y:S01]  /*cde0*/  IMAD.MOV R247, RZ, RZ, -R247 ;  /* 0x000000fffff77224 */ /* 0x000fe200078e0af7 */
[----:B------:R-:W3:Y:S01]  /*cdf0*/  LDL R251, [R1+0x1000] ;  /* 0x0010000001fb7983 */ /* 0x000ee20000100800 */
[----:B------:R-:W-:Y:S01]  /*ce00*/  @!P3 IMAD.MOV R240, RZ, RZ, -R240 ;  /* 0x000000fffff0b224 */ /* 0x000fe200078e0af0 */
[C---:B------:R-:W-:Y:S01]  /*ce10*/  ISETP.GT.U32.AND P3, PT, R0.reuse, R23, PT ;  /* 0x000000170000720c */ /* 0x040fe20003f64070 */
[--C-:B------:R-:W-:Y:S01]  /*ce20*/  @!P1 IMAD.IADD R49, R49, 0x1, -R0.reuse ;  /* 0x0000000131319824 */ /* 0x100fe200078e0a00 */
[----:B------:R-:W-:Y:S01]  /*ce30*/  ISETP.GT.U32.AND P1, PT, R0, R12, PT ;  /* 0x0000000c0000720c */ /* 0x000fe20003f24070 */
[--C-:B------:R-:W-:Y:S01]  /*ce40*/  @!P4 IMAD.IADD R244, R244, 0x1, -R0.reuse ;  /* 0x00000001f4f4c824 */ /* 0x100fe200078e0a00 */
[C---:B------:R-:W-:Y:S01]  /*ce50*/  ISETP.GT.U32.AND P4, PT, R0.reuse, R7, PT ;  /* 0x000000070000720c */ /* 0x040fe20003f84070 */
[--C-:B------:R-:W-:Y:S01]  /*ce60*/  @!P2 IMAD.IADD R9, R9, 0x1, -R0.reuse ;  /* 0x000000010909a824 */ /* 0x100fe200078e0a00 */
[----:B------:R-:W-:Y:S01]  /*ce70*/  ISETP.GT.U32.AND P2, PT, R0, R189, PT ;  /* 0x000000bd0000720c */ /* 0x000fe20003f44070 */
[--C-:B------:R-:W-:Y:S01]  /*ce80*/  @!P5 IMAD.IADD R38, R38, 0x1, -R0.reuse ;  /* 0x000000012626d824 */ /* 0x100fe200078e0a00 */
[C---:B------:R-:W-:Y:S01]  /*ce90*/  ISETP.GT.U32.AND P5, PT, R0.reuse, R235, PT ;  /* 0x000000eb0000720c */ /* 0x040fe20003fa4070 */
[----:B------:R-:W-:Y:S01]  /*cea0*/  @!P0 IMAD.IADD R39, R39, 0x1, -R0 ;  /* 0x0000000127278824 */ /* 0x000fe200078e0a00 */
[C---:B------:R-:W-:Y:S01]  /*ceb0*/  ISETP.GT.U32.AND P0, PT, R0.reuse, R207, PT ;  /* 0x000000cf0000720c */ /* 0x040fe20003f04070 */
[----:B------:R-:W-:Y:S01]  /*cec0*/  IMAD R246, R0, R247, R246 ;  /* 0x000000f700f67224 */ /* 0x000fe200078e02f6 */
[----:B------:R-:W-:Y:S01]  /*ced0*/  @!P6 IADD3 R10, R10, -R0, RZ ;  /* 0x800000000a0ae210 */ /* 0x000fe20007ffe0ff */
[----:B------:R-:W4:Y:S04]  /*cee0*/  LDL R249, [R1+0xfc8] ;  /* 0x000fc80001f97983 */ /* 0x000f280000100800 */
[----:B------:R-:W2:Y:S04]  /*cef0*/  LDL R0, [R1+0xf88] ;  /* 0x000f880001007983 */ /* 0x000ea80000100800 */
[----:B------:R-:W3:Y:S01]  /*cf00*/  LDL R247, [R1+0xfe0] ;  /* 0x000fe00001f77983 */ /* 0x000ee20000100800 */
[----:B--2---:R-:W-:-:S02]  /*cf10*/  ISETP.GE.AND P6, PT, R0, RZ, PT ;  /* 0x000000ff0000720c */ /* 0x004fc40003fc6270 */
[----:B------:R-:W-:-:S05]  /*cf20*/  IABS R0, c[0x0][0x17c] ;  /* 0x00005f0000007a13 */ /* 0x000fca0000000000 */
[----:B------:R-:W-:Y:S02]  /*cf30*/  @!P3 IMAD.IADD R23, R23, 0x1, -R0 ;  /* 0x000000011717b824 */ /* 0x000fe400078e0a00 */
[----:B------:R-:W2:Y:S04]  /*cf40*/  LDL R0, [R1+0xfd0] ;  /* 0x000fd00001007983 */ /* 0x000ea80000100800 */
[----:B------:R-:W-:Y:S01]  /*cf50*/  @!P6 IMAD.MOV R49, RZ, RZ, -R49 ;  /* 0x000000ffff31e224 */ /* 0x000fe200078e0a31 */
[----:B--2---:R-:W-:Y:S02]  /*cf60*/  ISETP.GE.AND P3, PT, R0, RZ, PT ;  /* 0x000000ff0000720c */ /* 0x004fe40003f66270 */
[----:B------:R-:W-:-:S05]  /*cf70*/  IABS R0, c[0x0][0x17c] ;  /* 0x00005f0000007a13 */ /* 0x000fca0000000000 */
[--C-:B------:R-:W-:Y:S01]  /*cf80*/  @!P1 IMAD.IADD R12, R12, 0x1, -R0.reuse ;  /* 0x000000010c0c9824 */ /* 0x100fe200078e0a00 */
[----:B---3--:R-:W-:Y:S01]  /*cf90*/  ISETP.GE.AND P1, PT, R247, RZ, PT ;  /* 0x000000fff700720c */ /* 0x008fe20003f26270 */
[--C-:B------:R-:W-:Y:S01]  /*cfa0*/  @!P4 IMAD.IADD R7, R7, 0x1, -R0.reuse ;  /* 0x000000010707c824 */ /* 0x100fe200078e0a00 */
[----:B------:R-:W-:Y:S01]  /*cfb0*/  ISETP.GE.AND P4, PT, R8, RZ, PT ;  /* 0x000000ff0800720c */ /* 0x000fe20003f86270 */
[--C-:B------:R-:W-:Y:S01]  /*cfc0*/  @!P2 IMAD.IADD R189, R189, 0x1, -R0.reuse ;  /* 0x00000001bdbda824 */ /* 0x100fe200078e0a00 */
[----:B------:R-:W-:Y:S01]  /*cfd0*/  ISETP.GE.AND P2, PT, R251, RZ, PT ;  /* 0x000000fffb00720c */ /* 0x000fe20003f46270 */
[----:B------:R-:W-:Y:S01]  /*cfe0*/  @!P5 IMAD.IADD R235, R235, 0x1, -R0 ;  /* 0x00000001ebebd824 */ /* 0x000fe200078e0a00 */
[----:B----4-:R-:W-:Y:S01]  /*cff0*/  ISETP.GE.AND P5, PT, R249, RZ, PT ;  /* 0x000000fff900720c */ /* 0x010fe20003fa6270 */
[----:B------:R-:W2:Y:S01]  /*d000*/  LDL R247, [R1+0xfbc] ;  /* 0x000fbc0001f77983 */ /* 0x000ea20000100800 */
[----:B------:R-:W-:-:S03]  /*d010*/  LOP3.LUT R8, R122, 0x1fc, RZ, 0xfc, !PT ;  /* 0x000001fc7a087812 */ /* 0x000fc600078efcff */
[----:B------:R-:W3:Y:S04]  /*d020*/  LDL R251, [R1+0xf74] ;  /* 0x000f740001fb7983 */ /* 0x000ee80000100800 */
[----:B------:R-:W4:Y:S04]  /*d030*/  LDL R249, [R1+0xf70] ;  /* 0x000f700001f97983 */ /* 0x000f280000100800 */
[----:B------:R-:W2:Y:S01]  /*d040*/  LDL.LU R122, [R1+0x12ec] ;  /* 0x0012ec00017a7983 */ /* 0x000ea20000300800 */
[----:B------:R-:W-:Y:S01]  /*d050*/  @!P0 IMAD.IADD R207, R207, 0x1, -R0 ;  /* 0x00000001cfcf8824 */ /* 0x000fe200078e0a00 */
[C---:B------:R-:W-:Y:S01]  /*d060*/  ISETP.GT.U32.AND P0, PT, R0.reuse, R23, PT ;  /* 0x000000170000720c */ /* 0x040fe20003f04070 */
[----:B------:R-:W-:Y:S01]  /*d070*/  @!P3 IMAD.MOV R244, RZ, RZ, -R244 ;  /* 0x000000fffff4b224 */ /* 0x000fe200078e0af4 */
[C---:B------:R-:W-:Y:S01]  /*d080*/  ISETP.GT.U32.AND P3, PT, R0.reuse, R12, PT ;  /* 0x0000000c0000720c */ /* 0x040fe20003f64070 */
[----:B------:R-:W-:Y:S01]  /*d090*/  @!P1 IMAD.MOV R9, RZ, RZ, -R9 ;  /* 0x000000ffff099224 */ /* 0x000fe200078e0a09 */
[C---:B------:R-:W-:Y:S01]  /*d0a0*/  ISETP.GT.U32.AND P1, PT, R0.reuse, R7, PT ;  /* 0x000000070000720c */ /* 0x040fe20003f24070 */
[----:B------:R-:W-:Y:S01]  /*d0b0*/  @!P4 IMAD.MOV R38, RZ, RZ, -R38 ;  /* 0x000000ffff26c224 */ /* 0x000fe200078e0a26 */
[----:B------:R-:W-:-:S02]  /*d0c0*/  ISETP.GT.U32.AND P4, PT, R0, R189, PT ;  /* 0x000000bd0000720c */ /* 0x000fc40003f84070 */
[----:B------:R-:W-:Y:S02]  /*d0d0*/  @!P2 IADD3 R39, -R39, RZ, RZ ;  /* 0x000000ff2727a210 */ /* 0x000fe40007ffe1ff */
[C---:B------:R-:W-:Y:S02]  /*d0e0*/  ISETP.GT.U32.AND P6, PT, R0.reuse, R235, PT ;  /* 0x000000eb0000720c */ /* 0x040fe40003fc4070 */
[C---:B------:R-:W-:Y:S01]  /*d0f0*/  ISETP.GT.U32.AND P2, PT, R0.reuse, R207, PT ;  /* 0x000000cf0000720c */ /* 0x040fe20003f44070 */
[----:B------:R-:W-:Y:S01]  /*d100*/  @!P5 IMAD.MOV R10, RZ, RZ, -R10 ;  /* 0x000000ffff0ad224 */ /* 0x000fe200078e0a0a */
[----:B------:R-:W-:Y:S01]  /*d110*/  ISETP.GT.U32.AND P5, PT, R0, R213, PT ;  /* 0x000000d50000720c */ /* 0x000fe20003fa4070 */
[--C-:B------:R-:W-:Y:S01]  /*d120*/  @!P0 IMAD.IADD R23, R23, 0x1, -R0.reuse ;  /* 0x0000000117178824 */ /* 0x100fe200078e0a00 */
[----:B------:R-:W-:Y:S01]  /*d130*/  STL [R1+0xe80], R8 ;  /* 0x000e800801007387 */ /* 0x000fe20000100800 */
[--C-:B------:R-:W-:Y:S01]  /*d140*/  @!P3 IMAD.IADD R12, R12, 0x1, -R0.reuse ;  /* 0x000000010c0cb824 */ /* 0x100fe200078e0a00 */
[C---:B------:R-:W-:Y:S01]  /*d150*/  ISETP.GT.U32.AND P0, PT, R0.reuse, R57, PT ;  /* 0x000000390000720c */ /* 0x040fe20003f04070 */
[--C-:B------:R-:W-:Y:S01]  /*d160*/  @!P1 IMAD.IADD R7, R7, 0x1, -R0.reuse ;  /* 0x0000000107079824 */ /* 0x100fe200078e0a00 */
[C---:B------:R-:W-:Y:S01]  /*d170*/  ISETP.GT.U32.AND P3, PT, R0.reuse, R86, PT ;  /* 0x000000560000720c */ /* 0x040fe20003f64070 */
[--C-:B------:R-:W-:Y:S01]  /*d180*/  @!P4 IMAD.IADD R189, R189, 0x1, -R0.reuse ;  /* 0x00000001bdbdc824 */ /* 0x100fe200078e0a00 */
[C---:B------:R-:W-:Y:S01]  /*d190*/  ISETP.GT.U32.AND P1, PT, R0.reuse, R110, PT ;  /* 0x0000006e0000720c */ /* 0x040fe20003f24070 */
[--C-:B------:R-:W-:Y:S01]  /*d1a0*/  @!P6 IMAD.IADD R235, R235, 0x1, -R0.reuse ;  /* 0x00000001ebebe824 */ /* 0x100fe200078e0a00 */
[C---:B------:R-:W-:Y:S01]  /*d1b0*/  ISETP.GT.U32.AND P6, PT, R0.reuse, R146, PT ;  /* 0x000000920000720c */ /* 0x040fe20003fc4070 */
[----:B------:R-:W-:Y:S01]  /*d1c0*/  @!P2 IMAD.IADD R207, R207, 0x1, -R0 ;  /* 0x00000001cfcfa824 */ /* 0x000fe200078e0a00 */
[----:B--2---:R-:W-:-:S02]  /*d1d0*/  ISETP.GT.U32.AND P4, PT, R0, R122, PT ;  /* 0x0000007a0000720c */ /* 0x004fc40003f84070 */
[----:B------:R-:W2:Y:S02]  /*d1e0*/  LDL R0, [R1+0xfc0] ;  /* 0x000fc00001007983 */ /* 0x000ea40000100800 */
[----:B--2---:R-:W-:Y:S02]  /*d1f0*/  ISETP.GE.AND P2, PT, R0, RZ, PT ;  /* 0x000000ff0000720c */ /* 0x004fe40003f46270 */
[----:B------:R-:W-:-:S05]  /*d200*/  IABS R0, c[0x0][0x17c] ;  /* 0x00005f0000007a13 */ /* 0x000fca0000000000 */
[--C-:B------:R-:W-:Y:S02]  /*d210*/  @!P5 IMAD.IADD R213, R213, 0x1, -R0.reuse ;  /* 0x00000001d5d5d824 */ /* 0x100fe400078e0a00 */
[----:B------:R-:W-:Y:S02]  /*d220*/  @!P0 IMAD.IADD R57, R57, 0x1, -R0 ;  /* 0x0000000139398824 */ /* 0x000fe400078e0a00 */
[----:B------:R-:W2:Y:S02]  /*d230*/  LDL R0, [R1+0xfa4] ;  /* 0x000fa40001007983 */ /* 0x000ea40000100800 */
[----:B--2---:R-:W-:Y:S02]  /*d240*/  ISETP.GE.AND P0, PT, R0, RZ, PT ;  /* 0x000000ff0000720c */ /* 0x004fe40003f06270 */
[----:B------:R-:W-:-:S05]  /*d250*/  IABS R0, c[0x0][0x17c] ;  /* 0x00005f0000007a13 */ /* 0x000fca0000000000 */
[----:B------:R-:W-:Y:S02]  /*d260*/  @!P3 IMAD.IADD R86, R86, 0x1, -R0 ;  /* 0x000000015656b824 */ /* 0x000fe400078e0a00 */
[----:B------:R-:W2:Y:S01]  /*d270*/  LDL R0, [R1+0xfa0] ;  /* 0x000fa00001007983 */ /* 0x000ea20000100800 */
[----:B------:R-:W-:Y:S01]  /*d280*/  ISETP.GE.AND P5, PT, R247, RZ, PT ;  /* 0x000000fff700720c */ /* 0x000fe20003fa6270 */
[----:B------:R-:W-:Y:S02]  /*d290*/  @!P2 IMAD.MOV R23, RZ, RZ, -R23 ;  /* 0x000000ffff17a224 */ /* 0x000fe400078e0a17 */
[----:B------:R-:W-:Y:S01]  /*d2a0*/  @!P0 IMAD.MOV R7, RZ, RZ, -R7 ;  /* 0x000000ffff078224 */ /* 0x000fe200078e0a07 */
[----:B------:R-:W3:Y:S09]  /*d2b0*/  LDL R247, [R1+0xf44] ;  /* 0x000f440001f77983 */ /* 0x000ef20000100800 */
[----:B------:R-:W-:Y:S01]  /*d2c0*/  @!P5 IMAD.MOV R12, RZ, RZ, -R12 ;  /* 0x000000ffff0cd224 */ /* 0x000fe200078e0a0c */
[----:B--2---:R-:W-:-:S02]  /*d2d0*/  ISETP.GE.AND P3, PT, R0, RZ, PT ;  /* 0x000000ff0000720c */ /* 0x004fc40003f66270 */
[----:B------:R-:W-:-:S04]  /*d2e0*/  IABS R0, c[0x0][0x17c] ;  /* 0x00005f0000007a13 */ /* 0x000fc80000000000 */
[----:B------:R-:W-:Y:S02]  /*d2f0*/  @!P1 IADD3 R110, R110, -R0, RZ ;  /* 0x800000006e6e9210 */ /* 0x000fe40007ffe0ff */
[----:B---3--:R-:W-:Y:S01]  /*d300*/  ISETP.GE.AND P1, PT, R251, RZ, PT ;  /* 0x000000fffb00720c */ /* 0x008fe20003f26270 */
[--C-:B------:R-:W-:Y:S02]  /*d310*/  @!P4 IMAD.IADD R122, R122, 0x1, -R0.reuse ;  /* 0x000000017a7ac824 */ /* 0x100fe400078e0a00 */
[----:B------:R-:W-:Y:S01]  /*d320*/  @!P6 IMAD.IADD R146, R146, 0x1, -R0 ;  /* 0x000000019292e824 */ /* 0x000fe200078e0a00 */
[----:B----4-:R-:W-:Y:S01]  /*d330*/  ISETP.GE.AND P4, PT, R249, RZ, PT ;  /* 0x000000fff900720c */ /* 0x010fe20003f86270 */
[----:B------:R-:W-:Y:S01]  /*d340*/  @!P3 IMAD.MOV R189, RZ, RZ, -R189 ;  /* 0x000000ffffbdb224 */ /* 0x000fe200078e0abd */
[C---:B------:R-:W-:Y:S01]  /*d350*/  ISETP.GT.U32.AND P5, PT, R0.reuse, R57, PT ;  /* 0x000000390000720c */ /* 0x040fe20003fa4070 */
[----:B------:R-:W2:Y:S01]  /*d360*/  LDL R251, [R1+0xf20] ;  /* 0x000f200001fb7983 */ /* 0x000ea20000100800 */
[----:B------:R-:W-:-:S02]  /*d370*/  ISETP.GT.U32.AND P0, PT, R0, R86, PT ;  /* 0x000000560000720c */ /* 0x000fc40003f04070 */
[C---:B------:R-:W-:Y:S01]  /*d380*/  ISETP.GT.U32.AND P3, PT, R0.reuse, R110, PT ;  /* 0x0000006e0000720c */ /* 0x040fe20003f64070 */
[----:B------:R-:W3:Y:S01]  /*d390*/  LDL R249, [R1+0xf1c] ;  /* 0x000f1c0001f97983 */ /* 0x000ee20000100800 */
[C---:B------:R-:W-:Y:S01]  /*d3a0*/  ISETP.GT.U32.AND P6, PT, R0.reuse, R122, PT ;  /* 0x0000007a0000720c */ /* 0x040fe20003fc4070 */
[----:B------:R-:W-:Y:S01]  /*d3b0*/  @!P1 IMAD.MOV R235, RZ, RZ, -R235 ;  /* 0x000000ffffeb9224 */ /* 0x000fe200078e0aeb */
[C---:B------:R-:W-:Y:S02]  /*d3c0*/  ISETP.GT.U32.AND P2, PT, R0.reuse, R213, PT ;  /* 0x000000d50000720c */ /* 0x040fe40003f44070 */
[C---:B------:R-:W-:Y:S01]  /*d3d0*/  ISETP.GT.U32.AND P1, PT, R0.reuse, R146, PT ;  /* 0x000000920000720c */ /* 0x040fe20003f24070 */
[----:B------:R-:W-:Y:S01]  /*d3e0*/  @!P4 IMAD.MOV R207, RZ, RZ, -R207 ;  /* 0x000000ffffcfc224 */ /* 0x000fe200078e0acf */
[C---:B------:R-:W-:Y:S01]  /*d3f0*/  ISETP.GT.U32.AND P4, PT, R0.reuse, R51, PT ;  /* 0x000000330000720c */ /* 0x040fe20003f84070 */
[----:B------:R-:W-:Y:S01]  /*d400*/  @!P5 IMAD.IADD R57, R57, 0x1, -R0 ;  /* 0x000000013939d824 */ /* 0x000fe200078e0a00 */
[----:B------:R-:W-:-:S02]  /*d410*/  ISETP.GT.U32.AND P5, PT, R0, R182, PT ;  /* 0x000000b60000720c */ /* 0x000fc40003fa4070 */
[----:B------:R-:W-:Y:S01]  /*d420*/  @!P0 IADD3 R86, R86, -R0, RZ ;  /* 0x8000000056568210 */ /* 0x000fe20007ffe0ff */
[--C-:B------:R-:W-:Y:S01]  /*d430*/  @!P3 IMAD.IADD R110, R110, 0x1, -R0.reuse ;  /* 0x000000016e6eb824 */ /* 0x100fe200078e0a00 */
[----:B------:R-:W-:Y:S01]  /*d440*/  ISETP.GT.U32.AND P0, PT, R0, R194, PT ;  /* 0x000000c20000720c */ /* 0x000fe20003f04070 */
[--C-:B------:R-:W-:Y:S01]  /*d450*/  @!P6 IMAD.IADD R122, R122, 0x1, -R0.reuse ;  /* 0x000000017a7ae824 */ /* 0x100fe200078e0a00 */
[C---:B------:R-:W-:Y:S01]  /*d460*/  ISETP.GT.U32.AND P3, PT, R0.reuse, R218, PT ;  /* 0x000000da0000720c */ /* 0x040fe20003f64070 */
[--C-:B------:R-:W-:Y:S01]  /*d470*/  @!P2 IMAD.IADD R213, R213, 0x1, -R0.reuse ;  /* 0x00000001d5d5a824 */ /* 0x100fe200078e0a00 */
[----:B------:R-:W-:Y:S01]  /*d480*/  ISETP.GT.U32.AND P6, PT, R0, R230, PT ;  /* 0x000000e60000720c */ /* 0x000fe20003fc4070 */
[----:B------:R-:W-:Y:S02]  /*d490*/  @!P1 IMAD.IADD R146, R146, 0x1, -R0 ;  /* 0x0000000192929824 */ /* 0x000fe400078e0a00 */
[----:B------:R-:W4:Y:S02]  /*d4a0*/  LDL R0, [R1+0xf40] ;  /* 0x000f400001007983 */ /* 0x000f240000100800 */
[----:B----4-:R-:W-:-:S02]  /*d4b0*/  ISETP.GE.AND P1, PT, R0, RZ, PT ;  /* 0x000000ff0000720c */ /* 0x010fc40003f26270 */
[----:B------:R-:W-:-:S05]  /*d4c0*/  IABS R0, c[0x0][0x17c] ;  /* 0x00005f0000007a13 */ /* 0x000fca0000000000 */
[--C-:B------:R-:W-:Y:S01]  /*d4d0*/  @!P4 IMAD.IADD R51, R51, 0x1, -R0.reuse ;  /* 0x000000013333c824 */ /* 0x100fe200078e0a00 */
[----:B------:R-:W-:Y:S01]  /*d4e0*/  ISETP.GT.U32.AND P4, PT, R0, R11, PT ;  /* 0x0000000b0000720c */ /* 0x000fe20003f84070 */
[----:B------:R-:W-:Y:S02]  /*d4f0*/  @!P5 IMAD.IADD R182, R182, 0x1, -R0 ;  /* 0x00000001b6b6d824 */ /* 0x000fe400078e0a00 */
[----:B------:R-:W4:Y:S02]  /*d500*/  LDL R0, [R1+0xf38] ;  /* 0x000f380001007983 */ /* 0x000f240000100800 */
[----:B----4-:R-:W-:Y:S02]  /*d510*/  ISETP.GE.AND P5, PT, R0, RZ, PT ;  /* 0x000000ff0000720c */ /* 0x010fe40003fa6270 */
[----:B------:R-:W-:-:S05]  /*d520*/  IABS R0, c[0x0][0x17c] ;  /* 0x00005f0000007a13 */ /* 0x000fca0000000000 */
[----:B------:R-:W-:Y:S02]  /*d530*/  @!P0 IMAD.IADD R194, R194, 0x1, -R0 ;  /* 0x00000001c2c28824 */ /* 0x000fe400078e0a00 */
[----:B------:R-:W4:Y:S01]  /*d540*/  LDL R0, [R1+0xf24] ;  /* 0x000f240001007983 */ /* 0x000f220000100800 */
[----:B------:R-:W-:Y:S01]  /*d550*/  ISETP.GE.AND P2, PT, R247, RZ, PT ;  /* 0x000000fff700720c */ /* 0x000fe20003f46270 */
[----:B------:R-:W-:Y:S02]  /*d560*/  @!P1 IMAD.MOV R57, RZ, RZ, -R57 ;  /* 0x000000ffff399224 */ /* 0x000fe400078e0a39 */
[----:B------:R-:W-:Y:S01]  /*d570*/  @!P5 IMAD.MOV R86, RZ, RZ, -R86 ;  /* 0x000000ffff56d224 */ /* 0x000fe200078e0a56 */
[----:B------:R-:W-:-:S09]  /*d580*/  IABS R247, R8 ;  /* 0x0000000800f77213 */ /* 0x000fd20000000000 */
[----:B------:R-:W-:Y:S01]  /*d590*/  @!P2 IADD3 R213, -R213, RZ, RZ ;  /* 0x000000ffd5d5a210 */ /* 0x000fe20007ffe1ff */
[----:B------:R-:W-:-:S04]  /*d5a0*/  IMAD.HI.U32 R158, R158, R247, RZ ;  /* 0x000000f79e9e7227 */ /* 0x000fc800078e00ff */
[----:B------:R-:W-:Y:S01]  /*d5b0*/  IMAD.MOV R158, RZ, RZ, -R158 ;  /* 0x000000ffff9e7224 */ /* 0x000fe200078e0a9e */
[----:B----4-:R-:W-:Y:S02]  /*d5c0*/  ISETP.GE.AND P0, PT, R0, RZ, PT ;  /* 0x000000ff0000720c */ /* 0x010fe40003f06270 */
[----:B------:R-:W-:-:S05]  /*d5d0*/  IABS R0, c[0x0][0x17c] ;  /* 0x00005f0000007a13 */ /* 0x000fca0000000000 */
[--C-:B------:R-:W-:Y:S01]  /*d5e0*/  @!P3 IMAD.IADD R218, R218, 0x1, -R0.reuse ;  /* 0x00000001dadab824 */ /* 0x100fe200078e0a00 */
[----:B--2---:R-:W-:Y:S01]  /*d5f0*/  ISETP.GE.AND P3, PT, R251, RZ, PT ;  /* 0x000000fffb00720c */ /* 0x004fe20003f66270 */
[--C-:B------:R-:W-:Y:S02]  /*d600*/  @!P6 IMAD.IADD R230, R230, 0x1, -R0.reuse ;  /* 0x00000001e6e6e824 */ /* 0x100fe400078e0a00 */
[----:B------:R-:W-:Y:S01]  /*d610*/  @!P4 IMAD.IADD R11, R11, 0x1, -R0 ;  /* 0x000000010b0bc824 */ /* 0x000fe200078e0a00 */
[----:B---3--:R-:W-:Y:S01]  /*d620*/  ISETP.GE.AND P6, PT, R249, RZ, PT ;  /* 0x000000fff900720c */ /* 0x008fe20003fc6270 */
[----:B------:R-:W-:Y:S01]  /*d630*/  @!P0 IMAD.MOV R110, RZ, RZ, -R110 ;  /* 0x000000ffff6e8224 */ /* 0x000fe200078e0a6e */
[C---:B------:R-:W-:Y:S01]  /*d640*/  ISETP.GT.U32.AND P2, PT, R0.reuse, R51, PT ;  /* 0x000000330000720c */ /* 0x040fe20003f44070 */
[C---:B------:R-:W-:Y:S01]  /*d650*/  IMAD R158, R0.reuse, R158, R247 ;  /* 0x0000009e009e7224 */ /* 0x040fe200078e02f7 */
[C---:B------:R-:W-:Y:S01]  /*d660*/  ISETP.GT.U32.AND P1, PT, R0.reuse, R182, PT ;  /* 0x000000b60000720c */ /* 0x040fe20003f24070 */
[----:B------:R-:W2:Y:S01]  /*d670*/  LDL R247, [R1+0xf08] ;  /* 0x000f080001f77983 */ /* 0x000ea20000100800 */
[----:B------:R-:W-:-:S02]  /*d680*/  ISETP.GT.U32.AND P4, PT, R0, R194, PT ;  /* 0x000000c20000720c */ /* 0x000fc40003f84070 */
[C---:B------:R-:W-:Y:S01]  /*d690*/  ISETP.GT.U32.AND P0, PT, R0.reuse, R218, PT ;  /* 0x000000da0000720c */ /* 0x040fe20003f04070 */
[----:B------:R-:W-:Y:S01]  /*d6a0*/  @!P3 IMAD.MOV R122, RZ, RZ, -R122 ;  /* 0x000000ffff7ab224 */ /* 0x000fe200078e0a7a */
[C---:B------:R-:W-:Y:S01]  /*d6b0*/  ISETP.GT.U32.AND P5, PT, R0.reuse, R230, PT ;  /* 0x000000e60000720c */ /* 0x040fe20003fa4070 */
[----:B------:R-:W3:Y:S01]  /*d6c0*/  LDL R251, [R1+0xf04] ;  /* 0x000f040001fb7983 */ /* 0x000ee20000100800 */
[C---:B------:R-:W-:Y:S01]  /*d6d0*/  ISETP.GT.U32.AND P3, PT, R0.reuse, R11, PT ;  /* 0x0000000b0000720c */ /* 0x040fe20003f64070 */
[----:B------:R-:W-:Y:S01]  /*d6e0*/  @!P6 IMAD.MOV R146, RZ, RZ, -R146 ;  /* 0x000000ffff92e224 */ /* 0x000fe200078e0a92 */
[C---:B------:R-:W-:Y:S01]  /*d6f0*/  ISETP.GT.U32.AND P6, PT, R0.reuse, R29, PT ;  /* 0x0000001d0000720c */ /* 0x040fe20003fc4070 */
        /* <DEDUP_REMOVED lines=8> */
[----:B------:R-:W-:Y:S01]  /*d780*/  @!P5 IMAD.IADD R230, R230, 0x1, -R0 ;  /* 0x00000001e6e6d824 */ /* 0x000fe200078e0a00 */
[----:B------:R-:W-:Y:S01]  /*d790*/  ISETP.GT.U32.AND P5, PT, R0, R28, PT ;  /* 0x0000001c0000720c */ /* 0x000fe20003fa4070 */
[----:B------:R-:W4:Y:S01]  /*d7a0*/  LDL R249, [R1+0xf00] ;  /* 0x000f000001f97983 */ /* 0x000f220000100800 */
[----:B------:R-:W-:-:S03]  /*d7b0*/  @!P3 IADD3 R11, R11, -R0, RZ ;  /* 0x800000000b0bb210 */ /* 0x000fc60007ffe0ff */
[----:B------:R-:W2:Y:S02]  /*d7c0*/  LDL R0, [R1+0xf14] ;  /* 0x000f140001007983 */ /* 0x000ea40000100800 */
[----:B--2---:R-:W-:Y:S02]  /*d7d0*/  ISETP.GE.AND P3, PT, R0, RZ, PT ;  /* 0x000000ff0000720c */ /* 0x004fe40003f66270 */
[----:B------:R-:W-:-:S05]  /*d7e0*/  IABS R0, c[0x0][0x17c] ;  /* 0x00005f0000007a13 */ /* 0x000fca0000000000 */
[----:B------:R-:W-:Y:S02]  /*d7f0*/  @!P6 IMAD.IADD R29, R29, 0x1, -R0 ;  /* 0x000000011d1de824 */ /* 0x000fe400078e0a00 */
[----:B------:R-:W2:Y:S02]  /*d800*/  LDL R0, [R1+0xf10] ;  /* 0x000f100001007983 */ /* 0x000ea40000100800 */
[----:B--2---:R-:W-:Y:S02]  /*d810*/  ISETP.GE.AND P6, PT, R0, RZ, PT ;  /* 0x000000ff0000720c */ /* 0x004fe40003fc6270 */
[----:B------:R-:W-:-:S05]  /*d820*/  IABS R0, c[0x0][0x17c] ;  /* 0x00005f0000007a13 */ /* 0x000fca0000000000 */
[----:B------:R-:W-:Y:S02]  /*d830*/  @!P2 IMAD.IADD R36, R36, 0x1, -R0 ;  /* 0x000000012424a824 */ /* 0x000fe400078e0a00 */
[----:B------:R-:W2:Y:S01]  /*d840*/  LDL R0, [R1+0xf0c] ;  /* 0x000f0c0001007983 */ /* 0x000ea20000100800 */
[----:B------:R-:W-:-:S03]  /*d850*/  @!P3 IMAD.MOV R51, RZ, RZ, -R51 ;  /* 0x000000ffff33b224 */ /* 0x000fc600078e0a33 */
[----:B------:R-:W-:Y:S01]  /*d860*/  @!P6 IMAD.MOV R182, RZ, RZ, -R182 ;  /* 0x000000ffffb6e224 */ /* 0x000fe200078e0ab6 */
[----:B--2---:R-:W-:Y:S02]  /*d870*/  ISETP.GE.AND P2, PT, R0, RZ, PT ;  /* 0x000000ff0000720c */ /* 0x004fe40003f46270 */
[----:B------:R-:W-:-:S05]  /*d880*/  IABS R0, c[0x0][0x17c] ;  /* 0x00005f0000007a13 */ /* 0x000fca0000000000 */
[--C-:B------:R-:W-:Y:S01]  /*d890*/  @!P1 IMAD.IADD R47, R47, 0x1, -R0.reuse ;  /* 0x000000012f2f9824 */ /* 0x100fe200078e0a00 */
[----:B------:R-:W-:Y:S01]  /*d8a0*/  ISETP.GE.AND P1, PT, R247, RZ, PT ;  /* 0x000000fff700720c */ /* 0x000fe20003f26270 */
[--C-:B------:R-:W-:Y:S01]  /*d8b0*/  @!P4 IMAD.IADD R42, R42, 0x1, -R0.reuse ;  /* 0x000000012a2ac824 */ /* 0x100fe200078e0a00 */
        /* <DEDUP_REMOVED lines=9> */
[----:B------:R-:W-:Y:S01]  /*d950*/  @!P1 IMAD.MOV R218, RZ, RZ, -R218 ;  /* 0x000000ffffda9224 */ /* 0x000fe200078e0ada */
[----:B------:R-:W-:Y:S01]  /*d960*/  ISETP.GT.U32.AND P1, PT, R0, R42, PT ;  /* 0x0000002a0000720c */ /* 0x000fe20003f24070 */
[----:B------:R-:W3:Y:S01]  /*d970*/  LDL R251, [R1+0xeec] ;  /* 0x000eec0001fb7983 */ /* 0x000ee20000100800 */
[----:B------:R-:W-:Y:S02]  /*d980*/  @!P4 IADD3 R230, -R230, RZ, RZ ;  /* 0x000000ffe6e6c210 */ /* 0x000fe40007ffe1ff */
[C---:B------:R-:W-:Y:S01]  /*d990*/  ISETP.GT.U32.AND P6, PT, R0.reuse, R50, PT ;  /* 0x000000320000720c */ /* 0x040fe20003fc4070 */
[----:B------:R-:W4:Y:S01]  /*d9a0*/  LDL R249, [R1+0xee8] ;  /* 0x000ee80001f97983 */ /* 0x000f220000100800 */
[C---:B------:R-:W-:Y:S01]  /*d9b0*/  ISETP.GT.U32.AND P4, PT, R0.reuse, R28, PT ;  /* 0x0000001c0000720c */ /* 0x040fe20003f84070 */
        /* <DEDUP_REMOVED lines=9> */
[----:B------:R-:W-:Y:S01]  /*da50*/  ISETP.GT.U32.AND P1, PT, R0, R32, PT ;  /* 0x000000200000720c */ /* 0x000fe20003f24070 */
[--C-:B------:R-:W-:Y:S01]  /*da60*/  @!P6 IMAD.IADD R50, R50, 0x1, -R0.reuse ;  /* 0x000000013232e824 */ /* 0x100fe200078e0a00 */
[----:B------:R-:W-:Y:S01]  /*da70*/  ISETP.GT.U32.AND P6, PT, R0, R34, PT ;  /* 0x000000220000720c */ /* 0x000fe20003fc4070 */
[----:B------:R-:W-:-:S02]  /*da80*/  @!P4 IMAD.IADD R28, R28, 0x1, -R0 ;  /* 0x000000011c1cc824 */ /* 0x000fc400078e0a00 */
        /* <DEDUP_REMOVED lines=12> */
[----:B------:R-:W-:-:S04]  /*db50*/  IABS R0, c[0x0][0x17c] ;  /* 0x00005f0000007a13 */ /* 0x000fc80000000000 */
[----:B------:R-:W-:Y:S01]  /*db60*/  @!P2 IADD3 R33, R33, -R0, RZ ;  /* 0x800000002121a210 */ /* 0x000fe20007ffe0ff */
[--C-:B------:R-:W-:Y:S01]  /*db70*/  @!P5 IMAD.IADD R31, R31, 0x1, -R0.reuse ;  /* 0x000000011f1fd824 */ /* 0x100fe200078e0a00 */
[----:B------:R-:W-:Y:S02]  /*db80*/  ISETP.GE.AND P5, PT, R247, RZ, PT ;  /* 0x000000fff700720c */ /* 0x000fe40003fa6270 */
        /* <DEDUP_REMOVED lines=18> */
[C---:B------:R-:W-:Y:S01]  /*dcb0*/  ISETP.GT.U32.AND P4, PT, R0.reuse, R35, PT ;  /* 0x000000230000720c */ /* 0x040fe20003f84070 */
[--C-:B------:R-:W-:Y:S01]  /*dcc0*/  @!P0 IMAD.IADD R55, R55, 0x1, -R0.reuse ;  /* 0x0000000137378824 */ /* 0x100fe200078e0a00 */
[C---:B------:R-:W-:Y:S01]  /*dcd0*/  ISETP.GT.U32.AND P0, PT, R0.reuse, R37, PT ;  /* 0x000000250000720c */ /* 0x040fe20003f04070 */
[----:B------:R-:W4:Y:S01]  /*dce0*/  LDL R249, [R1+0xecc] ;  /* 0x000ecc0001f97983 */ /* 0x000f220000100800 */
[----:B------:R-:W-:Y:S01]  /*dcf0*/  @!P3 IADD3 R31, R31, -R0, RZ ;  /* 0x800000001f1fb210 */ /* 0x000fe20007ffe0ff */
[--C-:B------:R-:W-:Y:S01]  /*dd00*/  @!P5 IMAD.IADD R33, R33, 0x1, -R0.reuse ;  /* 0x000000012121d824 */ /* 0x100fe200078e0a00 */
[----:B------:R-:W-:Y:S01]  /*dd10*/  ISETP.GT.U32.AND P3, PT, R0, R4, PT ;  /* 0x000000040000720c */ /* 0x000fe20003f64070 */
[--C-:B------:R-:W-:Y:S01]  /*dd20*/  @!P6 IMAD.IADD R32, R32, 0x1, -R0.reuse ;  /* 0x000000012020e824 */ /* 0x100fe200078e0a00 */
[----:B------:R-:W-:Y:S01]  /*dd30*/  ISETP.GT.U32.AND P5, PT, R0, R3, PT ;  /* 0x000000030000720c */ /* 0x000fe20003fa4070 */
[----:B------:R-:W-:Y:S01]  /*dd40*/  @!P2 IMAD.IADD R34, R34, 0x1, -R0 ;  /* 0x000000012222a824 */ /* 0x000fe200078e0a00 */
[----:B------:R-:W-:-:S02]  /*dd50*/  ISETP.GT.U32.AND P6, PT, R0, R245, PT ;  /* 0x000000f50000720c */ /* 0x000fc40003fc4070 */
        /* <DEDUP_REMOVED lines=10> */
[----:B------:R-:W-:Y:S02]  /*de00*/  @!P1 IADD3 R55, -R55, RZ, RZ ;  /* 0x000000ff37379210 */ /* 0x000fe40007ffe1ff */
        /* <DEDUP_REMOVED lines=17> */
[C---:B------:R-:W-:Y:S02]  /*df20*/  ISETP.GT.U32.AND P6, PT, R0.reuse, R3, PT ;  /* 0x000000030000720c */ /* 0x040fe40003fc4070 */
[C---:B------:R-:W-:Y:S01]  /*df30*/  ISETP.GT.U32.AND P3, PT, R0.reuse, R245, PT ;  /* 0x000000f50000720c */ /* 0x040fe20003f64070 */
[----:B------:R-:W-:Y:S01]  /*df40*/  @!P5 IMAD.MOV R34, RZ, RZ, -R34 ;  /* 0x000000ffff22d224 */ /* 0x000fe200078e0a22 */
[C---:B------:R-:W-:Y:S01]  /*df50*/  ISETP.GT.U32.AND P5, PT, R0.reuse, R2, PT ;  /* 0x000000020000720c */ /* 0x040fe20003fa4070 */
[--C-:B------:R-:W-:Y:S01]  /*df60*/  @!P2 IMAD.IADD R41, R41, 0x1, -R0.reuse ;  /* 0x000000012929a824 */ /* 0x100fe200078e0a00 */
[C---:B------:R-:W-:Y:S01]  /*df70*/  ISETP.GT.U32.AND P2, PT, R0.reuse, R44, PT ;  /* 0x0000002c0000720c */ /* 0x040fe20003f44070 */
[--C-:B------:R-:W-:Y:S01]  /*df80*/  @!P1 IMAD.IADD R35, R35, 0x1, -R0.reuse ;  /* 0x0000000123239824 */ /* 0x100fe200078e0a00 */
[C---:B------:R-:W-:Y:S01]  /*df90*/  ISETP.GT.U32.AND P1, PT, R0.reuse, R53, PT ;  /* 0x000000350000720c */ /* 0x040fe20003f24070 */
[--C-:B------:R-:W-:Y:S01]  /*dfa0*/  @!P4 IMAD.IADD R37, R37, 0x1, -R0.reuse ;  /* 0x000000012525c824 */ /* 0x100fe200078e0a00 */
[----:B------:R-:W-:Y:S01]  /*dfb0*/  ISETP.GT.U32.AND P4, PT, R0, R61, PT ;  /* 0x0000003d0000720c */ /* 0x000fe20003f84070 */
[--C-:B------:R-:W-:Y:S01]  /*dfc0*/  @!P0 IMAD.IADD R4, R4, 0x1, -R0.reuse ;  /* 0x0000000104048824 */ /* 0x100fe200078e0a00 */
[C---:B------:R-:W-:Y:S01]  /*dfd0*/  ISETP.GT.U32.AND P0, PT, R0.reuse, R63, PT ;  /* 0x0000003f0000720c */ /* 0x040fe20003f04070 */
[--C-:B------:R-:W-:Y:S01]  /*dfe0*/  @!P6 IMAD.IADD R3, R3, 0x1, -R0.reuse ;  /* 0x000000010303e824 */ /* 0x100fe200078e0a00 */
[----:B------:R-:W-:Y:S01]  /*dff0*/  ISETP.GT.U32.AND P6, PT, R0, R65, PT ;  /* 0x000000410000720c */ /* 0x000fe20003fc4070 */
[----:B------:R-:W-:-:S02]  /*e000*/  @!P3 IMAD.IADD R245, R245, 0x1, -R0 ;  /* 0x00000001f5f5b824 */ /* 0x000fc400078e0a00 */
[----:B------:R-:W3:Y:S02]  /*e010*/  LDL R0, [R1+0xec8] ;  /* 0x000ec80001007983 */ /* 0x000ee40000100800 */
[----:B---3--:R-:W-:Y:S02]  /*e020*/  ISETP.GE.AND P3, PT, R0, RZ, PT ;  /* 0x000000ff0000720c */ /* 0x008fe40003f66270 */
[----:B------:R-:W-:-:S04]  /*e030*/  IABS R0, c[0x0][0x17c] ;  /* 0x00005f0000007a13 */ /* 0x000fc80000000000 */
[----:B------:R-:W-:Y:S02]  /*e040*/  @!P5 IADD3 R2, R2, -R0, RZ ;  /* 0x800000000202d210 */ /* 0x000fe40007ffe0ff */
[----:B------:R-:W3:Y:S02]  /*e050*/  LDL R0, [R1+0xec4] ;  /* 0x000ec40001007983 */ /* 0x000ee40000100800 */
[----:B---3--:R-:W-:Y:S02]  /*e060*/  ISETP.GE.AND P5, PT, R0, RZ, PT ;  /* 0x000000ff0000720c */ /* 0x008fe40003fa6270 */
[----:B------:R-:W-:-:S05]  /*e070*/  IABS R0, c[0x0][0x17c] ;  /* 0x00005f0000007a13 */ /* 0x000fca0000000000 */
[----:B------:R-:W-:Y:S02]  /*e080*/  @!P2 IMAD.IADD R44, R44, 0x1, -R0 ;  /* 0x000000012c2ca824 */ /* 0x000fe400078e0a00 */
        /* <DEDUP_REMOVED lines=8> */
[----:B------:R-:W3:Y:S01]  /*e110*/  LDL R0, [R1+0xeb8] ;  /* 0x000eb80001007983 */ /* 0x000ee20000100800 */
[----:B------:R-:W-:Y:S02]  /*e120*/  @!P3 IMAD.MOV R41, RZ, RZ, -R41 ;  /* 0x000000ffff29b224 */ /* 0x000fe400078e0a29 */
[----:B------:R-:W-:Y:S02]  /*e130*/  @!P5 IMAD.MOV R35, RZ, RZ, -R35 ;  /* 0x000000ffff23d224 */ /* 0x000fe400078e0a23 */
[----:B------:R-:W-:Y:S02]  /*e140*/  @!P2 IMAD.MOV R37, RZ, RZ, -R37 ;  /* 0x000000ffff25a224 */ /* 0x000fe400078e0a25 */
[----:B------:R-:W-:Y:S01]  /*e150*/  @!P1 IMAD.MOV R4, RZ, RZ, -R4 ;  /* 0x000000ffff049224 */ /* 0x000fe200078e0a04 */
[----:B---3--:R-:W-:-:S02]  /*e160*/  ISETP.GE.AND P4, PT, R0, RZ, PT ;  /* 0x000000ff0000720c */ /* 0x008fc40003f86270 */
[----:B------:R-:W-:-:S05]  /*e170*/  IABS R0, c[0x0][0x17c] ;  /* 0x00005f0000007a13 */ /* 0x000fca0000000000 */
[--C-:B------:R-:W-:Y:S01]  /*e180*/  @!P0 IMAD.IADD R63, R63, 0x1, -R0.reuse ;  /* 0x000000013f3f8824 */ /* 0x100fe200078e0a00 */
[----:B--2---:R-:W-:Y:S02]  /*e190*/  ISETP.GE.AND P0, PT, R247, RZ, PT ;  /* 0x000000fff700720c */ /* 0x004fe40003f06270 */
[----:B------:R-:W2:Y:S01]  /*e1a0*/  LDL R247, [R1+0xeb0] ;  /* 0x000eb00001f77983 */ /* 0x000ea20000100800 */
[----:B------:R-:W-:Y:S01]  /*e1b0*/  @!P6 IMAD.IADD R65, R65, 0x1, -R0 ;  /* 0x000000014141e824 */ /* 0x000fe200078e0a00 */
[C---:B------:R-:W-:Y:S02]  /*e1c0*/  ISETP.GT.U32.AND P3, PT, R0.reuse, R2, PT ;  /* 0x000000020000720c */ /* 0x040fe40003f64070 */
[C---:B------:R-:W-:Y:S02]  /*e1d0*/  ISETP.GT.U32.AND P5, PT, R0.reuse, R44, PT ;  /* 0x0000002c0000720c */ /* 0x040fe40003fa4070 */
[C---:B------:R-:W-:Y:S02]  /*e1e0*/  ISETP.GT.U32.AND P2, PT, R0.reuse, R53, PT ;  /* 0x000000350000720c */ /* 0x040fe40003f44070 */
[----:B------:R-:W-:-:S02]  /*e1f0*/  ISETP.GT.U32.AND P1, PT, R0, R61, PT ;  /* 0x0000003d0000720c */ /* 0x000fc40003f24070 */
[C---:B------:R-:W-:Y:S01]  /*e200*/  ISETP.GT.U32.AND P6, PT, R0.reuse, R63, PT ;  /* 0x0000003f0000720c */ /* 0x040fe20003fc4070 */
[----:B------:R-:W-:Y:S01]  /*e210*/  @!P4 IMAD.MOV R3, RZ, RZ, -R3 ;  /* 0x000000ffff03c224 */ /* 0x000fe200078e0a03 */
[----:B------:R-:W-:Y:S02]  /*e220*/  @!P0 IADD3 R245, -R245, RZ, RZ ;  /* 0x000000fff5f58210 */ /* 0x000fe40007ffe1ff */
[----:B------:R-:W-:Y:S01]  /*e230*/  ISETP.GT.U32.AND P4, PT, R0, R65, PT ;  /* 0x000000410000720c */ /* 0x000fe20003f84070 */
[--C-:B------:R-:W-:Y:S01]  /*e240*/  @!P3 IMAD.IADD R2, R2, 0x1, -R0.reuse ;  /* 0x000000010202b824 */ /* 0x100fe200078e0a00 */
[----:B------:R-:W-:Y:S01]  /*e250*/  ISETP.GT.U32.AND P0, PT, R0, R165, PT ;  /* 0x000000a50000720c */ /* 0x000fe20003f04070 */
[--C-:B------:R-:W-:Y:S01]  /*e260*/  @!P5 IMAD.IADD R44, R44, 0x1, -R0.reuse ;  /* 0x000000012c2cd824 */ /* 0x100fe200078e0a00 */
[C---:B------:R-:W-:Y:S01]  /*e270*/  ISETP.GT.U32.AND P3, PT, R0.reuse, R96, PT ;  /* 0x000000600000720c */ /* 0x040fe20003f64070 */
[--C-:B------:R-:W-:Y:S01]  /*e280*/  @!P2 IMAD.IADD R53, R53, 0x1, -R0.reuse ;  /* 0x000000013535a824 */ /* 0x100fe200078e0a00 */
[C---:B------:R-:W-:Y:S01]  /*e290*/  ISETP.GT.U32.AND P5, PT, R0.reuse, R132, PT ;  /* 0x000000840000720c */ /* 0x040fe20003fa4070 */
[--C-:B------:R-:W-:Y:S01]  /*e2a0*/  @!P1 IMAD.IADD R61, R61, 0x1, -R0.reuse ;  /* 0x000000013d3d9824 */ /* 0x100fe200078e0a00 */
[C---:B------:R-:W-:Y:S01]  /*e2b0*/  ISETP.GT.U32.AND P2, PT, R0.reuse, R168, PT ;  /* 0x000000a80000720c */ /* 0x040fe20003f44070 */
[----:B------:R-:W-:Y:S01]  /*e2c0*/  @!P6 IMAD.IADD R63, R63, 0x1, -R0 ;  /* 0x000000013f3fe824 */ /* 0x000fe200078e0a00 */
[----:B------:R-:W-:Y:S01]  /*e2d0*/  ISETP.GT.U32.AND P1, PT, R0, R229, PT ;  /* 0x000000e50000720c */ /* 0x000fe20003f24070 */
[----:B------:R-:W-:-:S05]  /*e2e0*/  IMAD.MOV.U32 R0, RZ, RZ, 0x3f ;  /* 0x0000003fff007424 */ /* 0x000fca00078e00ff */
[----:B------:R-:W-:-:S04]  /*e2f0*/  IADD3 R0, R0, c[0x0][0x180], RZ ;  /* 0x0000600000007a10 */ /* 0x000fc80007ffe0ff */
[----:B------:R-:W-:Y:S02]  /*e300*/  ISETP.GT.AND P6, PT, R0, 0x3f, PT ;  /* 0x0000003f0000780c */ /* 0x000fe40003fc4270 */
[----:B------:R-:W-:-:S05]  /*e310*/  IABS R0, c[0x0][0x17c] ;  /* 0x00005f0000007a13 */ /* 0x000fca0000000000 */
[--C-:B------:R-:W-:Y:S02]  /*e320*/  @!P5 IMAD.IADD R132, R132, 0x1, -R0.reuse ;  /* 0x000000018484d824 */ /* 0x100fe400078e0a00 */
[----:B------:R-:W-:-:S03]  /*e330*/  @!P1 IMAD.IADD R229, R229, 0x1, -R0 ;  /* 0x00000001e5e59824 */ /* 0x000fc600078e0a00 */
[----:B------:R-:W-:Y:S01]  /*e340*/  ISETP.GT.U32.AND P1, PT, R0, R132, PT ;  /* 0x000000840000720c */ /* 0x000fe20003f24070 */
[----:B------:R-:W1:-:S12]  /*e350*/  S2R R251, SR_TID.X ;  /* 0x0000000000fb7919 */ /* 0x000e580000002100 */
[--C-:B------:R-:W-:Y:S01]  /*e360*/  @!P1 IMAD.IADD R132, R132, 0x1, -R0.reuse ;  /* 0x0000000184849824 */ /* 0x100fe200078e0a00 */
[----:B------:R-:W-:Y:S02]  /*e370*/  ISETP.GE.AND P1, PT, R252, RZ, PT ;  /* 0x000000fffc00720c */ /* 0x000fe40003f26270 */
[----:B------:R-:W3:Y:S01]  /*e380*/  S2R R252, SR_TID.X ;  /* 0x0000000000fc7919 */ /* 0x000ee20000002100 */
[--C-:B------:R-:W-:Y:S02]  /*e390*/  @!P0 IMAD.IADD R165, R165, 0x1, -R0.reuse ;  /* 0x00000001a5a58824 */ /* 0x100fe400078e0a00 */
[--C-:B------:R-:W-:Y:S01]  /*e3a0*/  @!P4 IMAD.IADD R65, R65, 0x1, -R0.reuse ;  /* 0x000000014141c824 */ /* 0x100fe200078e0a00 */
[----:B------:R-:W-:Y:S01]  /*e3b0*/  ISETP.GT.U32.AND P4, PT, R0, R246, PT ;  /* 0x000000f60000720c */ /* 0x000fe20003f84070 */
[----:B------:R-:W-:Y:S01]  /*e3c0*/  @!P3 IMAD.IADD R96, R96, 0x1, -R0 ;  /* 0x000000016060b824 */ /* 0x000fe200078e0a00 */
[----:B------:R-:W-:Y:S02]  /*e3d0*/  @!P2 IADD3 R168, R168, -R0, RZ ;  /* 0x80000000a8a8a210 */ /* 0x000fe40007ffe0ff */
[----:B------:R-:W-:-:S02]  /*e3e0*/  ISETP.GE.AND P3, PT, R248, RZ, PT ;  /* 0x000000fff800720c */ /* 0x000fc40003f66270 */
[C---:B------:R-:W-:Y:S02]  /*e3f0*/  ISETP.GT.U32.AND P5, PT, R0.reuse, R165, PT ;  /* 0x000000a50000720c */ /* 0x040fe40003fa4070 */
[----:B-1----:R-:W-:Y:S02]  /*e400*/  SHF.R.S32.HI R249, RZ, 0x6, R251 ;  /* 0x00000006fff97819 */ /* 0x002fe400000114fb */
[----:B------:R-:W-:Y:S02]  /*e410*/  ISETP.GT.U32.AND P2, PT, R0, R96, PT ;  /* 0x000000600000720c */ /* 0x000fe40003f44070 */
[----:B------:R-:W-:Y:S02]  /*e420*/  SGXT R249, R249, 0x1 ;  /* 0x00000001f9f9781a */ /* 0x000fe40000000200 */
[----:B---3--:R-:W-:-:S05]  /*e430*/  LOP3.LUT R252, R252, 0x3f, RZ, 0xc0, !PT ;  /* 0x0000003ffcfc7812 */ /* 0x008fca00078ec0ff */
[----:B------:R-:W-:Y:S02]  /*e440*/  IMAD.SHL.U32 R252, R252, 0x4, RZ ;  /* 0x00000004fcfc7824 */ /* 0x000fe400078e00ff */
[----:B------:R-:W-:-:S03]  /*e450*/  @!P4 IMAD.IADD R246, R246, 0x1, -R0 ;  /* 0x00000001f6f6c824 */ /* 0x000fc600078e0a00 */
[----:B------:R-:W-:Y:S01]  /*e460*/  LOP3.LUT R252, R252, 0x120, R249, 0x78, !PT ;  /* 0x00000120fcfc7812 */ /* 0x000fe200078e78f9 */
[----:B------:R-:W-:Y:S01]  /*e470*/  @!P3 IMAD.MOV R44, RZ, RZ, -R44 ;  /* 0x000000ffff2cb224 */ /* 0x000fe200078e0a2c */
[C---:B------:R-:W-:Y:S01]  /*e480*/  ISETP.GT.U32.AND P4, PT, R0.reuse, R229, PT ;  /* 0x000000e50000720c */ /* 0x040fe20003f84070 */
[--C-:B------:R-:W-:Y:S01]  /*e490*/  @!P5 IMAD.IADD R165, R165, 0x1, -R0.reuse ;  /* 0x00000001a5a5d824 */ /* 0x100fe200078e0a00 */
[----:B------:R-:W-:Y:S01]  /*e4a0*/  ISETP.GT.U32.AND P3, PT, R0, R246, PT ;  /* 0x000000f60000720c */ /* 0x000fe20003f64070 */
[----:B------:R-:W-:Y:S01]  /*e4b0*/  @!P2 IMAD.IADD R96, R96, 0x1, -R0 ;  /* 0x000000016060a824 */ /* 0x000fe200078e0a00 */
[----:B------:R-:W-:Y:S01]  /*e4c0*/  ISETP.GT.U32.AND P5, PT, R0, R158, PT ;  /* 0x0000009e0000720c */ /* 0x000fe20003fa4070 */
[----:B------:R1:W-:Y:S04]  /*e4d0*/  STL [R1+0x360], R252 ;  /* 0x000360fc01007387 */ /* 0x0003e80000100800 */
[----:B-1----:R-:W3:Y:S01]  /*e4e0*/  LDL R252, [R1+0xe98] ;  /* 0x000e980001fc7983 */ /* 0x002ee20000100800 */
[----:B--2---:R-:W-:-:S13]  /*e4f0*/  ISETP.GE.AND P0, PT, R247, RZ, PT ;  /* 0x000000fff700720c */ /* 0x004fda0003f06270 */
[----:B------:R-:W-:Y:S01]  /*e500*/  @!P0 IMAD.MOV R2, RZ, RZ, -R2 ;  /* 0x000000ffff028224 */ /* 0x000fe200078e0a02 */
[----:B------:R-:W-:-:S13]  /*e510*/  ISETP.GT.U32.AND P0, PT, R0, R168, PT ;  /* 0x000000a80000720c */ /* 0x000fda0003f04070 */
[----:B------:R-:W-:Y:S02]  /*e520*/  @!P0 IMAD.IADD R168, R168, 0x1, -R0 ;  /* 0x00000001a8a88824 */ /* 0x000fe400078e0a00 */
[----:B------:R-:W2:Y:S02]  /*e530*/  LDL R0, [R1+0xea4] ;  /* 0x000ea40001007983 */ /* 0x000ea40000100800 */
[----:B--2---:R-:W-:Y:S02]  /*e540*/  ISETP.GE.AND P0, PT, R0, RZ, PT ;  /* 0x000000ff0000720c */ /* 0x004fe40003f06270 */
[----:B------:R-:W-:-:S05]  /*e550*/  IABS R0, c[0x0][0x17c] ;  /* 0x00005f0000007a13 */ /* 0x000fca0000000000 */
[----:B------:R-:W-:Y:S02]  /*e560*/  @!P4 IMAD.IADD R229, R229, 0x1, -R0 ;  /* 0x00000001e5e5c824 */ /* 0x000fe400078e0a00 */
[----:B------:R-:W2:Y:S04]  /*e570*/  LDL R0, [R1+0xea0] ;  /* 0x000ea00001007983 */ /* 0x000ea80000100800 */
[----:B------:R-:W1:Y:S01]  /*e580*/  S2R R248, SR_TID.X ;  /* 0x0000000000f87919 */ /* 0x000e620000002100 */
[----:B--2---:R-:W-:Y:S02]  /*e590*/  ISETP.GE.AND P4, PT, R0, RZ, PT ;  /* 0x000000ff0000720c */ /* 0x004fe40003f86270 */
[----:B------:R-:W-:-:S04]  /*e5a0*/  IABS R0, c[0x0][0x17c] ;  /* 0x00005f0000007a13 */ /* 0x000fc80000000000 */
[----:B------:R-:W-:Y:S02]  /*e5b0*/  @!P3 IADD3 R246, R246, -R0, RZ ;  /* 0x80000000f6f6b210 */ /* 0x000fe40007ffe0ff */
[----:B------:R-:W2:Y:S01]  /*e5c0*/  LDL R0, [R1+0xe9c] ;  /* 0x000e9c0001007983 */ /* 0x000ea20000100800 */
[----:B------:R-:W-:Y:S01]  /*e5d0*/  @!P1 IMAD.MOV R53, RZ, RZ, -R53 ;  /* 0x000000ffff359224 */ /* 0x000fe200078e0a35 */
[----:B---3--:R-:W-:Y:S02]  /*e5e0*/  ISETP.GE.AND P1, PT, R252, RZ, PT ;  /* 0x000000fffc00720c */ /* 0x008fe40003f26270 */
[----:B------:R-:W3:Y:S01]  /*e5f0*/  S2R R252, SR_TID.X ;  /* 0x0000000000fc7919 */ /* 0x000ee20000002100 */
[----:B-1----:R-:W-:-:S04]  /*e600*/  SHF.R.U32.HI R248, RZ, 0x6, R248 ;  /* 0x00000006fff87819 */ /* 0x002fc800000116f8 */
[----:B------:R-:W-:Y:S01]  /*e610*/  SGXT.U32 R248, R248, 0x1 ;  /* 0x00000001f8f8781a */ /* 0x000fe20000000000 */
[----:B------:R-:W-:Y:S01]  /*e620*/  @!P0 IMAD.MOV R61, RZ, RZ, -R61 ;  /* 0x000000ffff3d8224 */ /* 0x000fe200078e0a3d */
[----:B------:R-:W-:Y:S02]  /*e630*/  SEL R247, RZ, 0x4, !P6 ;  /* 0x00000004fff77807 */ /* 0x000fe40007000000 */
[C---:B------:R-:W-:Y:S02]  /*e640*/  ISETP.GE.AND P2, PT, R248.reuse, c[0x0][0x180], PT ;  /* 0x00006000f8007a0c */ /* 0x040fe40003f46270 */
[----:B------:R-:W-:Y:S01]  /*e650*/  LOP3.LUT R248, R248, 0x4, RZ, 0xfc, !PT ;  /* 0x00000004f8f87812 */ /* 0x000fe200078efcff */
[----:B------:R-:W-:Y:S01]  /*e660*/  @!P4 IMAD.MOV R63, RZ, RZ, -R63 ;  /* 0x000000ffff3fc224 */ /* 0x000fe200078e0a3f */
[----:B------:R-:W-:Y:S01]  /*e670*/  ISETP.GE.AND P4, PT, R221, RZ, PT ;  /* 0x000000ffdd00720c */ /* 0x000fe20003f86270 */
[----:B------:R-:W-:Y:S01]  /*e680*/  @!P1 IMAD.MOV R165, RZ, RZ, -R165 ;  /* 0x000000ffffa59224 */ /* 0x000fe200078e0aa5 */
[----:B---3--:R-:W-:-:S05]  /*e690*/  LOP3.LUT R252, R252, 0x3f, RZ, 0xc0, !PT ;  /* 0x0000003ffcfc7812 */ /* 0x008fca00078ec0ff */
[----:B------:R-:W-:-:S06]  /*e6a0*/  IMAD.SHL.U32 R252, R252, 0x4, RZ ;  /* 0x00000004fcfc7824 */ /* 0x000fcc00078e00ff */
[----:B------:R-:W-:Y:S01]  /*e6b0*/  @!P4 IMAD.MOV R132, RZ, RZ, -R132 ;  /* 0x000000ffff84c224 */ /* 0x000fe200078e0a84 */
[----:B------:R-:W-:Y:S02]  /*e6c0*/  ISETP.GE.AND P4, PT, R8, RZ, PT ;  /* 0x000000ff0800720c */ /* 0x000fe40003f86270 */
[----:B------:R-:W-:-:S05]  /*e6d0*/  LOP3.LUT R252, R252, 0x110, R249, 0x78, !PT ;  /* 0x00000110fcfc7812 */ /* 0x000fca00078e78f9 */
[----:B------:R1:W-:Y:S01]  /*e6e0*/  STL [R1+0x1280], R252 ;  /* 0x001280fc01007387 */ /* 0x0003e20000100800 */
[----:B--2---:R-:W-:Y:S02]  /*e6f0*/  ISETP.GE.AND P3, PT, R0, RZ, PT ;  /* 0x000000ff0000720c */ /* 0x004fe40003f66270 */
[----:B------:R-:W-:-:S05]  /*e700*/  IABS R0, c[0x0][0x17c] ;  /* 0x00005f0000007a13 */ /* 0x000fca0000000000 */
[----:B------:R-:W-:Y:S01]  /*e710*/  @!P5 IMAD.IADD R158, R158, 0x1, -R0 ;  /* 0x000000019e9ed824 */ /* 0x000fe200078e0a00 */
[----:B------:R-:W-:Y:S02]  /*e720*/  ISETP.GE.AND P5, PT, R248, c[0x0][0x180], PT ;  /* 0x00006000f8007a0c */ /* 0x000fe40003fa6270 */
[C---:B------:R-:W-:Y:S02]  /*e730*/  SEL R248, R247.reuse, RZ, !P2 ;  /* 0x000000fff7f87207 */ /* 0x040fe40005000000 */
[----:B------:R-:W-:Y:S01]  /*e740*/  ISETP.GT.U32.AND P0, PT, R0, R158, PT ;  /* 0x0000009e0000720c */ /* 0x000fe20003f04070 */
[----:B------:R-:W-:Y:S01]  /*e750*/  @!P3 IMAD.MOV R65, RZ, RZ, -R65 ;  /* 0x000000ffff41b224 */ /* 0x000fe200078e0a41 */
[----:B------:R-:W-:Y:S02]  /*e760*/  ISETP.GE.AND P2, PT, R250, RZ, PT ;  /* 0x000000fffa00720c */ /* 0x000fe40003f46270 */
[----:B------:R-:W-:Y:S02]  /*e770*/  ISETP.NE.U32.AND P3, PT, R248, RZ, PT ;  /* 0x000000fff800720c */ /* 0x000fe40003f65070 */
[----:B------:R-:W-:-:S02]  /*e780*/  SEL R248, R247, RZ, !P5 ;  /* 0x000000fff7f87207 */ /* 0x000fc40006800000 */
[----:B------:R-:W-:Y:S02]  /*e790*/  ISETP.GE.AND P5, PT, R171, RZ, PT ;  /* 0x000000ffab00720c */ /* 0x000fe40003fa6270 */
[----:B------:R-:W-:Y:S01]  /*e7a0*/  ISETP.NE.U32.AND P1, PT, R248, RZ, PT ;  /* 0x000000fff800720c */ /* 0x000fe20003f25070 */
[----:B------:R-:W2:Y:S01]  /*e7b0*/  LDL.LU R171, [R1+0x20] ;  /* 0x0000200001ab7983 */ /* 0x000ea20000300800 */
[----:B------:R-:W-:Y:S01]  /*e7c0*/  SHF.R.U32.HI R248, RZ, 0x6, R251 ;  /* 0x00000006fff87819 */ /* 0x000fe200000116fb */
[----:B------:R-:W-:Y:S01]  /*e7d0*/  @!P0 IMAD.IADD R158, R158, 0x1, -R0 ;  /* 0x000000019e9e8824 */ /* 0x000fe200078e0a00 */
[----:B------:R-:W-:Y:S01]  /*e7e0*/  ISETP.GE.AND P0, PT, R69, RZ, PT ;  /* 0x000000ff4500720c */ /* 0x000fe20003f06270 */
[----:B------:R-:W-:Y:S01]  /*e7f0*/  @!P2 IMAD.MOV R96, RZ, RZ, -R96 ;  /* 0x000000ffff60a224 */ /* 0x000fe200078e0a60 */
[----:B------:R-:W-:Y:S01]  /*e800*/  SGXT.U32 R248, R248, 0x1 ;  /* 0x00000001f8f8781a */ /* 0x000fe20000000000 */
[----:B------:R-:W3:Y:S01]  /*e810*/  LDL.LU R69, [R1+0x1c] ;  /* 0x00001c0001457983 */ /* 0x000ee20000300800 */
[----:B------:R-:W-:-:S02]  /*e820*/  ISETP.GE.AND P2, PT, R67, RZ, PT ;  /* 0x000000ff4300720c */ /* 0x000fc40003f46270 */
[----:B------:R-:W-:Y:S01]  /*e830*/  LOP3.LUT R0, R248, 0x8, RZ, 0xfc, !PT ;  /* 0x00000008f8007812 */ /* 0x000fe200078efcff */
[----:B------:R-:W4:Y:S01]  /*e840*/  LDL.LU R221, [R1+0x18] ;  /* 0x0000180001dd7983 */ /* 0x000f220000300800 */
[----:B------:R-:W-:Y:S02]  /*e850*/  @!P5 IADD3 R168, -R168, RZ, RZ ;  /* 0x000000ffa8a8d210 */ /* 0x000fe40007ffe1ff */
[----:B------:R-:W-:Y:S01]  /*e860*/  LOP3.LUT R249, R248, 0xc, RZ, 0xfc, !PT ;  /* 0x0000000cf8f97812 */ /* 0x000fe200078efcff */
[----:B------:R-:W4:Y:S01]  /*e870*/  LDL.LU R67, [R1+0x14] ;  /* 0x0000140001437983 */ /* 0x000f220000300800 */
[----:B------:R-:W-:Y:S02]  /*e880*/  ISETP.GE.AND P5, PT, R0, c[0x0][0x180], PT ;  /* 0x0000600000007a0c */ /* 0x000fe40003fa6270 */
[----:B------:R-:W-:Y:S01]  /*e890*/  LOP3.LUT R248, R248, 0x10, RZ, 0xfc, !PT ;  /* 0x00000010f8f87812 */ /* 0x000fe200078efcff */
[----:B------:R-:W-:Y:S01]  /*e8a0*/  @!P0 IMAD.MOV R229, RZ, RZ, -R229 ;  /* 0x000000ffffe58224 */ /* 0x000fe200078e0ae5 */
[----:B------:R-:W-:Y:S01]  /*e8b0*/  SEL R0, R247, RZ, !P5 ;  /* 0x000000fff7007207 */ /* 0x000fe20006800000 */
[----:B------:R-:W-:Y:S01]  /*e8c0*/  @!P2 IMAD.MOV R246, RZ, RZ, -R246 ;  /* 0x000000fffff6a224 */ /* 0x000fe200078e0af6 */
[----:B------:R-:W-:Y:S01]  /*e8d0*/  ISETP.GE.AND P0, PT, R249, c[0x0][0x180], PT ;  /* 0x00006000f9007a0c */ /* 0x000fe20003f06270 */
[----:B------:R-:W4:Y:S01]  /*e8e0*/  LDL.LU R250, [R1+0x10] ;  /* 0x0000100001fa7983 */ /* 0x000f220000300800 */
[----:B------:R-:W-:-:S02]  /*e8f0*/  ISETP.GE.AND P5, PT, R248, c[0x0][0x180], PT ;  /* 0x00006000f8007a0c */ /* 0x000fc40003fa6270 */
[----:B------:R-:W-:Y:S01]  /*e900*/  ISETP.NE.U32.AND P2, PT, R0, RZ, PT ;  /* 0x000000ff0000720c */ /* 0x000fe20003f45070 */
[----:B------:R-:W4:Y:S01]  /*e910*/  LDL.LU R251, [R1+0xc] ;  /* 0x00000c0001fb7983 */ /* 0x000f220000300800 */
[C---:B------:R-:W-:Y:S02]  /*e920*/  SEL R248, R247.reuse, RZ, !P0 ;  /* 0x000000fff7f87207 */ /* 0x040fe40004000000 */
[----:B------:R-:W-:Y:S01]  /*e930*/  SEL R0, R247, RZ, !P5 ;  /* 0x000000fff7007207 */ /* 0x000fe20006800000 */
[----:B-1----:R-:W4:Y:S01]  /*e940*/  LDL.LU R252, [R1] ;  /* 0x0000000001fc7983 */ /* 0x002f220000300800 */
[----:B------:R-:W-:Y:S01]  /*e950*/  @!P4 IMAD.MOV R158, RZ, RZ, -R158 ;  /* 0x000000ffff9ec224 */ /* 0x000fe200078e0a9e */
[----:B------:R-:W-:Y:S02]  /*e960*/  ISETP.NE.U32.AND P4, PT, R248, RZ, PT ;  /* 0x000000fff800720c */ /* 0x000fe40003f85070 */
[----:B------:R-:W4:Y:S01]  /*e970*/  LDL.LU R8, [R1+0x12e8] ;  /* 0x0012e80001087983 */ /* 0x000f220000300800 */
[----:B------:R-:W-:-:S03]  /*e980*/  ISETP.NE.U32.AND P5, PT, R0, RZ, PT ;  /* 0x000000ff0000720c */ /* 0x000fc60003fa5070 */
[----:B------:R-:W4:Y:S04]  /*e990*/  LDL.LU R248, [R1+0x4] ;  /* 0x0000040001f87983 */ /* 0x000f280000300800 */
[----:B------:R-:W4:Y:S01]  /*e9a0*/  LDL.LU R0, [R1+0x8] ;  /* 0x0000080001007983 */ /* 0x000f220000300800 */
[----:B------:R-:W-:Y:S02]  /*e9b0*/  ISETP.NE.AND P0, PT, RZ, c[0x0][0x17c], PT ;  /* 0x00005f00ff007a0c */ /* 0x000fe40003f05270 */
[----:B------:R-:W-:-:S04]  /*e9c0*/  LOP3.LUT R249, RZ, c[0x0][0x17c], RZ, 0x33, !PT ;  /* 0x00005f00fff97a12 */ /* 0x000fc800078e33ff */
[C---:B------:R-:W-:Y:S02]  /*e9d0*/  SEL R116, R249.reuse, R116, !P0 ;  /* 0x00000074f9747207 */ /* 0x040fe40004000000 */
[C---:B--2---:R-:W-:Y:S02]  /*e9e0*/  SEL R171, R249.reuse, R171, !P0 ;  /* 0x000000abf9ab7207 */ /* 0x044fe40004000000 */
[----:B---3--:R-:W-:-:S03]  /*e9f0*/  SEL R69, R249, R69, !P0 ;  /* 0x00000045f9457207 */ /* 0x008fc60004000000 */
[----:B------:R1:W-:Y:S01]  /*ea00*/  STL [R1+0x20], R171 ;  /* 0x000020ab01007387 */ /* 0x0003e20000100800 */
[C---:B----4-:R-:W-:Y:S02]  /*ea10*/  SEL R221, R249.reuse, R221, !P0 ;  /* 0x000000ddf9dd7207 */ /* 0x050fe40004000000 */
[C---:B------:R-:W-:Y:S01]  /*ea20*/  SEL R67, R249.reuse, R67, !P0 ;  /* 0x00000043f9437207 */ /* 0x040fe20004000000 */
[----:B-1----:R-:W2:Y:S04]  /*ea30*/  LDL.LU R171, [R1+0x12e4] ;  /* 0x0012e40001ab7983 */ /* 0x002ea80000300800 */
[----:B------:R1:W-:Y:S01]  /*ea40*/  STL [R1+0x1c], R69 ;  /* 0x00001c4501007387 */ /* 0x0003e20000100800 */
[C---:B------:R-:W-:Y:S02]  /*ea50*/  SEL R250, R249.reuse, R250, !P0 ;  /* 0x000000faf9fa7207 */ /* 0x040fe40004000000 */
[C---:B------:R-:W-:Y:S01]  /*ea60*/  SEL R251, R249.reuse, R251, !P0 ;  /* 0x000000fbf9fb7207 */ /* 0x040fe20004000000 */
[----:B-1----:R-:W3:Y:S04]  /*ea70*/  LDL.LU R69, [R1+0x12e0] ;  /* 0x0012e00001457983 */ /* 0x002ee80000300800 */
[----:B------:R1:W-:Y:S01]  /*ea80*/  STL [R1+0x18], R221 ;  /* 0x000018dd01007387 */ /* 0x0003e20000100800 */
[----:B------:R-:W-:-:S03]  /*ea90*/  SEL R0, R249, R0, !P0 ;  /* 0x00000000f9007207 */ /* 0x000fc60004000000 */
[----:B-1----:R-:W4:Y:S04]  /*eaa0*/  LDL.LU R221, [R1+0x12dc] ;  /* 0x0012dc0001dd7983 */ /* 0x002f280000300800 */
[----:B------:R1:W-:Y:S01]  /*eab0*/  STL [R1+0x14], R67 ;  /* 0x0000144301007387 */ /* 0x0003e20000100800 */
[----:B------:R-:W-:-:S03]  /*eac0*/  SEL R248, R249, R248, !P0 ;  /* 0x000000f8f9f87207 */ /* 0x000fc60004000000 */
[----:B-1----:R-:W2:Y:S04]  /*ead0*/  LDL.LU R67, [R1+0x12d8] ;  /* 0x0012d80001437983 */ /* 0x002ea80000300800 */
[----:B------:R1:W-:Y:S04]  /*eae0*/  STL [R1+0x10], R250 ;  /* 0x000010fa01007387 */ /* 0x0003e80000100800 */
[----:B-1----:R-:W2:Y:S04]  /*eaf0*/  LDL.LU R250, [R1+0x12d4] ;  /* 0x0012d40001fa7983 */ /* 0x002ea80000300800 */
[----:B------:R1:W-:Y:S04]  /*eb00*/  STL [R1+0xc], R251 ;  /* 0x00000cfb01007387 */ /* 0x0003e80000100800 */
[----:B-1----:R-:W2:Y:S04]  /*eb10*/  LDL.LU R251, [R1+0x12d0] ;  /* 0x0012d00001fb7983 */ /* 0x002ea80000300800 */
[----:B------:R1:W-:Y:S04]  /*eb20*/  STL [R1+0x8], R0 ;  /* 0x0000080001007387 */ /* 0x0003e80000100800 */
[----:B------:R-:W-:Y:S01]  /*eb30*/  STL [R1+0x4], R248 ;  /* 0x000004f801007387 */ /* 0x000fe20000100800 */
[----:B-1----:R-:W-:-:S05]  /*eb40*/  SEL R0, R249, R252, !P0 ;  /* 0x000000fcf9007207 */ /* 0x002fca0004000000 */
[----:B------:R1:W-:Y:S04]  /*eb50*/  STL [R1], R0 ;  /* 0x0000000001007387 */ /* 0x0003e80000100800 */
[----:B------:R1:W-:Y:S02]  /*eb60*/  STL [R1+0x200], R116 ;  /* 0x0002007401007387 */ /* 0x0003e40000100800 */
[C---:B-1----:R-:W-:Y:S02]  /*eb70*/  SEL R0, R249.reuse, R118, !P0 ;  /* 0x00000076f9007207 */ /* 0x042fe40004000000 */
[C---:B------:R-:W-:Y:S02]  /*eb80*/  SEL R118, R249.reuse, R120, !P0 ;  /* 0x00000078f9767207 */ /* 0x040fe40004000000 */
[C---:B------:R-:W-:Y:S01]  /*eb90*/  SEL R116, R249.reuse, R124, !P0 ;  /* 0x0000007cf9747207 */ /* 0x040fe20004000000 */
[----:B------:R1:W-:Y:S04]  /*eba0*/  STL [R1+0x204], R0 ;  /* 0x0002040001007387 */ /* 0x0003e80000100800 */
[----:B------:R1:W-:Y:S02]  /*ebb0*/  STL [R1+0x208], R118 ;  /* 0x0002087601007387 */ /* 0x0003e40000100800 */
[----:B-1----:R-:W-:-:S02]  /*ebc0*/  SEL R0, R249, R134, !P0 ;  /* 0x00000086f9007207 */ /* 0x002fc40004000000 */
[----:B------:R1:W-:Y:S01]  /*ebd0*/  STL [R1+0x20c], R116 ;  /* 0x00020c7401007387 */ /* 0x0003e20000100800 */
[----:B------:R-:W-:-:S03]  /*ebe0*/  SEL R118, R249, R126, !P0 ;  /* 0x0000007ef9767207 */ /* 0x000fc60004000000 */
[----:B------:R1:W-:Y:S02]  /*ebf0*/  STL [R1+0x210], R0 ;  /* 0x0002100001007387 */ /* 0x0003e40000100800 */
[C---:B-1----:R-:W-:Y:S02]  /*ec00*/  SEL R116, R249.reuse, R128, !P0 ;  /* 0x00000080f9747207 */ /* 0x042fe40004000000 */
[----:B------:R1:W-:Y:S01]  /*ec10*/  STL [R1+0x214], R118 ;  /* 0x0002147601007387 */ /* 0x0003e20000100800 */
[----:B------:R-:W-:-:S03]  /*ec20*/  SEL R0, R249, R130, !P0 ;  /* 0x00000082f9007207 */ /* 0x000fc60004000000 */
[----:B------:R1:W-:Y:S04]  /*ec30*/  STL [R1+0x218], R116 ;  /* 0x0002187401007387 */ /* 0x0003e80000100800 */
[----:B------:R1:W-:Y:S02]  /*ec40*/  STL [R1+0x21c], R0 ;  /* 0x00021c0001007387 */ /* 0x0003e40000100800 */
[C---:B-1----:R-:W-:Y:S02]  /*ec50*/  SEL R118, R249.reuse, R136, !P0 ;  /* 0x00000088f9767207 */ /* 0x042fe40004000000 */
[----:B------:R-:W-:-:S03]  /*ec60*/  SEL R116, R249, R138, !P0 ;  /* 0x0000008af9747207 */ /* 0x000fc60004000000 */
[----:B------:R1:W-:Y:S01]  /*ec70*/  STL [R1+0x220], R118 ;  /* 0x0002207601007387 */ /* 0x0003e20000100800 */
[----:B------:R-:W-:-:S03]  /*ec80*/  SEL R0, R249, R140, !P0 ;  /* 0x0000008cf9007207 */ /* 0x000fc60004000000 */
[----:B------:R1:W-:Y:S04]  /*ec90*/  STL [R1+0x224], R116 ;  /* 0x0002247401007387 */ /* 0x0003e80000100800 */
[----:B------:R1:W-:Y:S02]  /*eca0*/  STL [R1+0x228], R0 ;  /* 0x0002280001007387 */ /* 0x0003e40000100800 */
[C---:B-1----:R-:W-:Y:S02]  /*ecb0*/  SEL R118, R249.reuse, R142, !P0 ;  /* 0x0000008ef9767207 */ /* 0x042fe40004000000 */
[----:B------:R-:W-:-:S03]  /*ecc0*/  SEL R116, R249, R144, !P0 ;  /* 0x00000090f9747207 */ /* 0x000fc60004000000 */
[----:B------:R-:W-:Y:S01]  /*ecd0*/  STL [R1+0x22c], R118 ;  /* 0x00022c7601007387 */ /* 0x000fe20000100800 */
[----:B------:R-:W-:-:S03]  /*ece0*/  SEL R0, R249, R20, !P0 ;  /* 0x00000014f9007207 */ /* 0x000fc60004000000 */
        /* <DEDUP_REMOVED lines=18> */
[----:B------:R-:W-:Y:S04]  /*ee10*/  STL [R1+0x254], R116 ;  /* 0x0002547401007387 */ /* 0x000fe80000100800 */
[----:B------:R1:W-:Y:S02]  /*ee20*/  STL [R1+0x258], R0 ;  /* 0x0002580001007387 */ /* 0x0003e40000100800 */
[C---:B-1----:R-:W-:Y:S02]  /*ee30*/  SEL R20, R249.reuse, R166, !P0 ;  /* 0x000000a6f9147207 */ /* 0x042fe40004000000 */
        /* <DEDUP_REMOVED lines=17> */
[----:B------:R-:W-:Y:S01]  /*ef50*/  STL [R1+0x27c], R21 ;  /* 0x00027c1501007387 */ /* 0x000fe20000100800 */
[----:B------:R-:W-:-:S03]  /*ef60*/  SEL R0, R249, R188, !P0 ;  /* 0x000000bcf9007207 */ /* 0x000fc60004000000 */
[----:B------:R-:W-:Y:S04]  /*ef70*/  STL [R1+0x280], R20 ;  /* 0x0002801401007387 */ /* 0x000fe80000100800 */
[----:B------:R1:W-:Y:S02]  /*ef80*/  STL [R1+0x284], R0 ;  /* 0x0002840001007387 */ /* 0x0003e40000100800 */
[----:B-1----:R-:W-:-:S05]  /*ef90*/  SEL R0, R249, R30, !P0 ;  /* 0x0000001ef9007207 */ /* 0x002fca0004000000 */
[----:B------:R1:W-:Y:S01]  /*efa0*/  STL [R1+0x288], R0 ;  /* 0x0002880001007387 */ /* 0x0003e20000100800 */
[C---:B------:R-:W-:Y:S02]  /*efb0*/  SEL R21, R249.reuse, R238, !P0 ;  /* 0x000000eef9157207 */ /* 0x040fe40004000000 */
[----:B-1----:R-:W-:-:S05]  /*efc0*/  SEL R0, R249, R22, !P0 ;  /* 0x00000016f9007207 */ /* 0x002fca0004000000 */
[----:B------:R1:W-:Y:S01]  /*efd0*/  STL [R1+0x28c], R0 ;  /* 0x00028c0001007387 */ /* 0x0003e20000100800 */
[----:B------:R-:W-:-:S03]  /*efe0*/  SEL R20, R249, R49, !P0 ;  /* 0x00000031f9147207 */ /* 0x000fc60004000000 */
[----:B------:R3:W-:Y:S01]  /*eff0*/  STL [R1+0x290], R21 ;  /* 0x0002901501007387 */ /* 0x0007e20000100800 */
[C---:B-1----:R-:W-:Y:S02]  /*f000*/  SEL R0, R249.reuse, R240, !P0 ;  /* 0x000000f0f9007207 */ /* 0x042fe40004000000 */
[----:B---3--:R-:W-:-:S03]  /*f010*/  SEL R21, R249, R244, !P0 ;  /* 0x000000f4f9157207 */ /* 0x008fc60004000000 */
[----:B------:R1:W-:Y:S04]  /*f020*/  STL [R1+0x294], R0 ;  /* 0x0002940001007387 */ /* 0x0003e80000100800 */
[----:B------:R3:W-:Y:S01]  /*f030*/  STL [R1+0x298], R20 ;  /* 0x0002981401007387 */ /* 0x0007e20000100800 */
[----:B-1----:R-:W-:-:S03]  /*f040*/  SEL R0, R249, R9, !P0 ;  /* 0x00000009f9007207 */ /* 0x002fc60004000000 */
[----:B------:R-:W-:Y:S01]  /*f050*/  STL [R1+0x29c], R21 ;  /* 0x00029c1501007387 */ /* 0x000fe20000100800 */
[C---:B------:R-:W-:Y:S02]  /*f060*/  SEL R9, R249.reuse, R39, !P0 ;  /* 0x00000027f9097207 */ /* 0x040fe40004000000 */
[C---:B---3--:R-:W-:Y:S01]  /*f070*/  SEL R20, R249.reuse, R38, !P0 ;  /* 0x00000026f9147207 */ /* 0x048fe20004000000 */
[----:B------:R1:W-:Y:S04]  /*f080*/  STL [R1+0x2a0], R0 ;  /* 0x0002a00001007387 */ /* 0x0003e80000100800 */
[----:B------:R-:W-:Y:S01]  /*f090*/  STL [R1+0x2a4], R20 ;  /* 0x0002a41401007387 */ /* 0x000fe20000100800 */
[----:B-1----:R-:W-:-:S03]  /*f0a0*/  SEL R0, R249, R10, !P0 ;  /* 0x0000000af9007207 */ /* 0x002fc60004000000 */
[----:B------:R1:W-:Y:S01]  /*f0b0*/  STL [R1+0x2a8], R9 ;  /* 0x0002a80901007387 */ /* 0x0003e20000100800 */
[----:B------:R-:W-:-:S03]  /*f0c0*/  SEL R10, R249, R23, !P0 ;  /* 0x00000017f90a7207 */ /* 0x000fc60004000000 */
[----:B------:R3:W-:Y:S01]  /*f0d0*/  STL [R1+0x2b0], R0 ;  /* 0x0002b00001007387 */ /* 0x0007e20000100800 */
[----:B-1----:R-:W-:-:S03]  /*f0e0*/  SEL R9, R249, R12, !P0 ;  /* 0x0000000cf9097207 */ /* 0x002fc60004000000 */
[----:B------:R-:W-:Y:S01]  /*f0f0*/  STL [R1+0x2b4], R10 ;  /* 0x0002b40a01007387 */ /* 0x000fe20000100800 */
[----:B---3--:R-:W-:-:S03]  /*f100*/  SEL R0, R249, R7, !P0 ;  /* 0x00000007f9007207 */ /* 0x008fc60004000000 */
[----:B------:R1:W-:Y:S01]  /*f110*/  STL [R1+0x2b8], R9 ;  /* 0x0002b80901007387 */ /* 0x0003e20000100800 */
[----:B------:R-:W-:-:S03]  /*f120*/  SEL R7, R249, R189, !P0 ;  /* 0x000000bdf9077207 */ /* 0x000fc60004000000 */
[----:B------:R3:W-:Y:S01]  /*f130*/  STL [R1+0x2bc], R0 ;  /* 0x0002bc0001007387 */ /* 0x0007e20000100800 */
[----:B-1----:R-:W-:-:S03]  /*f140*/  SEL R9, R249, R235, !P0 ;  /* 0x000000ebf9097207 */ /* 0x002fc60004000000 */
[----:B------:R1:W-:Y:S01]  /*f150*/  STL [R1+0x2c0], R7 ;  /* 0x0002c00701007387 */ /* 0x0003e20000100800 */
[----:B---3--:R-:W-:-:S03]  /*f160*/  SEL R0, R249, R207, !P0 ;  /* 0x000000cff9007207 */ /* 0x008fc60004000000 */
[----:B------:R3:W-:Y:S04]  /*f170*/  STL [R1+0x2c4], R9 ;  /* 0x0002c40901007387 */ /* 0x0007e80000100800 */
[----:B------:R2:W-:Y:S01]  /*f180*/  STL [R1+0x2c8], R0 ;  /* 0x0002c80001007387 */ /* 0x0005e20000100800 */
[C---:B-1----:R-:W-:Y:S02]  /*f190*/  SEL R7, R249.reuse, R213, !P0 ;  /* 0x000000d5f9077207 */ /* 0x042fe40004000000 */
[----:B---3--:R-:W-:-:S03]  /*f1a0*/  SEL R9, R249, R57, !P0 ;  /* 0x00000039f9097207 */ /* 0x008fc60004000000 */
[----:B------:R1:W-:Y:S01]  /*f1b0*/  STL [R1+0x2cc], R7 ;  /* 0x0002cc0701007387 */ /* 0x0003e20000100800 */
[----:B--2---:R-:W-:-:S03]  /*f1c0*/  SEL R0, R249, R86, !P0 ;  /* 0x00000056f9007207 */ /* 0x004fc60004000000 */
[----:B------:R2:W-:Y:S04]  /*f1d0*/  STL [R1+0x2d0], R9 ;  /* 0x0002d00901007387 */ /* 0x0005e80000100800 */
[----:B------:R3:W-:Y:S01]  /*f1e0*/  STL [R1+0x2d4], R0 ;  /* 0x0002d40001007387 */ /* 0x0007e20000100800 */
[C---:B-1----:R-:W-:Y:S02]  /*f1f0*/  SEL R7, R249.reuse, R110, !P0 ;  /* 0x0000006ef9077207 */ /* 0x042fe40004000000 */
[----:B--2---:R-:W-:-:S03]  /*f200*/  SEL R9, R249, R122, !P0 ;  /* 0x0000007af9097207 */ /* 0x004fc60004000000 */
[----:B------:R1:W-:Y:S01]  /*f210*/  STL [R1+0x2d8], R7 ;  /* 0x0002d80701007387 */ /* 0x0003e20000100800 */
[----:B---3--:R-:W-:-:S03]  /*f220*/  SEL R0, R249, R146, !P0 ;  /* 0x00000092f9007207 */ /* 0x008fc60004000000 */
        /* <DEDUP_REMOVED lines=25> */
[----:B------:R-:W3:Y:S01]  /*f3c0*/  LDL R118, [R1+0x360] ;  /* 0x0003600001767983 */ /* 0x000ee20000100800 */
[----:B-1----:R-:W-:-:S03]  /*f3d0*/  SEL R7, R249, R24, !P0 ;  /* 0x00000018f9077207 */ /* 0x002fc60004000000 */
[----:B------:R1:W-:Y:S01]  /*f3e0*/  STL [R1+0x33c], R0 ;  /* 0x00033c0001007387 */ /* 0x0003e20000100800 */
[----:B--2---:R-:W-:-:S03]  /*f3f0*/  SEL R9, R249, R31, !P0 ;  /* 0x0000001ff9097207 */ /* 0x004fc60004000000 */
[----:B------:R2:W-:Y:S01]  /*f400*/  STL [R1+0x348], R7 ;  /* 0x0003480701007387 */ /* 0x0005e20000100800 */
[C---:B-1----:R-:W-:Y:S02]  /*f410*/  SEL R0, R249.reuse, R55, !P0 ;  /* 0x00000037f9007207 */ /* 0x042fe40004000000 */
[----:B--2---:R-:W-:-:S03]  /*f420*/  SEL R7, R249, R33, !P0 ;  /* 0x00000021f9077207 */ /* 0x004fc60004000000 */
[----:B------:R1:W-:Y:S04]  /*f430*/  STL [R1+0x350], R0 ;  /* 0x0003500001007387 */ /* 0x0003e80000100800 */
[----:B------:R2:W-:Y:S01]  /*f440*/  STL [R1+0x354], R9 ;  /* 0x0003540901007387 */ /* 0x0005e20000100800 */
[----:B-1----:R-:W-:-:S03]  /*f450*/  SEL R0, R249, R32, !P0 ;  /* 0x00000020f9007207 */ /* 0x002fc60004000000 */
[----:B------:R1:W-:Y:S01]  /*f460*/  STL [R1+0x36c], R7 ;  /* 0x00036c0701007387 */ /* 0x0003e20000100800 */
[----:B--2---:R-:W-:-:S03]  /*f470*/  SEL R9, R249, R34, !P0 ;  /* 0x00000022f9097207 */ /* 0x004fc60004000000 */
[----:B------:R2:W-:Y:S04]  /*f480*/  STL [R1+0x378], R0 ;  /* 0x0003780001007387 */ /* 0x0005e80000100800 */
[----:B------:R-:W-:Y:S04]  /*f490*/  STL [R1+0x37c], R9 ;  /* 0x00037c0901007387 */ /* 0x000fe80000100800 */
[----:B------:R-:W3:Y:S01]  /*f4a0*/  LDL.64 R20, [R1+0x430] ;  /* 0x0004300001147983 */ /* 0x000ee20000100a00 */
[C---:B-1----:R-:W-:Y:S02]  /*f4b0*/  SEL R7, R249.reuse, R41, !P0 ;  /* 0x00000029f9077207 */ /* 0x042fe40004000000 */
[----:B--2---:R-:W-:-:S03]  /*f4c0*/  SEL R0, R249, R35, !P0 ;  /* 0x00000023f9007207 */ /* 0x004fc60004000000 */
[----:B------:R1:W-:Y:S04]  /*f4d0*/  STL [R1+0x384], R7 ;  /* 0x0003840701007387 */ /* 0x0003e80000100800 */
[----:B------:R2:W-:Y:S01]  /*f4e0*/  STL [R1+0x390], R0 ;  /* 0x0003900001007387 */ /* 0x0005e20000100800 */
[C---:B------:R-:W-:Y:S02]  /*f4f0*/  SEL R3, R249.reuse, R3, !P0 ;  /* 0x00000003f9037207 */ /* 0x040fe40004000000 */
[C---:B-1----:R-:W-:Y:S02]  /*f500*/  SEL R7, R249.reuse, R37, !P0 ;  /* 0x00000025f9077207 */ /* 0x042fe40004000000 */
[----:B--2---:R-:W-:-:S03]  /*f510*/  SEL R0, R249, R4, !P0 ;  /* 0x00000004f9007207 */ /* 0x004fc60004000000 */
[----:B------:R-:W-:Y:S01]  /*f520*/  STL [R1+0x394], R7 ;  /* 0x0003940701007387 */ /* 0x000fe20000100800 */
[----:B------:R-:W-:-:S03]  /*f530*/  SEL R4, R249, R245, !P0 ;  /* 0x000000f5f9047207 */ /* 0x000fc60004000000 */
[----:B------:R1:W-:Y:S04]  /*f540*/  STL [R1+0x39c], R0 ;  /* 0x00039c0001007387 */ /* 0x0003e80000100800 */
[----:B------:R2:W-:Y:S01]  /*f550*/  STL [R1+0x3a8], R3 ;  /* 0x0003a80301007387 */ /* 0x0005e20000100800 */
[----:B-1----:R-:W-:-:S03]  /*f560*/  SEL R0, R249, R2, !P0 ;  /* 0x00000002f9007207 */ /* 0x002fc60004000000 */
[----:B------:R-:W-:Y:S01]  /*f570*/  STL [R1+0x3ac], R4 ;  /* 0x0003ac0401007387 */ /* 0x000fe20000100800 */
[C---:B------:R-:W-:Y:S02]  /*f580*/  SEL R2, R249.reuse, R53, !P0 ;  /* 0x00000035f9027207 */ /* 0x040fe40004000000 */
[C---:B--2---:R-:W-:Y:S01]  /*f590*/  SEL R3, R249.reuse, R44, !P0 ;  /* 0x0000002cf9037207 */ /* 0x044fe20004000000 */
[----:B------:R1:W-:Y:S04]  /*f5a0*/  STL [R1+0x3b4], R0 ;  /* 0x0003b40001007387 */ /* 0x0003e80000100800 */
[----:B------:R2:W-:Y:S01]  /*f5b0*/  STL [R1+0x3c0], R3 ;  /* 0x0003c00301007387 */ /* 0x0005e20000100800 */
[----:B-1----:R-:W-:-:S03]  /*f5c0*/  SEL R0, R249, R61, !P0 ;  /* 0x0000003df9007207 */ /* 0x002fc60004000000 */
[----:B------:R1:W-:Y:S01]  /*f5d0*/  STL [R1+0x3c4], R2 ;  /* 0x0003c40201007387 */ /* 0x0003e20000100800 */
[----:B--2---:R-:W-:-:S03]  /*f5e0*/  SEL R3, R249, R63, !P0 ;  /* 0x0000003ff9037207 */ /* 0x004fc60004000000 */
[----:B------:R2:W-:Y:S01]  /*f5f0*/  STL [R1+0x3cc], R0 ;  /* 0x0003cc0001007387 */ /* 0x0005e20000100800 */
[----:B-1----:R-:W-:-:S03]  /*f600*/  SEL R2, R249, R65, !P0 ;  /* 0x00000041f9027207 */ /* 0x002fc60004000000 */
[----:B------:R1:W-:Y:S01]  /*f610*/  STL [R1+0x3d8], R3 ;  /* 0x0003d80301007387 */ /* 0x0003e20000100800 */
[----:B--2---:R-:W-:-:S03]  /*f620*/  SEL R0, R249, R165, !P0 ;  /* 0x000000a5f9007207 */ /* 0x004fc60004000000 */
[----:B------:R-:W2:Y:S04]  /*f630*/  LDL.64 R50, [R1+0x448] ;  /* 0x0004480001327983 */ /* 0x000ea80000100a00 */
[----:B------:R4:W-:Y:S04]  /*f640*/  STL [R1+0x3dc], R2 ;  /* 0x0003dc0201007387 */ /* 0x0009e80000100800 */
[----:B------:R4:W-:Y:S01]  /*f650*/  STL [R1+0x3e4], R0 ;  /* 0x0003e40001007387 */ /* 0x0009e20000100800 */
[----:B-1----:R-:W-:-:S03]  /*f660*/  SEL R3, R249, R168, !P0 ;  /* 0x000000a8f9037207 */ /* 0x002fc60004000000 */
[----:B------:R-:W2:Y:S01]  /*f670*/  LDL.64 R10, [R1+0x440] ;  /* 0x00044000010a7983 */ /* 0x000ea20000100a00 */
[C---:B----4-:R-:W-:Y:S02]  /*f680*/  SEL R2, R249.reuse, R96, !P0 ;  /* 0x00000060f9027207 */ /* 0x050fe40004000000 */
[----:B------:R-:W-:-:S03]  /*f690*/  SEL R0, R249, R132, !P0 ;  /* 0x00000084f9007207 */ /* 0x000fc60004000000 */
[----:B------:R1:W-:Y:S04]  /*f6a0*/  STL [R1+0x3f0], R2 ;  /* 0x0003f00201007387 */ /* 0x0003e80000100800 */
[----:B------:R4:W-:Y:S01]  /*f6b0*/  STL [R1+0x3f4], R0 ;  /* 0x0003f40001007387 */ /* 0x0009e20000100800 */
[----:B-1----:R-:W-:-:S03]  /*f6c0*/  SEL R2, R249, R229, !P0 ;  /* 0x000000e5f9027207 */ /* 0x002fc60004000000 */
[----:B------:R-:W-:Y:S01]  /*f6d0*/  STL [R1+0x3fc], R3 ;  /* 0x0003fc0301007387 */ /* 0x000fe20000100800 */
[----:B----4-:R-:W-:-:S03]  /*f6e0*/  SEL R0, R249, R246, !P0 ;  /* 0x000000f6f9007207 */ /* 0x010fc60004000000 */
[----:B------:R-:W4:Y:S01]  /*f6f0*/  LDL.64 R38, [R1+0x438] ;  /* 0x0004380001267983 */ /* 0x000f220000100a00 */
[----:B------:R-:W-:-:S03]  /*f700*/  SEL R252, R249, R158, !P0 ;  /* 0x0000009ef9fc7207 */ /* 0x000fc60004000000 */
[----:B------:R-:W-:Y:S04]  /*f710*/  STL [R1+0x408], R2 ;  /* 0x0004080201007387 */ /* 0x000fe80000100800 */
[----:B------:R3:W-:Y:S01]  /*f720*/  STL [R1+0x40c], R0 ;  /* 0x00040c0001007387 */ /* 0x0007e20000100800 */
[----:B------:R-:W-:-:S03]  /*f730*/  ULDC.64 UR8, c[0x0][0x118] ;  /* 0x0000460000087ab9 */ /* 0x000fc60000000a00 */
[----:B------:R-:W-:Y:S04]  /*f740*/  STL [R1+0x1298], R252 ;  /* 0x001298fc01007387 */ /* 0x000fe80000100800 */
[----:B------:R-:W1:Y:S01]  /*f750*/  S2R R116, SR_TID.X ;  /* 0x0000000000747919 */ /* 0x000e620000002100 */
[C---:B------:R-:W-:Y:S02]  /*f760*/  SEL R251, R249.reuse, R251, !P0 ;  /* 0x000000fbf9fb7207 */ /* 0x040fe40004000000 */
[C---:B------:R-:W-:Y:S01]  /*f770*/  SEL R250, R249.reuse, R250, !P0 ;  /* 0x000000faf9fa7207 */ /* 0x040fe20004000000 */
[----:B------:R-:W4:Y:S01]  /*f780*/  LDL.64 R188, [R1+0x458] ;  /* 0x0004580001bc7983 */ /* 0x000f220000100a00 */
[C---:B------:R-:W-:Y:S02]  /*f790*/  SEL R67, R249.reuse, R67, !P0 ;  /* 0x00000043f9437207 */ /* 0x040fe40004000000 */
[C---:B------:R-:W-:Y:S01]  /*f7a0*/  SEL R221, R249.reuse, R221, !P0 ;  /* 0x000000ddf9dd7207 */ /* 0x040fe20004000000 */
[----:B------:R-:W4:Y:S01]  /*f7b0*/  LDL.64 R22, [R1+0x450] ;  /* 0x0004500001167983 */ /* 0x000f220000100a00 */
[----:B------:R-:W-:-:S02]  /*f7c0*/  SEL R69, R249, R69, !P0 ;  /* 0x00000045f9457207 */ /* 0x000fc40004000000 */
[----:B------:R-:W-:Y:S01]  /*f7d0*/  SEL R171, R249, R171, !P0 ;  /* 0x000000abf9ab7207 */ /* 0x000fe20004000000 */
[----:B------:R-:W4:Y:S01]  /*f7e0*/  LDL.64 R28, [R1+0x4d0] ;  /* 0x0004d000011c7983 */ /* 0x000f220000100a00 */
[----:B---3--:R-:W-:-:S05]  /*f7f0*/  IADD3 R0, R118, 0x100000, RZ ;  /* 0x0010000076007810 */ /* 0x008fca0007ffe0ff */
[----:B------:R3:W-:Y:S04]  /*f800*/  LDGSTS.E [R0+-0x80000], [R20.64], P3 ;  /* 0x8000000014007fae */ /* 0x0007e80009921848 */
[----:B---3--:R-:W3:Y:S01]  /*f810*/  LDL.64 R20, [R1+0x460] ;  /* 0x0004600001147983 */ /* 0x008ee20000100a00 */
[----:B-1----:R-:W-:-:S04]  /*f820*/  SHF.R.U32.HI R248, RZ, 0x6, R116 ;  /* 0x00000006fff87819 */ /* 0x002fc80000011674 */
[----:B------:R-:W-:-:S04]  /*f830*/  SGXT.U32 R248, R248, 0x1 ;  /* 0x00000001f8f8781a */ /* 0x000fc80000000000 */
[----:B------:R-:W-:Y:S02]  /*f840*/  LOP3.LUT R4, R248, 0x14, RZ, 0xfc, !PT ;  /* 0x00000014f8047812 */ /* 0x000fe400078efcff */
[C---:B------:R-:W-:Y:S02]  /*f850*/  SEL R8, R249.reuse, R8, !P0 ;  /* 0x00000008f9087207 */ /* 0x040fe40004000000 */
[C---:B------:R-:W-:Y:S02]  /*f860*/  SEL R77, R249.reuse, R77, !P0 ;  /* 0x0000004df94d7207 */ /* 0x040fe40004000000 */
[C---:B------:R-:W-:Y:S02]  /*f870*/  SEL R73, R249.reuse, R73, !P0 ;  /* 0x00000049f9497207 */ /* 0x040fe40004000000 */
[C---:B------:R-:W-:Y:S02]  /*f880*/  SEL R173, R249.reuse, R173, !P0 ;  /* 0x000000adf9ad7207 */ /* 0x040fe40004000000 */
[----:B------:R-:W-:-:S02]  /*f890*/  SEL R75, R249, R75, !P0 ;  /* 0x0000004bf94b7207 */ /* 0x000fc40004000000 */
[C---:B------:R-:W-:Y:S02]  /*f8a0*/  SEL R223, R249.reuse, R223, !P0 ;  /* 0x000000dff9df7207 */ /* 0x040fe40004000000 */
        /* <DEDUP_REMOVED lines=15> */
[C---:B------:R-:W-:Y:S01]  /*f9a0*/  SEL R91, R249.reuse, R91, !P0 ;  /* 0x0000005bf95b7207 */ /* 0x040fe20004000000 */
[----:B--2---:R1:W-:Y:S01]  /*f9b0*/  LDGSTS.E [R0+-0x7fc00], [R50.64], P1 ;  /* 0x8040000032007fae */ /* 0x0043e20008921848 */
[----:B------:R-:W-:-:S02]  /*f9c0*/  SEL R227, R249, R227, !P0 ;  /* 0x000000e3f9e37207 */ /* 0x000fc40004000000 */
[C---:B------:R-:W-:Y:S02]  /*f9d0*/  SEL R93, R249.reuse, R93, !P0 ;  /* 0x0000005df95d7207 */ /* 0x040fe40004000000 */
[C---:B------:R-:W-:Y:S02]  /*f9e0*/  SEL R26, R249.reuse, R26, !P0 ;  /* 0x0000001af91a7207 */ /* 0x040fe40004000000 */
[C---:B------:R-:W-:Y:S02]  /*f9f0*/  SEL R95, R249.reuse, R95, !P0 ;  /* 0x0000005ff95f7207 */ /* 0x040fe40004000000 */
[C---:B------:R-:W-:Y:S02]  /*fa00*/  SEL R195, R249.reuse, R195, !P0 ;  /* 0x000000c3f9c37207 */ /* 0x040fe40004000000 */
[C---:B------:R-:W-:Y:S01]  /*fa10*/  SEL R97, R249.reuse, R97, !P0 ;  /* 0x00000061f9617207 */ /* 0x040fe20004000000 */
[----:B-1----:R-:W2:Y:S01]  /*fa20*/  LDL.64 R50, [R1+0x490] ;  /* 0x0004900001327983 */ /* 0x002ea20000100a00 */
        /* <DEDUP_REMOVED lines=119> */
[----:B------:R-:W-:Y:S02]  /*101a0*/  SEL R236, R249, R236, !P0 ;  /* 0x000000ecf9ec7207 */ /* 0x000fe40004000000 */
[----:B------:R-:W-:-:S02]  /*101b0*/  LOP3.LUT R3, R248, 0x18, RZ, 0xfc, !PT ;  /* 0x00000018f8037812 */ /* 0x000fc400078efcff */
[----:B------:R-:W-:Y:S02]  /*101c0*/  ISETP.GE.AND P0, PT, R4, c[0x0][0x180], PT ;  /* 0x0000600004007a0c */ /* 0x000fe40003f06270 */
[----:B------:R-:W-:Y:S02]  /*101d0*/  LOP3.LUT R2, R248, 0x1c, RZ, 0xfc, !PT ;  /* 0x0000001cf8027812 */ /* 0x000fe400078efcff */
[----:B------:R-:W-:Y:S02]  /*101e0*/  ISETP.GE.AND P3, PT, R3, c[0x0][0x180], PT ;  /* 0x0000600003007a0c */ /* 0x000fe40003f66270 */
[C---:B------:R-:W-:Y:S02]  /*101f0*/  SEL R3, R247.reuse, RZ, !P0 ;  /* 0x000000fff7037207 */ /* 0x040fe40004000000 */
[----:B------:R-:W-:Y:S02]  /*10200*/  ISETP.GE.AND P0, PT, R2, c[0x0][0x180], PT ;  /* 0x0000600002007a0c */ /* 0x000fe40003f06270 */
[----:B------:R-:W-:-:S02]  /*10210*/  SEL R2, R247, RZ, !P3 ;  /* 0x000000fff7027207 */ /* 0x000fc40005800000 */
[----:B------:R-:W-:Y:S02]  /*10220*/  ISETP.NE.U32.AND P3, PT, R3, RZ, PT ;  /* 0x000000ff0300720c */ /* 0x000fe40003f65070 */
[----:B------:R-:W-:-:S05]  /*10230*/  IADD3 R3, R118, 0x100000, RZ ;  /* 0x0010000076037810 */ /* 0x000fca0007ffe0ff */
[----:B------:R1:W-:Y:S04]  /*10240*/  LDGSTS.E [R3+-0x7f800], [R10.64], P2 ;  /* 0x808000000a037fae */ /* 0x0003e80009121848 */
[----:B----4-:R4:W-:Y:S04]  /*10250*/  LDGSTS.E [R0+-0x7f400], [R38.64], P4 ;  /* 0x80c0000026007fae */ /* 0x0109e8000a121848 */
[----:B---3--:R3:W-:Y:S04]  /*10260*/  LDGSTS.E [R0+-0x7f000], [R20.64], P5 ;  /* 0x8100000014007fae */ /* 0x0087e8000a921848 */
[----:B-1----:R-:W2:Y:S04]  /*10270*/  LDL.64 R10, [R1+0x478] ;  /* 0x00047800010a7983 */ /* 0x002ea80000100a00 */
[----:B----4-:R-:W4:Y:S04]  /*10280*/  LDL.64 R38, [R1+0x470] ;  /* 0x0004700001267983 */ /* 0x010f280000100a00 */
[----:B---3--:R-:W3:Y:S01]  /*10290*/  LDL.64 R20, [R1+0x468] ;  /* 0x0004680001147983 */ /* 0x008ee20000100a00 */
[----:B------:R-:W-:-:S02]  /*102a0*/  SEL R4, R247, RZ, !P0 ;  /* 0x000000fff7047207 */ /* 0x000fc40004000000 */
[----:B------:R-:W-:Y:S02]  /*102b0*/  LOP3.LUT R7, R248, 0x20, RZ, 0xfc, !PT ;  /* 0x00000020f8077812 */ /* 0x000fe400078efcff */
[----:B------:R-:W-:Y:S02]  /*102c0*/  ISETP.NE.U32.AND P0, PT, R4, RZ, PT ;  /* 0x000000ff0400720c */ /* 0x000fe40003f05070 */
[----:B------:R-:W-:Y:S02]  /*102d0*/  LOP3.LUT R4, R248, 0x24, RZ, 0xfc, !PT ;  /* 0x00000024f8047812 */ /* 0x000fe400078efcff */
[----:B------:R-:W-:Y:S02]  /*102e0*/  ISETP.NE.U32.AND P1, PT, R2, RZ, PT ;  /* 0x000000ff0200720c */ /* 0x000fe40003f25070 */
[----:B------:R-:W-:Y:S02]  /*102f0*/  ISETP.GE.AND P2, PT, R7, c[0x0][0x180], PT ;  /* 0x0000600007007a0c */ /* 0x000fe40003f46270 */
[----:B------:R-:W-:-:S02]  /*10300*/  LOP3.LUT R2, R248, 0x28, RZ, 0xfc, !PT ;  /* 0x00000028f8027812 */ /* 0x000fc400078efcff */
[----:B------:R-:W-:Y:S02]  /*10310*/  ISETP.GE.AND P4, PT, R4, c[0x0][0x180], PT ;  /* 0x0000600004007a0c */ /* 0x000fe40003f86270 */
[C---:B------:R-:W-:Y:S02]  /*10320*/  SEL R3, R247.reuse, RZ, !P2 ;  /* 0x000000fff7037207 */ /* 0x040fe40005000000 */
[----:B------:R-:W-:Y:S02]  /*10330*/  ISETP.GE.AND P2, PT, R2, c[0x0][0x180], PT ;  /* 0x0000600002007a0c */ /* 0x000fe40003f46270 */
[----:B------:R-:W-:Y:S02]  /*10340*/  SEL R2, R247, RZ, !P4 ;  /* 0x000000fff7027207 */ /* 0x000fe40006000000 */
[----:B------:R-:W-:Y:S02]  /*10350*/  ISETP.NE.U32.AND P4, PT, R3, RZ, PT ;  /* 0x000000ff0300720c */ /* 0x000fe40003f85070 */
[----:B------:R-:W-:-:S02]  /*10360*/  IADD3 R3, R118, 0x100000, RZ ;  /* 0x0010000076037810 */ /* 0x000fc40007ffe0ff */
[----:B------:R-:W-:Y:S02]  /*10370*/  SEL R4, R247, RZ, !P2 ;  /* 0x000000fff7047207 */ /* 0x000fe40005000000 */
[----:B------:R-:W-:Y:S01]  /*10380*/  LOP3.LUT R7, R248, 0x2c, RZ, 0xfc, !PT ;  /* 0x0000002cf8077812 */ /* 0x000fe200078efcff */
[----:B------:R1:W-:Y:S01]  /*10390*/  LDGSTS.E [R3+-0x7ec00], [R188.64], P3 ;  /* 0x81400000bc037fae */ /* 0x0003e20009921848 */
[----:B------:R-:W-:Y:S02]  /*103a0*/  ISETP.NE.U32.AND P2, PT, R4, RZ, PT ;  /* 0x000000ff0400720c */ /* 0x000fe40003f45070 */
[----:B------:R-:W-:Y:S01]  /*103b0*/  LOP3.LUT R4, R248, 0x30, RZ, 0xfc, !PT ;  /* 0x00000030f8047812 */ /* 0x000fe200078efcff */
[----:B------:R1:W-:Y:S01]  /*103c0*/  LDGSTS.E [R0+-0x7e800], [R22.64], P1 ;  /* 0x8180000016007fae */ /* 0x0003e20008921848 */
[----:B------:R-:W-:Y:S02]  /*103d0*/  ISETP.GE.AND P3, PT, R7, c[0x0][0x180], PT ;  /* 0x0000600007007a0c */ /* 0x000fe40003f66270 */
[----:B------:R-:W-:-:S02]  /*103e0*/  ISETP.NE.U32.AND P5, PT, R2, RZ, PT ;  /* 0x000000ff0200720c */ /* 0x000fc40003fa5070 */
[----:B------:R-:W-:Y:S02]  /*103f0*/  LOP3.LUT R2, R248, 0x34, RZ, 0xfc, !PT ;  /* 0x00000034f8027812 */ /* 0x000fe400078efcff */
[----:B------:R-:W-:Y:S01]  /*10400*/  ISETP.GE.AND P1, PT, R4, c[0x0][0x180], PT ;  /* 0x0000600004007a0c */ /* 0x000fe20003f26270 */
[----:B-1----:R-:W3:Y:S01]  /*10410*/  LDL.64 R188, [R1+0x488] ;  /* 0x0004880001bc7983 */ /* 0x002ee20000100a00 */
[C---:B------:R-:W-:Y:S02]  /*10420*/  SEL R3, R247.reuse, RZ, !P3 ;  /* 0x000000fff7037207 */ /* 0x040fe40005800000 */
[----:B------:R-:W-:Y:S01]  /*10430*/  ISETP.GE.AND P3, PT, R2, c[0x0][0x180], PT ;  /* 0x0000600002007a0c */ /* 0x000fe20003f66270 */
[----:B------:R-:W3:Y:S01]  /*10440*/  LDL.64 R22, [R1+0x480] ;  /* 0x0004800001167983 */ /* 0x000ee20000100a00 */
[----:B------:R-:W-:Y:S02]  /*10450*/  SEL R2, R247, RZ, !P1 ;  /* 0x000000fff7027207 */ /* 0x000fe40004800000 */
[----:B------:R-:W-:-:S02]  /*10460*/  ISETP.NE.U32.AND P1, PT, R3, RZ, PT ;  /* 0x000000ff0300720c */ /* 0x000fc40003f25070 */
[----:B------:R-:W-:Y:S01]  /*10470*/  IADD3 R3, R118, 0x100000, RZ ;  /* 0x0010000076037810 */ /* 0x000fe20007ffe0ff */
[----:B--2---:R1:W-:Y:S04]  /*10480*/  LDGSTS.E [R0+-0x7e400], [R10.64], P0 ;  /* 0x81c000000a007fae */ /* 0x0043e80008121848 */
[----:B----4-:R2:W-:Y:S04]  /*10490*/  LDGSTS.E [R3+-0x7e000], [R38.64], P4 ;  /* 0x8200000026037fae */ /* 0x0105e8000a121848 */
[----:B---3--:R3:W-:Y:S04]  /*104a0*/  LDGSTS.E [R0+-0x7dc00], [R20.64], P5 ;  /* 0x8240000014007fae */ /* 0x0087e8000a921848 */
[----:B-1----:R-:W4:Y:S04]  /*104b0*/  LDL.64 R10, [R1+0x4a0] ;  /* 0x0004a000010a7983 */ /* 0x002f280000100a00 */
[----:B--2---:R-:W2:Y:S04]  /*104c0*/  LDL.64 R38, [R1+0x4a8] ;  /* 0x0004a80001267983 */ /* 0x004ea80000100a00 */
[----:B---3--:R-:W3:Y:S01]  /*104d0*/  LDL.64 R20, [R1+0x498] ;  /* 0x0004980001147983 */ /* 0x008ee20000100a00 */
[----:B------:R-:W-:-:S02]  /*104e0*/  SEL R4, R247, RZ, !P3 ;  /* 0x000000fff7047207 */ /* 0x000fc40005800000 */
[----:B------:R-:W-:Y:S01]  /*104f0*/  LOP3.LUT R7, R248, 0x38, RZ, 0xfc, !PT ;  /* 0x00000038f8077812 */ /* 0x000fe200078efcff */
[----:B------:R1:W-:Y:S01]  /*10500*/  LDGSTS.E [R0+-0x7d800], [R50.64], P2 ;  /* 0x8280000032007fae */ /* 0x0003e20009121848 */
[----:B------:R-:W-:Y:S02]  /*10510*/  ISETP.NE.U32.AND P0, PT, R4, RZ, PT ;  /* 0x000000ff0400720c */ /* 0x000fe40003f05070 */
[----:B------:R-:W-:Y:S02]  /*10520*/  ISETP.NE.U32.AND P3, PT, R2, RZ, PT ;  /* 0x000000ff0200720c */ /* 0x000fe40003f65070 */
[C---:B------:R-:W-:Y:S02]  /*10530*/  LOP3.LUT R4, R248.reuse, 0x3c, RZ, 0xfc, !PT ;  /* 0x0000003cf8047812 */ /* 0x040fe400078efcff */
[----:B------:R-:W-:Y:S02]  /*10540*/  ISETP.GE.AND P4, PT, R7, c[0x0][0x180], PT ;  /* 0x0000600007007a0c */ /* 0x000fe40003f86270 */
[----:B------:R-:W-:-:S02]  /*10550*/  LOP3.LUT R2, R248, 0x2, RZ, 0xfc, !PT ;  /* 0x00000002f8027812 */ /* 0x000fc400078efcff */
[----:B------:R-:W-:Y:S02]  /*10560*/  ISETP.GE.AND P5, PT, R4, c[0x0][0x180], PT ;  /* 0x0000600004007a0c */ /* 0x000fe40003fa6270 */
[C---:B------:R-:W-:Y:S02]  /*10570*/  SEL R3, R247.reuse, RZ, !P4 ;  /* 0x000000fff7037207 */ /* 0x040fe40006000000 */
[----:B------:R-:W-:Y:S02]  /*10580*/  ISETP.GE.AND P4, PT, R2, c[0x0][0x180], PT ;  /* 0x0000600002007a0c */ /* 0x000fe40003f86270 */
[----:B------:R-:W-:Y:S02]  /*10590*/  SEL R2, R247, RZ, !P5 ;  /* 0x000000fff7027207 */ /* 0x000fe40006800000 */
[----:B------:R-:W-:Y:S02]  /*105a0*/  ISETP.NE.U32.AND P5, PT, R3, RZ, PT ;  /* 0x000000ff0300720c */ /* 0x000fe40003fa5070 */
[----:B------:R-:W-:-:S02]  /*105b0*/  SEL R4, R247, RZ, !P4 ;  /* 0x000000fff7047207 */ /* 0x000fc40006000000 */
[----:B------:R-:W-:Y:S02]  /*105c0*/  IADD3 R3, R118, 0x100000, RZ ;  /* 0x0010000076037810 */ /* 0x000fe40007ffe0ff */
[----:B------:R-:W-:Y:S02]  /*105d0*/  LOP3.LUT R7, R248, 0x6, RZ, 0xfc, !PT ;  /* 0x00000006f8077812 */ /* 0x000fe400078efcff */
[----:B------:R-:W-:Y:S01]  /*105e0*/  ISETP.NE.U32.AND P4, PT, R4, RZ, PT ;  /* 0x000000ff0400720c */ /* 0x000fe20003f85070 */
[----:B------:R1:W-:Y:S01]  /*105f0*/  LDGSTS.E [R3+-0x7d400], [R188.64], P1 ;  /* 0x82c00000bc037fae */ /* 0x0003e20008921848 */
[----:B------:R-:W-:Y:S02]  /*10600*/  LOP3.LUT R4, R248, 0xa, RZ, 0xfc, !PT ;  /* 0x0000000af8047812 */ /* 0x000fe400078efcff */
[----:B------:R-:W-:Y:S01]  /*10610*/  ISETP.NE.U32.AND P2, PT, R2, RZ, PT ;  /* 0x000000ff0200720c */ /* 0x000fe20003f45070 */
[----:B------:R1:W-:Y:S01]  /*10620*/  LDGSTS.E [R0+-0x7d000], [R22.64], P3 ;  /* 0x8300000016007fae */ /* 0x0003e20009921848 */
[----:B------:R-:W-:-:S02]  /*10630*/  ISETP.GE.AND P1, PT, R7, c[0x0][0x180], PT ;  /* 0x0000600007007a0c */ /* 0x000fc40003f26270 */
[----:B------:R-:W-:Y:S02]  /*10640*/  LOP3.LUT R2, R248, 0xe, RZ, 0xfc, !PT ;  /* 0x0000000ef8027812 */ /* 0x000fe400078efcff */
[----:B------:R-:W-:Y:S02]  /*10650*/  ISETP.GE.AND P3, PT, R4, c[0x0][0x180], PT ;  /* 0x0000600004007a0c */ /* 0x000fe40003f66270 */
[C---:B-1----:R-:W-:Y:S01]  /*10660*/  SEL R3, R247.reuse, RZ, !P1 ;  /* 0x000000fff7037207 */ /* 0x042fe20004800000 */
[----:B------:R-:W3:Y:S01]  /*10670*/  LDL.64 R188, [R1+0x4b8] ;  /* 0x0004b80001bc7983 */ /* 0x000ee20000100a00 */
[----:B------:R-:W-:Y:S02]  /*10680*/  ISETP.GE.AND P1, PT, R2, c[0x0][0x180], PT ;  /* 0x0000600002007a0c */ /* 0x000fe40003f26270 */
[----:B------:R-:W-:Y:S01]  /*10690*/  SEL R2, R247, RZ, !P3 ;  /* 0x000000fff7027207 */ /* 0x000fe20005800000 */
[----:B------:R-:W3:Y:S04]  /*106a0*/  LDL.64 R22, [R1+0x4c0] ;  /* 0x0004c00001167983 */ /* 0x000ee80000100a00 */
[----:B--2---:R1:W-:Y:S01]  /*106b0*/  LDGSTS.E [R0+-0x7cc00], [R38.64], P0 ;  /* 0x8340000026007fae */ /* 0x0043e20008121848 */
[----:B------:R-:W-:-:S02]  /*106c0*/  ISETP.NE.U32.AND P0, PT, R2, RZ, PT ;  /* 0x000000ff0200720c */ /* 0x000fc40003f05070 */
[----:B------:R-:W-:Y:S01]  /*106d0*/  IADD3 R2, R118, 0x100000, RZ ;  /* 0x0010000076027810 */ /* 0x000fe20007ffe0ff */
[----:B----4-:R2:W-:Y:S04]  /*106e0*/  LDGSTS.E [R0+-0x7c800], [R10.64], P5 ;  /* 0x838000000a007fae */ /* 0x0105e8000a921848 */
[----:B---3--:R3:W-:Y:S04]  /*106f0*/  LDGSTS.E [R2+-0x7c400], [R20.64], P2 ;  /* 0x83c0000014027fae */ /* 0x0087e80009121848 */
[----:B-1----:R-:W4:Y:S04]  /*10700*/  LDL.64 R38, [R1+0x4b0] ;  /* 0x0004b00001267983 */ /* 0x002f280000100a00 */
[----:B---3--:R-:W3:Y:S01]  /*10710*/  LDL.64 R20, [R1+0x4d8] ;  /* 0x0004d80001147983 */ /* 0x008ee20000100a00 */
[----:B------:R-:W-:-:S02]  /*10720*/  ISETP.NE.U32.AND P3, PT, R3, RZ, PT ;  /* 0x000000ff0300720c */ /* 0x000fc40003f65070 */
[----:B------:R-:W-:Y:S02]  /*10730*/  SEL R3, R247, RZ, !P1 ;  /* 0x000000fff7037207 */ /* 0x000fe40004800000 */
[----:B------:R-:W-:Y:S02]  /*10740*/  LOP3.LUT R7, R118, 0x40, RZ, 0x3c, !PT ;  /* 0x0000004076077812 */ /* 0x000fe400078e3cff */
[C---:B------:R-:W-:Y:S02]  /*10750*/  LOP3.LUT R4, R248.reuse, 0x12, RZ, 0xfc, !PT ;  /* 0x00000012f8047812 */ /* 0x040fe400078efcff */
[----:B------:R-:W-:Y:S01]  /*10760*/  ISETP.NE.U32.AND P1, PT, R3, RZ, PT ;  /* 0x000000ff0300720c */ /* 0x000fe20003f25070 */
[----:B------:R-:W-:Y:S01]  /*10770*/  STL [R1+0xc74], R7 ;  /* 0x000c740701007387 */ /* 0x000fe20000100800 */
[----:B------:R-:W-:Y:S02]  /*10780*/  LOP3.LUT R3, R248, 0x16, RZ, 0xfc, !PT ;  /* 0x00000016f8037812 */ /* 0x000fe400078efcff */
[----:B------:R-:W-:Y:S01]  /*10790*/  ISETP.GE.AND P5, PT, R4, c[0x0][0x180], PT ;  /* 0x0000600004007a0c */ /* 0x000fe20003fa6270 */
[----:B------:R-:W3:Y:S01]  /*107a0*/  LDL.64 R50, [R1+0x4c8] ;  /* 0x0004c80001327983 */ /* 0x000ee20000100a00 */
[----:B--2---:R-:W-:-:S02]  /*107b0*/  LOP3.LUT R0, R248, 0x1a, RZ, 0xfc, !PT ;  /* 0x0000001af8007812 */ /* 0x004fc400078efcff */
[----:B------:R-:W-:Y:S01]  /*107c0*/  ISETP.GE.AND P2, PT, R3, c[0x0][0x180], PT ;  /* 0x0000600003007a0c */ /* 0x000fe20003f46270 */
[----:B------:R-:W2:Y:S01]  /*107d0*/  LDL.64 R10, [R1+0x4f0] ;  /* 0x0004f000010a7983 */ /* 0x000ea20000100a00 */
[----:B------:R-:W-:Y:S02]  /*107e0*/  SEL R3, R247, RZ, !P5 ;  /* 0x000000fff7037207 */ /* 0x000fe40006800000 */
[----:B------:R-:W-:Y:S02]  /*107f0*/  ISETP.GE.AND P5, PT, R0, c[0x0][0x180], PT ;  /* 0x0000600000007a0c */ /* 0x000fe40003fa6270 */
[----:B------:R-:W-:Y:S02]  /*10800*/  IADD3 R0, R7, 0x100000, RZ ;  /* 0x0010000007007810 */ /* 0x000fe40007ffe0ff */
[----:B------:R-:W-:Y:S02]  /*10810*/  SEL R2, R247, RZ, !P2 ;  /* 0x000000fff7027207 */ /* 0x000fe40005000000 */
[----:B------:R-:W-:-:S02]  /*10820*/  ISETP.NE.U32.AND P2, PT, R3, RZ, PT ;  /* 0x000000ff0300720c */ /* 0x000fc40003f45070 */
[----:B------:R-:W-:Y:S01]  /*10830*/  IADD3 R3, R7, 0x100000, RZ ;  /* 0x0010000007037810 */ /* 0x000fe20007ffe0ff */
[----:B------:R1:W-:Y:S04]  /*10840*/  LDGSTS.E [R0+-0x7fe00], [R188.64], P4 ;  /* 0x80200000bc007fae */ /* 0x0003e8000a121848 */
[----:B------:R1:W-:Y:S04]  /*10850*/  LDGSTS.E [R3+-0x7fa00], [R22.64], P3 ;  /* 0x8060000016037fae */ /* 0x0003e80009921848 */
[----:B-1----:R-:W2:Y:S04]  /*10860*/  LDL.64 R188, [R1+0x4e8] ;  /* 0x0004e80001bc7983 */ /* 0x002ea80000100a00 */
[----:B------:R-:W2:Y:S04]  /*10870*/  LDL.64 R22, [R1+0x4e0] ;  /* 0x0004e00001167983 */ /* 0x000ea80000100a00 */
[----:B----4-:R1:W-:Y:S04]  /*10880*/  LDGSTS.E [R0+-0x7f600], [R38.64], P0 ;  /* 0x80a0000026007fae */ /* 0x0103e80008121848 */
[----:B---3--:R3:W-:Y:S04]  /*10890*/  LDGSTS.E [R0+-0x7f200], [R20.64], P1 ;  /* 0x80e0000014007fae */ /* 0x0087e80008921848 */
[----:B-1----:R-:W4:Y:S04]  /*108a0*/  LDL.64 R38, [R1+0x508] ;  /* 0x0005080001267983 */ /* 0x002f280000100a00 */
[----:B---3--:R-:W3:Y:S01]  /*108b0*/  LDL.64 R20, [R1+0x500] ;  /* 0x0005000001147983 */ /* 0x008ee20000100a00 */
[----:B------:R-:W-:-:S02]  /*108c0*/  SEL R4, R247, RZ, !P5 ;  /* 0x000000fff7047207 */ /* 0x000fc40006800000 */
[----:B------:R-:W-:Y:S02]  /*108d0*/  LOP3.LUT R9, R248, 0x1e, RZ, 0xfc, !PT ;  /* 0x0000001ef8097812 */ /* 0x000fe400078efcff */
        /* <DEDUP_REMOVED lines=19> */
[----:B------:R-:W-:Y:S01]  /*10a10*/  LOP3.LUT R2, R248, 0x32, RZ, 0xfc, !PT ;  /* 0x00000032f8027812 */ /* 0x000fe200078efcff */
[----:B--2---:R2:W-:Y:S01]  /*10a20*/  LDGSTS.E [R0+-0x7e600], [R10.64], P4 ;  /* 0x81a000000a007fae */ /* 0x0045e2000a121848 */
[----:B------:R-:W-:Y:S02]  /*10a30*/  ISETP.GE.AND P5, PT, R4, c[0x0][0x180], PT ;  /* 0x0000600004007a0c */ /* 0x000fe40003fa6270 */
[C---:B-1----:R-:W-:Y:S01]  /*10a40*/  SEL R3, R247.reuse, RZ, !P2 ;  /* 0x000000fff7037207 */ /* 0x042fe20005000000 */
[----:B------:R1:W-:Y:S01]  /*10a50*/  LDGSTS.E [R0+-0x7e200], [R188.64], P0 ;  /* 0x81e00000bc007fae */ /* 0x0003e20008121848 */
[----:B------:R-:W-:Y:S02]  /*10a60*/  ISETP.GE.AND P2, PT, R2, c[0x0][0x180], PT ;  /* 0x0000600002007a0c */ /* 0x000fe40003f46270 */
[----:B------:R-:W-:Y:S02]  /*10a70*/  SEL R2, R247, RZ, !P5 ;  /* 0x000000fff7027207 */ /* 0x000fe40006800000 */
[----:B------:R-:W-:-:S02]  /*10a80*/  ISETP.NE.U32.AND P5, PT, R3, RZ, PT ;  /* 0x000000ff0300720c */ /* 0x000fc40003fa5070 */
[----:B------:R-:W-:Y:S01]  /*10a90*/  SEL R3, R247, RZ, !P2 ;  /* 0x000000fff7037207 */ /* 0x000fe20005000000 */
[----:B--2---:R-:W2:Y:S01]  /*10aa0*/  LDL.64 R10, [R1+0x4f8] ;  /* 0x0004f800010a7983 */ /* 0x004ea20000100a00 */
[----:B------:R-:W-:Y:S02]  /*10ab0*/  ISETP.NE.U32.AND P2, PT, R2, RZ, PT ;  /* 0x000000ff0200720c */ /* 0x000fe40003f45070 */
[----:B------:R-:W-:Y:S01]  /*10ac0*/  IADD3 R2, R7, 0x100000, RZ ;  /* 0x0010000007027810 */ /* 0x000fe20007ffe0ff */
[----:B-1----:R-:W2:Y:S04]  /*10ad0*/  LDL.64 R188, [R1+0x518] ;  /* 0x0005180001bc7983 */ /* 0x002ea80000100a00 */
[----:B------:R1:W-:Y:S04]  /*10ae0*/  LDGSTS.E [R2+-0x7de00], [R22.64], P1 ;  /* 0x8220000016027fae */ /* 0x0003e80008921848 */
[----:B-1----:R-:W2:Y:S01]  /*10af0*/  LDL.64 R22, [R1+0x510] ;  /* 0x0005100001167983 */ /* 0x002ea20000100a00 */
[----:B------:R-:W-:-:S03]  /*10b00*/  LOP3.LUT R138, R116, 0x3f, RZ, 0xc0, !PT ;  /* 0x0000003f748a7812 */ /* 0x000fc600078ec0ff */
[----:B----4-:R1:W-:Y:S04]  /*10b10*/  LDGSTS.E [R0+-0x7da00], [R38.64], P3 ;  /* 0x8260000026007fae */ /* 0x0103e80009921848 */
[----:B---3--:R3:W-:Y:S04]  /*10b20*/  LDGSTS.E [R2+-0x7d600], [R20.64], P5 ;  /* 0x82a0000014027fae */ /* 0x0087e8000a921848 */
[----:B-1----:R-:W4:Y:S04]  /*10b30*/  LDL.64 R38, [R1+0x528] ;  /* 0x0005280001267983 */ /* 0x002f280000100a00 */
[----:B---3--:R-:W3:Y:S04]  /*10b40*/  LDL.64 R20, [R1+0x520] ;  /* 0x0005200001147983 */ /* 0x008ee80000100a00 */
[----:B------:R-:W3:Y:S04]  /*10b50*/  LDL.LU R136, [R1+0x20] ;  /* 0x0000200001887983 */ /* 0x000ee80000300800 */
[----:B------:R-:W3:Y:S04]  /*10b60*/  LDL.LU R130, [R1+0x1c] ;  /* 0x00001c0001827983 */ /* 0x000ee80000300800 */
[----:B------:R-:W3:Y:S04]  /*10b70*/  LDL.LU R128, [R1+0x18] ;  /* 0x0000180001807983 */ /* 0x000ee80000300800 */
[----:B------:R-:W3:Y:S04]  /*10b80*/  LDL.LU R126, [R1+0x14] ;  /* 0x00001400017e7983 */ /* 0x000ee80000300800 */
[----:B------:R-:W3:Y:S04]  /*10b90*/  LDL.LU R134, [R1+0x10] ;  /* 0x0000100001867983 */ /* 0x000ee80000300800 */
[----:B------:R-:W3:Y:S04]  /*10ba0*/  LDL.LU R124, [R1+0xc] ;  /* 0x00000c00017c7983 */ /* 0x000ee80000300800 */
[----:B------:R-:W3:Y:S04]  /*10bb0*/  LDL.LU R120, [R1+0x8] ;  /* 0x0000080001787983 */ /* 0x000ee80000300800 */
[----:B------:R-:W3:Y:S04]  /*10bc0*/  LDL.LU R118, [R1+0x4] ;  /* 0x0000040001767983 */ /* 0x000ee80000300800 */
[----:B------:R-:W3:Y:S01]  /*10bd0*/  LDL.LU R116, [R1] ;  /* 0x0000000001747983 */ /* 0x000ee20000300800 */
[----:B------:R-:W-:-:S02]  /*10be0*/  ISETP.NE.U32.AND P4, PT, R3, RZ, PT ;  /* 0x000000ff0300720c */ /* 0x000fc40003f85070 */
[----:B------:R-:W-:Y:S02]  /*10bf0*/  LOP3.LUT R3, R248, 0x36, RZ, 0xfc, !PT ;  /* 0x00000036f8037812 */ /* 0x000fe400078efcff */
[----:B------:R-:W-:Y:S02]  /*10c00*/  ISETP.GE.AND P1, PT, R138, c[0x0][0x180], PT ;  /* 0x000060008a007a0c */ /* 0x000fe40003f26270 */
[----:B------:R-:W-:Y:S02]  /*10c10*/  LOP3.LUT R4, R248, 0x3a, RZ, 0xfc, !PT ;  /* 0x0000003af8047812 */ /* 0x000fe400078efcff */
[----:B------:R-:W-:Y:S02]  /*10c20*/  ISETP.GE.AND P0, PT, R3, c[0x0][0x180], PT ;  /* 0x0000600003007a0c */ /* 0x000fe40003f06270 */
[----:B------:R-:W-:Y:S02]  /*10c30*/  SEL R0, R247, RZ, !P1 ;  /* 0x000000fff7007207 */ /* 0x000fe40004800000 */
[----:B------:R-:W-:-:S02]  /*10c40*/  ISETP.GE.AND P1, PT, R4, c[0x0][0x180], PT ;  /* 0x0000600004007a0c */ /* 0x000fc40003f26270 */
[----:B------:R-:W-:Y:S02]  /*10c50*/  LOP3.LUT R3, R248, 0x3e, RZ, 0xfc, !PT ;  /* 0x0000003ef8037812 */ /* 0x000fe400078efcff */
[C---:B------:R-:W-:Y:S02]  /*10c60*/  SEL R2, R247.reuse, RZ, !P0 ;  /* 0x000000fff7027207 */ /* 0x040fe40004000000 */
[----:B------:R-:W-:Y:S02]  /*10c70*/  ISETP.NE.U32.AND P0, PT, R0, RZ, PT ;  /* 0x000000ff0000720c */ /* 0x000fe40003f05070 */
[----:B------:R-:W-:Y:S02]  /*10c80*/  SEL R0, R247, RZ, !P1 ;  /* 0x000000fff7007207 */ /* 0x000fe40004800000 */
[----:B------:R-:W-:Y:S02]  /*10c90*/  ISETP.GE.AND P3, PT, R3, c[0x0][0x180], PT ;  /* 0x0000600003007a0c */ /* 0x000fe40003f66270 */
[----:B------:R-:W-:Y:S01]  /*10ca0*/  ISETP.NE.U32.AND P1, PT, R2, RZ, PT ;  /* 0x000000ff0200720c */ /* 0x000fe20003f25070 */
[----:B------:R-:W-:Y:S01]  /*10cb0*/  ULDC UR5, c[0x0][0x180] ;  /* 0x0000600000057ab9 */ /* 0x000fe20000000800 */
[----:B------:R-:W-:Y:S01]  /*10cc0*/  ISETP.NE.U32.AND P5, PT, R0, RZ, PT ;  /* 0x000000ff0000720c */ /* 0x000fe20003fa5070 */
[----:B------:R-:W-:Y:S01]  /*10cd0*/  UIADD3 UR4, UR5, -0x40, URZ ;  /* 0xffffffc005047890 */ /* 0x000fe2000fffe03f */
[----:B------:R-:W-:-:S02]  /*10ce0*/  SEL R247, R247, RZ, !P3 ;  /* 0x000000fff7f77207 */ /* 0x000fc40005800000 */
[C---:B------:R-:W-:Y:S02]  /*10cf0*/  IADD3 R2, R7.reuse, 0x100000, RZ ;  /* 0x0010000007027810 */ /* 0x040fe40007ffe0ff */
[----:B------:R-:W-:Y:S02]  /*10d00*/  IADD3 R0, R7, 0x100000, RZ ;  /* 0x0010000007007810 */ /* 0x000fe40007ffe0ff */
[----:B------:R-:W-:Y:S01]  /*10d10*/  ISETP.NE.U32.AND P3, PT, R247, RZ, PT ;  /* 0x000000fff700720c */ /* 0x000fe20003f65070 */
[----:B--2---:R1:W-:Y:S01]  /*10d20*/  LDGSTS.E [R2+-0x7d200], [R10.64], P2 ;  /* 0x82e000000a027fae */ /* 0x0043e20009121848 */
[----:B------:R-:W-:Y:S01]  /*10d30*/  UIADD3 UR6, UR5, -0x80, URZ ;  /* 0xffffff8005067890 */ /* 0x000fe2000fffe03f */
[----:B------:R-:W-:Y:S02]  /*10d40*/  IMAD.MOV.U32 R140, RZ, RZ, 0x3f ;  /* 0x0000003fff8c7424 */ /* 0x000fe400078e00ff */
[----:B------:R2:W-:Y:S01]  /*10d50*/  LDGSTS.E [R0+-0x7ce00], [R188.64], P4 ;  /* 0x83200000bc007fae */ /* 0x0005e2000a121848 */
[C---:B------:R-:W-:Y:S01]  /*10d60*/  ISETP.GE.AND P4, PT, R138.reuse, UR4, PT ;  /* 0x000000048a007c0c */ /* 0x040fe2000bf86270 */
[----:B------:R-:W-:-:S02]  /*10d70*/  IMAD R248, R138, c[0x0][0x18c], RZ ;  /* 0x000063008af87a24 */ /* 0x000fc400078e02ff */
[----:B------:R2:W-:Y:S01]  /*10d80*/  LDGSTS.E [R0+-0x7ca00], [R22.64], P1 ;  /* 0x8360000016007fae */ /* 0x0005e20008921848 */
[----:B------:R-:W-:Y:S01]  /*10d90*/  SEL R4, RZ, 0x4, P4 ;  /* 0x00000004ff047807 */ /* 0x000fe20002000000 */
[----:B------:R-:W-:Y:S01]  /*10da0*/  IMAD R31, R16, c[0x0][0x190], RZ ;  /* 0x00006400101f7a24 */ /* 0x000fe200078e02ff */
[----:B------:R-:W-:Y:S01]  /*10db0*/  IADD3 R140, R140, c[0x0][0x180], RZ ;  /* 0x000060008c8c7a10 */ /* 0x000fe20007ffe0ff */
[----:B------:R-:W-:Y:S01]  /*10dc0*/  IMAD R16, R87, c[0x0][0x190], RZ ;  /* 0x0000640057107a24 */ /* 0x000fe200078e02ff */
[----:B------:R-:W-:Y:S02]  /*10dd0*/  IADD3 R3, R7, 0x100000, RZ ;  /* 0x0010000007037810 */ /* 0x000fe40007ffe0ff */
[----:B------:R-:W-:Y:S02]  /*10de0*/  ISETP.GT.AND P2, PT, R140, 0xbf, PT ;  /* 0x000000bf8c00780c */ /* 0x000fe40003f44270 */
[----:B--2---:R-:W-:-:S04]  /*10df0*/  LEA R0, P4, R248, c[0x0][0x168], 0x2 ;  /* 0x00005a00f8007a11 */ /* 0x004fc800078810ff */
[----:B------:R-:W-:Y:S02]  /*10e00*/  LEA.HI.X.SX32 R248, R248, c[0x0][0x16c], 0x2, P4 ;  /* 0x00005b00f8f87a11 */ /* 0x000fe400020f16ff */
[----:B------:R-:W-:-:S04]  /*10e10*/  LEA R22, P4, R16, R0, 0x2 ;  /* 0x0000000010167211 */ /* 0x000fc800078810ff */
[----:B------:R-:W-:Y:S02]  /*10e20*/  LEA.HI.X.SX32 R23, R16, R248, 0x2, P4 ;  /* 0x000000f810177211 */ /* 0x000fe400020f16ff */
[----:B------:R-:W-:-:S04]  /*10e30*/  ISETP.GT.AND P1, PT, R140, 0x7f, PT ;  /* 0x0000007f8c00780c */ /* 0x000fc80003f24270 */
[----:B------:R-:W-:Y:S01]  /*10e40*/  SEL R4, R4, RZ, P1 ;  /* 0x000000ff04047207 */ /* 0x000fe20000800000 */
[----:B------:R-:W-:Y:S02]  /*10e50*/  IMAD R251, R251, c[0x0][0x190], RZ ;  /* 0x00006400fbfb7a24 */ /* 0x000fe400078e02ff */
[----:B------:R-:W-:Y:S02]  /*10e60*/  IMAD R250, R250, c[0x0][0x190], RZ ;  /* 0x00006400fafa7a24 */ /* 0x000fe400078e02ff */
[----:B------:R-:W-:Y:S02]  /*10e70*/  IMAD R186, R5, c[0x0][0x190], RZ ;  /* 0x0000640005ba7a24 */ /* 0x000fe400078e02ff */
[----:B------:R-:W-:Y:S02]  /*10e80*/  IMAD R221, R221, c[0x0][0x190], RZ ;  /* 0x00006400dddd7a24 */ /* 0x000fe400078e02ff */
[----:B------:R-:W-:Y:S02]  /*10e90*/  IMAD R69, R69, c[0x0][0x190], RZ ;  /* 0x0000640045457a24 */ /* 0x000fe400078e02ff */
[----:B------:R-:W-:-:S02]  /*10ea0*/  IMAD R171, R171, c[0x0][0x190], RZ ;  /* 0x00006400abab7a24 */ /* 0x000fc400078e02ff */
        /* <DEDUP_REMOVED lines=14> */
[----:B------:R-:W-:Y:S01]  /*10f90*/  IMAD R85, R85, c[0x0][0x190], RZ ;  /* 0x0000640055557a24 */ /* 0x000fe200078e02ff */
[----:B----4-:R1:W-:Y:S01]  /*10fa0*/  LDGSTS.E [R2+-0x7c600], [R38.64], P5 ;  /* 0x83a0000026027fae */ /* 0x0103e2000a921848 */
[----:B------:R-:W-:-:S03]  /*10fb0*/  ISETP.GE.AND P5, PT, R138, UR6, PT ;  /* 0x000000068a007c0c */ /* 0x000fc6000bfa6270 */
[----:B---3--:R2:W-:Y:S01]  /*10fc0*/  LDGSTS.E [R3+-0x7c200], [R20.64], P3 ;  /* 0x83e0000014037fae */ /* 0x0085e20009921848 */
[----:B-1----:R-:W-:-:S04]  /*10fd0*/  SEL R2, RZ, 0x4, P5 ;  /* 0x00000004ff027807 */ /* 0x002fc80002800000 */
[----:B------:R-:W-:Y:S01]  /*10fe0*/  SEL R2, R2, RZ, P2 ;  /* 0x000000ff02027207 */ /* 0x000fe20001000000 */
[----:B--2---:R-:W-:Y:S02]  /*10ff0*/  IMAD R21, R136, c[0x0][0x190], RZ ;  /* 0x0000640088157a24 */ /* 0x004fe400078e02ff */
[----:B------:R-:W-:Y:S02]  /*11000*/  IMAD R20, R130, c[0x0][0x190], RZ ;  /* 0x0000640082147a24 */ /* 0x000fe400078e02ff */
[----:B------:R-:W-:Y:S01]  /*11010*/  IMAD R12, R128, c[0x0][0x190], RZ ;  /* 0x00006400800c7a24 */ /* 0x000fe200078e02ff */
[C---:B------:R-:W-:Y:S01]  /*11020*/  LEA R24, P5, R21.reuse, R0, 0x2 ;  /* 0x0000000015187211 */ /* 0x040fe200078a10ff */
[----:B------:R1:W-:Y:S03]  /*11030*/  STL [R1+0x2ac], R2 ;  /* 0x0002ac0201007387 */ /* 0x0003e60000100800 */
[----:B------:R-:W-:Y:S01]  /*11040*/  LEA.HI.X.SX32 R25, R21, R248, 0x2, P5 ;  /* 0x000000f815197211 */ /* 0x000fe200028f16ff */
[----:B------:R2:W-:Y:S01]  /*11050*/  STL.64 [R1+0x428], R22 ;  /* 0x0004281601007387 */ /* 0x0005e20000100a00 */
[----:B------:R-:W-:Y:S01]  /*11060*/  LEA R16, P5, R12, R0, 0x2 ;  /* 0x000000000c107211 */ /* 0x000fe200078a10ff */
[----:B------:R-:W-:-:S02]  /*11070*/  IMAD R10, R134, c[0x0][0x190], RZ ;  /* 0x00006400860a7a24 */ /* 0x000fc400078e02ff */
[----:B-1----:R-:W-:Y:S02]  /*11080*/  IMAD R2, R67, c[0x0][0x190], RZ ;  /* 0x0000640043027a24 */ /* 0x002fe400078e02ff */
[----:B------:R-:W-:Y:S01]  /*11090*/  IMAD R67, R17, c[0x0][0x190], RZ ;  /* 0x0000640011437a24 */ /* 0x000fe200078e02ff */
[----:B--2---:R-:W-:Y:S02]  /*110a0*/  LEA R22, P4, R20, R0, 0x2 ;  /* 0x0000000014167211 */ /* 0x004fe400078810ff */
[-C--:B------:R-:W-:Y:S02]  /*110b0*/  LEA.HI.X.SX32 R17, R12, R248.reuse, 0x2, P5 ;  /* 0x000000f80c117211 */ /* 0x080fe400028f16ff */
[----:B------:R-:W-:Y:S01]  /*110c0*/  LEA.HI.X.SX32 R23, R20, R248, 0x2, P4 ;  /* 0x000000f814177211 */ /* 0x000fe200020f16ff */
[----:B------:R-:W-:Y:S01]  /*110d0*/  IMAD R11, R126, c[0x0][0x190], RZ ;  /* 0x000064007e0b7a24 */ /* 0x000fe200078e02ff */
[----:B------:R-:W-:Y:S04]  /*110e0*/  STL.64 [R1+0x1f8], R24 ;  /* 0x0001f81801007387 */ /* 0x000fe80000100a00 */
[----:B------:R1:W-:Y:S01]  /*110f0*/  STL.64 [R1+0x1f0], R22 ;  /* 0x0001f01601007387 */ /* 0x0003e20000100a00 */
[----:B------:R-:W-:-:S03]  /*11100*/  IMAD R9, R124, c[0x0][0x190], RZ ;  /* 0x000064007c097a24 */ /* 0x000fc600078e02ff */
[----:B------:R2:W-:Y:S01]  /*11110*/  STL.64 [R1+0x1e8], R16 ;  /* 0x0001e81001007387 */ /* 0x0005e20000100a00 */
[----:B------:R-:W-:Y:S01]  /*11120*/  IMAD R7, R120, c[0x0][0x190], RZ ;  /* 0x0000640078077a24 */ /* 0x000fe200078e02ff */
[----:B------:R-:W-:Y:S01]  /*11130*/  ISETP.NE.U32.AND P3, PT, R4, RZ, PT ;  /* 0x000000ff0400720c */ /* 0x000fe20003f65070 */
[----:B------:R-:W-:Y:S01]  /*11140*/  IMAD R4, R118, c[0x0][0x190], RZ ;  /* 0x0000640076047a24 */ /* 0x000fe200078e02ff */
[CC--:B-1----:R-:W-:Y:S02]  /*11150*/  LEA R22, P4, R11.reuse, R0.reuse, 0x2 ;  /* 0x000000000b167211 */ /* 0x0c2fe400078810ff */
[C---:B--2---:R-:W-:Y:S02]  /*11160*/  LEA R16, P5, R10.reuse, R0, 0x2 ;  /* 0x000000000a107211 */ /* 0x044fe400078a10ff */
[-C--:B------:R-:W-:Y:S02]  /*11170*/  LEA.HI.X.SX32 R23, R11, R248.reuse, 0x2, P4 ;  /* 0x000000f80b177211 */ /* 0x080fe400020f16ff */
[----:B------:R-:W-:-:S02]  /*11180*/  LEA.HI.X.SX32 R17, R10, R248, 0x2, P5 ;  /* 0x000000f80a117211 */ /* 0x000fc400028f16ff */
[----:B------:R-:W-:-:S03]  /*11190*/  LEA R20, P4, R9, R0, 0x2 ;  /* 0x0000000009147211 */ /* 0x000fc600078810ff */
[----:B------:R1:W-:Y:S01]  /*111a0*/  STL.64 [R1+0x1d8], R16 ;  /* 0x0001d81001007387 */ /* 0x0003e20000100a00 */
[----:B------:R-:W-:Y:S02]  /*111b0*/  LEA.HI.X.SX32 R21, R9, R248, 0x2, P4 ;  /* 0x000000f809157211 */ /* 0x000fe400020f16ff */
[-C--:B------:R-:W-:Y:S01]  /*111c0*/  LEA R10, P4, R4, R0.reuse, 0x2 ;  /* 0x00000000040a7211 */ /* 0x080fe200078810ff */
[----:B------:R-:W-:Y:S01]  /*111d0*/  IMAD R3, R116, c[0x0][0x190], RZ ;  /* 0x0000640074037a24 */ /* 0x000fe200078e02ff */
[C---:B-1----:R-:W-:Y:S02]  /*111e0*/  LEA R16, P5, R7.reuse, R0, 0x2 ;  /* 0x0000000007107211 */ /* 0x042fe400078a10ff */
[-C--:B------:R-:W-:Y:S02]  /*111f0*/  LEA.HI.X.SX32 R11, R4, R248.reuse, 0x2, P4 ;  /* 0x000000f8040b7211 */ /* 0x080fe400020f16ff */
[----:B------:R-:W-:Y:S01]  /*11200*/  LEA.HI.X.SX32 R17, R7, R248, 0x2, P5 ;  /* 0x000000f807117211 */ /* 0x000fe200028f16ff */
[----:B------:R-:W-:Y:S04]  /*11210*/  STL.64 [R1+0x1e0], R22 ;  /* 0x0001e01601007387 */ /* 0x000fe80000100a00 */
[----:B------:R1:W-:Y:S04]  /*11220*/  STL.64 [R1+0x1c8], R16 ;  /* 0x0001c81001007387 */ /* 0x0003e80000100a00 */
[----:B------:R-:W-:Y:S04]  /*11230*/  STL.64 [R1+0x1d0], R20 ;  /* 0x0001d01401007387 */ /* 0x000fe80000100a00 */
[----:B------:R2:W-:Y:S01]  /*11240*/  STL.64 [R1+0x1c0], R10 ;  /* 0x0001c00a01007387 */ /* 0x0005e20000100a00 */
[----:B-1----:R-:W-:-:S04]  /*11250*/  LEA R16, P5, R3, R0, 0x2 ;  /* 0x0000000003107211 */ /* 0x002fc800078a10ff */
[----:B------:R-:W-:Y:S02]  /*11260*/  LEA.HI.X.SX32 R17, R3, R248, 0x2, P5 ;  /* 0x000000f803117211 */ /* 0x000fe400028f16ff */
[CC--:B--2---:R-:W-:Y:S02]  /*11270*/  LEA R10, P4, R251.reuse, R0.reuse, 0x2 ;  /* 0x00000000fb0a7211 */ /* 0x0c4fe400078810ff */
[C---:B------:R-:W-:Y:S02]  /*11280*/  LEA R4, P5, R250.reuse, R0, 0x2 ;  /* 0x00000000fa047211 */ /* 0x040fe400078a10ff */
[-C--:B------:R-:W-:Y:S01]  /*11290*/  LEA.HI.X.SX32 R11, R251, R248.reuse, 0x2, P4 ;  /* 0x000000f8fb0b7211 */ /* 0x080fe200020f16ff */
[----:B------:R-:W-:Y:S01]  /*112a0*/  STL.64 [R1+0x1b8], R16 ;  /* 0x0001b81001007387 */ /* 0x000fe20000100a00 */
[----:B------:R-:W-:-:S03]  /*112b0*/  LEA.HI.X.SX32 R5, R250, R248, 0x2, P5 ;  /* 0x000000f8fa057211 */ /* 0x000fc600028f16ff */
[----:B------:R1:W-:Y:S04]  /*112c0*/  STL.64 [R1+0x1b0], R10 ;  /* 0x0001b00a01007387 */ /* 0x0003e80000100a00 */
[----:B------:R2:W-:Y:S01]  /*112d0*/  STL.64 [R1+0x1a8], R4 ;  /* 0x0001a80401007387 */ /* 0x0005e20000100a00 */
[CC--:B-1----:R-:W-:Y:S02]  /*112e0*/  LEA R10, P4, R2.reuse, R0.reuse, 0x2 ;  /* 0x00000000020a7211 */ /* 0x0c2fe400078810ff */
[C---:B--2---:R-:W-:Y:S02]  /*112f0*/  LEA R4, P5, R221.reuse, R0, 0x2 ;  /* 0x00000000dd047211 */ /* 0x044fe400078a10ff */
[-C--:B------:R-:W-:Y:S02]  /*11300*/  LEA.HI.X.SX32 R11, R2, R248.reuse, 0x2, P4 ;  /* 0x000000f8020b7211 */ /* 0x080fe400020f16ff */
[----:B------:R-:W-:-:S03]  /*11310*/  LEA.HI.X.SX32 R5, R221, R248, 0x2, P5 ;  /* 0x000000f8dd057211 */ /* 0x000fc600028f16ff */
[----:B------:R1:W-:Y:S04]  /*11320*/  STL.64 [R1+0x1a0], R10 ;  /* 0x0001a00a01007387 */ /* 0x0003e80000100a00 */
[----:B------:R2:W-:Y:S01]  /*11330*/  STL.64 [R1+0x198], R4 ;  /* 0x0001980401007387 */ /* 0x0005e20000100a00 */
[-C--:B-1----:R-:W-:Y:S02]  /*11340*/  LEA R10, P4, R69, R0.reuse, 0x2 ;  /* 0x00000000450a7211 */ /* 0x082fe400078810ff */
[----:B--2---:R-:W-:Y:S02]  /*11350*/  LEA R4, P5, R171, R0, 0x2 ;  /* 0x00000000ab047211 */ /* 0x004fe400078a10ff */
[----:B------:R-:W-:Y:S02]  /*11360*/  LEA.HI.X.SX32 R11, R69, R248, 0x2, P4 ;  /* 0x000000f8450b7211 */ /* 0x000fe400020f16ff */
[----:B------:R-:W-:-:S02]  /*11370*/  LEA R2, P4, R8, R0, 0x2 ;  /* 0x0000000008027211 */ /* 0x000fc400078810ff */
[-C--:B------:R-:W-:Y:S02]  /*11380*/  LEA.HI.X.SX32 R5, R171, R248.reuse, 0x2, P5 ;  /* 0x000000f8ab057211 */ /* 0x080fe400028f16ff */
[----:B------:R-:W-:-:S03]  /*11390*/  LEA.HI.X.SX32 R3, R8, R248, 0x2, P4 ;  /* 0x000000f808037211 */ /* 0x000fc600020f16ff */
[----:B------:R1:W-:Y:S04]  /*113a0*/  STL.64 [R1+0x188], R4 ;  /* 0x0001880401007387 */ /* 0x0003e80000100a00 */
[----:B------:R-:W-:Y:S04]  /*113b0*/  STL.64 [R1+0x190], R10 ;  /* 0x0001900a01007387 */ /* 0x000fe80000100a00 */
[----:B------:R2:W-:Y:S01]  /*113c0*/  STL.64 [R1+0x180], R2 ;  /* 0x0001800201007387 */ /* 0x0005e20000100a00 */
[----:B-1----:R-:W-:-:S04]  /*113d0*/  LEA R4, P5, R77, R0, 0x2 ;  /* 0x000000004d047211 */ /* 0x002fc800078a10ff */
[----:B------:R-:W-:Y:S02]  /*113e0*/  LEA.HI.X.SX32 R5, R77, R248, 0x2, P5 ;  /* 0x000000f84d057211 */ /* 0x000fe400028f16ff */
[----:B--2---:R-:W-:-:S03]  /*113f0*/  LEA R2, P4, R73, R0, 0x2 ;  /* 0x0000000049027211 */ /* 0x004fc600078810ff */
[----:B------:R1:W-:Y:S01]  /*11400*/  STL.64 [R1+0x178], R4 ;  /* 0x0001780401007387 */ /* 0x0003e20000100a00 */
[----:B------:R-:W-:-:S05]  /*11410*/  LEA.HI.X.SX32 R3, R73, R248, 0x2, P4 ;  /* 0x000000f849037211 */ /* 0x000fca00020f16ff */
        /* <DEDUP_REMOVED lines=29> */
[----:B------:R-:W-:Y:S01]  /*115f0*/  LEA.HI.X.SX32 R3, R13, R248, 0x2, P4 ;  /* 0x000000f80d037211 */ /* 0x000fe200020f16ff */
[----:B------:R-:W-:-:S04]  /*11600*/  IMAD R179, R179, c[0x0][0x190], RZ ;  /* 0x00006400b3b37a24 */ /* 0x000fc800078e02ff */
[----:B------:R2:W-:Y:S01]  /*11610*/  STL.64 [R1+0x120], R2 ;  /* 0x0001200201007387 */ /* 0x0005e20000100a00 */
[----:B-1----:R-:W-:Y:S01]  /*11620*/  LEA R4, P5, R225, R0, 0x2 ;  /* 0x00000000e1047211 */ /* 0x002fe200078a10ff */
[----:B------:R-:W-:-:S03]  /*11630*/  IMAD R89, R89, c[0x0][0x190], RZ ;  /* 0x0000640059597a24 */ /* 0x000fc600078e02ff */
        /* <DEDUP_REMOVED lines=87> */
[----:B------:R-:W-:Y:S02]  /*11bb0*/  IMAD R109, R109, c[0x0][0x190], RZ ;  /* 0x000064006d6d7a24 */ /* 0x000fe400078e02ff */
[----:B------:R-:W3:Y:S01]  /*11bc0*/  LDL.LU R148, [R1+0x200] ;  /* 0x0002000001947983 */ /* 0x000ee20000300800 */
[----:B------:R-:W-:Y:S02]  /*11bd0*/  LEA.HI.X.SX32 R5, R107, R248, 0x2, P5 ;  /* 0x000000f86b057211 */ /* 0x000fe400028f16ff */
[----:B--2---:R-:W-:-:S03]  /*11be0*/  LEA R2, P4, R74, R0, 0x2 ;  /* 0x000000004a027211 */ /* 0x004fc600078810ff */
[----:B------:R1:W-:Y:S01]  /*11bf0*/  STL.64 [R1+0x68], R4 ;  /* 0x0000680401007387 */ /* 0x0003e20000100a00 */
[----:B------:R-:W-:-:S03]  /*11c00*/  LEA.HI.X.SX32 R3, R74, R248, 0x2, P4 ;  /* 0x000000f84a037211 */ /* 0x000fc600020f16ff */
[----:B------:R-:W2:Y:S04]  /*11c10*/  LDL.LU R150, [R1+0x204] ;  /* 0x0002040001967983 */ /* 0x000ea80000300800 */
[----:B------:R4:W-:Y:S01]  /*11c20*/  STL.64 [R1+0x60], R2 ;  /* 0x0000600201007387 */ /* 0x0009e20000100a00 */
[----:B-1----:R-:W-:Y:S01]  /*11c30*/  LEA R4, P5, R231, R0, 0x2 ;  /* 0x00000000e7047211 */ /* 0x002fe200078a10ff */
[----:B------:R-:W-:-:S03]  /*11c40*/  IMAD R191, R191, c[0x0][0x190], RZ ;  /* 0x00006400bfbf7a24 */ /* 0x000fc600078e02ff */
[----:B------:R-:W-:Y:S02]  /*11c50*/  LEA.HI.X.SX32 R5, R231, R248, 0x2, P5 ;  /* 0x000000f8e7057211 */ /* 0x000fe400028f16ff */
[----:B----4-:R-:W-:Y:S01]  /*11c60*/  LEA R2, P4, R109, R0, 0x2 ;  /* 0x000000006d027211 */ /* 0x010fe200078810ff */
[----:B------:R-:W-:-:S03]  /*11c70*/  IMAD R111, R111, c[0x0][0x190], RZ ;  /* 0x000064006f6f7a24 */ /* 0x000fc600078e02ff */
[----:B------:R-:W-:Y:S01]  /*11c80*/  LEA.HI.X.SX32 R3, R109, R248, 0x2, P4 ;  /* 0x000000f86d037211 */ /* 0x000fe200020f16ff */
[----:B------:R1:W-:Y:S04]  /*11c90*/  STL.64 [R1+0x58], R4 ;  /* 0x0000580401007387 */ /* 0x0003e80000100a00 */
[----:B------:R4:W-:Y:S01]  /*11ca0*/  STL.64 [R1+0x50], R2 ;  /* 0x0000500201007387 */ /* 0x0009e20000100a00 */
[----:B------:R-:W-:Y:S02]  /*11cb0*/  IMAD R27, R27, c[0x0][0x190], RZ ;  /* 0x000064001b1b7a24 */ /* 0x000fe400078e02ff */
[----:B------:R-:W-:Y:S01]  /*11cc0*/  IMAD R113, R113, c[0x0][0x190], RZ ;  /* 0x0000640071717a24 */ /* 0x000fe200078e02ff */
[----:B------:R-:W2:Y:S01]  /*11cd0*/  LDL.LU R152, [R1+0x208] ;  /* 0x0002080001987983 */ /* 0x000ea20000300800 */
[----:B-1----:R-:W-:-:S02]  /*11ce0*/  LEA R4, P5, R191, R0, 0x2 ;  /* 0x00000000bf047211 */ /* 0x002fc400078a10ff */
[----:B----4-:R-:W-:Y:S02]  /*11cf0*/  LEA R2, P4, R111, R0, 0x2 ;  /* 0x000000006f027211 */ /* 0x010fe400078810ff */
[-C--:B------:R-:W-:Y:S02]  /*11d00*/  LEA.HI.X.SX32 R5, R191, R248.reuse, 0x2, P5 ;  /* 0x000000f8bf057211 */ /* 0x080fe400028f16ff */
[----:B------:R-:W-:-:S03]  /*11d10*/  LEA.HI.X.SX32 R3, R111, R248, 0x2, P4 ;  /* 0x000000f86f037211 */ /* 0x000fc600020f16ff */
[----:B------:R1:W-:Y:S04]  /*11d20*/  STL.64 [R1+0x48], R4 ;  /* 0x0000480401007387 */ /* 0x0003e80000100a00 */
[----:B------:R4:W-:Y:S01]  /*11d30*/  STL.64 [R1+0x40], R2 ;  /* 0x0000400201007387 */ /* 0x0009e20000100a00 */
[----:B------:R-:W-:Y:S02]  /*11d40*/  IMAD R193, R193, c[0x0][0x190], RZ ;  /* 0x00006400c1c17a24 */ /* 0x000fe400078e02ff */
[----:B------:R-:W-:Y:S01]  /*11d50*/  IMAD R115, R115, c[0x0][0x190], RZ ;  /* 0x0000640073737a24 */ /* 0x000fe200078e02ff */
[----:B------:R-:W2:Y:S01]  /*11d60*/  LDL.LU R154, [R1+0x20c] ;  /* 0x00020c00019a7983 */ /* 0x000ea20000300800 */
[-C--:B-1----:R-:W-:Y:S02]  /*11d70*/  LEA R4, P5, R27, R0.reuse, 0x2 ;  /* 0x000000001b047211 */ /* 0x082fe400078a10ff */
[----:B----4-:R-:W-:-:S02]  /*11d80*/  LEA R2, P4, R113, R0, 0x2 ;  /* 0x0000000071027211 */ /* 0x010fc400078810ff */
[-C--:B------:R-:W-:Y:S02]  /*11d90*/  LEA.HI.X.SX32 R5, R27, R248.reuse, 0x2, P5 ;  /* 0x000000f81b057211 */ /* 0x080fe400028f16ff */
[----:B------:R-:W-:-:S03]  /*11da0*/  LEA.HI.X.SX32 R3, R113, R248, 0x2, P4 ;  /* 0x000000f871037211 */ /* 0x000fc600020f16ff */
[----:B------:R1:W-:Y:S04]  /*11db0*/  STL.64 [R1+0x38], R4 ;  /* 0x0000380401007387 */ /* 0x0003e80000100a00 */
[----:B------:R4:W-:Y:S01]  /*11dc0*/  STL.64 [R1+0x30], R2 ;  /* 0x0000300201007387 */ /* 0x0009e20000100a00 */
[----:B------:R-:W-:Y:S01]  /*11dd0*/  IMAD R233, R233, c[0x0][0x190], RZ ;  /* 0x00006400e9e97a24 */ /* 0x000fe200078e02ff */
[-C--:B-1----:R-:W-:Y:S02]  /*11de0*/  LEA R4, P5, R193, R0.reuse, 0x2 ;  /* 0x00000000c1047211 */ /* 0x082fe400078a10ff */
[----:B----4-:R-:W-:Y:S02]  /*11df0*/  LEA R2, P4, R115, R0, 0x2 ;  /* 0x0000000073027211 */ /* 0x010fe400078810ff */
[-C--:B------:R-:W-:Y:S01]  /*11e00*/  LEA.HI.X.SX32 R5, R193, R248.reuse, 0x2, P5 ;  /* 0x000000f8c1057211 */ /* 0x080fe200028f16ff */
[----:B------:R-:W-:Y:S01]  /*11e10*/  IMAD R117, R117, c[0x0][0x190], RZ ;  /* 0x0000640075757a24 */ /* 0x000fe200078e02ff */
        /* <DEDUP_REMOVED lines=10> */
[----:B------:R1:W-:Y:S01]  /*11ec0*/  STL.64 [R1+0x18], R4 ;  /* 0x0000180401007387 */ /* 0x0003e20000100a00 */
[----:B------:R-:W-:-:S03]  /*11ed0*/  IMAD R59, R59, c[0x0][0x190], RZ ;  /* 0x000064003b3b7a24 */ /* 0x000fc600078e02ff */
[----:B------:R4:W-:Y:S01]  /*11ee0*/  STL.64 [R1+0x10], R2 ;  /* 0x0000100201007387 */ /* 0x0009e20000100a00 */
[----:B------:R-:W-:Y:S01]  /*11ef0*/  IMAD R121, R121, c[0x0][0x190], RZ ;  /* 0x0000640079797a24 */ /* 0x000fe200078e02ff */
[-C--:B-1----:R-:W-:Y:S02]  /*11f00*/  LEA R4, P5, R15, R0.reuse, 0x2 ;  /* 0x000000000f047211 */ /* 0x082fe400078a10ff */
[----:B----4-:R-:W-:Y:S02]  /*11f10*/  LEA R2, P4, R119, R0, 0x2 ;  /* 0x0000000077027211 */ /* 0x010fe400078810ff */
[-C--:B------:R-:W-:Y:S01]  /*11f20*/  LEA.HI.X.SX32 R5, R15, R248.reuse, 0x2, P5 ;  /* 0x000000f80f057211 */ /* 0x080fe200028f16ff */
[----:B------:R-:W-:Y:S01]  /*11f30*/  IMAD R197, R197, c[0x0][0x190], RZ ;  /* 0x00006400c5c57a24 */ /* 0x000fe200078e02ff */
[----:B------:R-:W-:Y:S02]  /*11f40*/  LEA.HI.X.SX32 R3, R119, R248, 0x2, P4 ;  /* 0x000000f877037211 */ /* 0x000fe400020f16ff */
[-C--:B------:R-:W-:Y:S01]  /*11f50*/  LEA R250, P5, R59, R0.reuse, 0x2 ;  /* 0x000000003bfa7211 */ /* 0x080fe200078a10ff */
[----:B------:R1:W-:Y:S01]  /*11f60*/  STL.64 [R1+0x8], R4 ;  /* 0x0000080401007387 */ /* 0x0003e20000100a00 */
[----:B------:R-:W-:Y:S01]  /*11f70*/  IMAD R123, R123, c[0x0][0x190], RZ ;  /* 0x000064007b7b7a24 */ /* 0x000fe200078e02ff */
[----:B------:R-:W-:-:S02]  /*11f80*/  LEA R246, P4, R121, R0, 0x2 ;  /* 0x0000000079f67211 */ /* 0x000fc400078810ff */
[----:B------:R-:W4:Y:S01]  /*11f90*/  LDL.LU R25, [R1+0x214] ;  /* 0x0002140001197983 */ /* 0x000f220000300800 */
[-C--:B------:R-:W-:Y:S01]  /*11fa0*/  LEA.HI.X.SX32 R251, R59, R248.reuse, 0x2, P5 ;  /* 0x000000f83bfb7211 */ /* 0x080fe200028f16ff */
[----:B------:R-:W-:Y:S02]  /*11fb0*/  IMAD R125, R125, c[0x0][0x190], RZ ;  /* 0x000064007d7d7a24 */ /* 0x000fe400078e02ff */
[----:B------:R1:W-:Y:S01]  /*11fc0*/  STL.64 [R1], R2 ;  /* 0x0000000201007387 */ /* 0x0003e20000100a00 */
[----:B------:R-:W-:Y:S01]  /*11fd0*/  LEA.HI.X.SX32 R247, R121, R248, 0x2, P4 ;  /* 0x000000f879f77211 */ /* 0x000fe200020f16ff */
[----:B------:R-:W-:Y:S01]  /*11fe0*/  IMAD R201, R201, c[0x0][0x190], RZ ;  /* 0x00006400c9c97a24 */ /* 0x000fe200078e02ff */
[-C--:B-1----:R-:W-:Y:S01]  /*11ff0*/  LEA R4, P4, R123, R0.reuse, 0x2 ;  /* 0x000000007b047211 */ /* 0x082fe200078810ff */
[----:B------:R-:W-:Y:S01]  /*12000*/  IMAD R199, R199, c[0x0][0x190], RZ ;  /* 0x00006400c7c77a24 */ /* 0x000fe200078e02ff */
[----:B------:R-:W-:-:S04]  /*12010*/  LEA R2, P5, R197, R0, 0x2 ;  /* 0x00000000c5027211 */ /* 0x000fc800078a10ff */
[----:B------:R-:W-:Y:S02]  /*12020*/  LEA.HI.X.SX32 R3, R197, R248, 0x2, P5 ;  /* 0x000000f8c5037211 */ /* 0x000fe400028f16ff */
[----:B------:R-:W-:Y:S01]  /*12030*/  LEA R6, P5, R125, R0, 0x2 ;  /* 0x000000007d067211 */ /* 0x000fe200078a10ff */
[----:B------:R-:W-:Y:S01]  /*12040*/  STL.64 [R1+0x1278], R250 ;  /* 0x001278fa01007387 */ /* 0x000fe20000100a00 */
[----:B------:R-:W-:Y:S02]  /*12050*/  LEA.HI.X.SX32 R5, R123, R248, 0x2, P4 ;  /* 0x000000f87b057211 */ /* 0x000fe400020f16ff */
[----:B------:R-:W-:Y:S01]  /*12060*/  LEA R8, P4, R201, R0, 0x2 ;  /* 0x00000000c9087211 */ /* 0x000fe200078810ff */
[----:B------:R-:W2:Y:S01]  /*12070*/  LDL.LU R160, [R1+0x218] ;  /* 0x0002180001a07983 */ /* 0x000ea20000300800 */
[----:B------:R-:W-:Y:S02]  /*12080*/  LEA.HI.X.SX32 R7, R125, R248, 0x2, P5 ;  /* 0x000000f87d077211 */ /* 0x000fe400028f16ff */
[----:B------:R-:W-:Y:S01]  /*12090*/  LEA R10, P5, R199, R0, 0x2 ;  /* 0x00000000c70a7211 */ /* 0x000fe200078a10ff */
[----:B------:R-:W-:Y:S01]  /*120a0*/  STL.64 [R1+0x1288], R246 ;  /* 0x001288f601007387 */ /* 0x000fe20000100a00 */
[----:B------:R-:W-:-:S03]  /*120b0*/  LEA.HI.X.SX32 R9, R201, R248, 0x2, P4 ;  /* 0x000000f8c9097211 */ /* 0x000fc600020f16ff */
[----:B------:R1:W-:Y:S01]  /*120c0*/  STL.64 [R1+0x1290], R2 ;  /* 0x0012900201007387 */ /* 0x0003e20000100a00 */
[----:B------:R-:W-:-:S03]  /*120d0*/  LEA.HI.X.SX32 R11, R199, R248, 0x2, P5 ;  /* 0x000000f8c70b7211 */ /* 0x000fc600028f16ff */
[----:B------:R-:W2:Y:S04]  /*120e0*/  LDL.LU R166, [R1+0x21c] ;  /* 0x00021c0001a67983 */ /* 0x000ea80000300800 */
[----:B------:R-:W-:Y:S04]  /*120f0*/  STL [R1+0x12a0], R4 ;  /* 0x0012a00401007387 */ /* 0x000fe80000100800 */
[----:B------:R-:W-:Y:S04]  /*12100*/  STL [R1+0x129c], R5 ;  /* 0x00129c0501007387 */ /* 0x000fe80000100800 */
[----:B------:R-:W-:Y:S04]  /*12110*/  STL [R1+0x12a8], R6 ;  /* 0x0012a80601007387 */ /* 0x000fe80000100800 */
[----:B------:R-:W-:Y:S04]  /*12120*/  STL [R1+0x12a4], R7 ;  /* 0x0012a40701007387 */ /* 0x000fe80000100800 */
[----:B------:R-:W-:Y:S04]  /*12130*/  STL.64 [R1+0x12b0], R8 ;  /* 0x0012b00801007387 */ /* 0x000fe80000100a00 */
[----:B------:R-:W-:Y:S04]  /*12140*/  STL [R1+0x12bc], R10 ;  /* 0x0012bc0a01007387 */ /* 0x000fe80000100800 */
[----:B------:R-:W-:Y:S04]  /*12150*/  STL [R1+0x12b8], R11 ;  /* 0x0012b80b01007387 */ /* 0x000fe80000100800 */
[----:B------:R-:W2:Y:S01]  /*12160*/  LDL.LU R240, [R1+0x220] ;  /* 0x0002200001f07983 */ /* 0x000ea20000300800 */
[----:B------:R-:W-:-:S02]  /*12170*/  IMAD R127, R127, c[0x0][0x190], RZ ;  /* 0x000064007f7f7a24 */ /* 0x000fc400078e02ff */
[----:B------:R-:W-:Y:S01]  /*12180*/  IMAD R71, R71, c[0x0][0x190], RZ ;  /* 0x0000640047477a24 */ /* 0x000fe200078e02ff */
[----:B------:R-:W3:Y:S02]  /*12190*/  LDL.LU R238, [R1+0x224] ;  /* 0x0002240001ee7983 */ /* 0x000ee40000300800 */
[-C--:B------:R-:W-:Y:S02]  /*121a0*/  LEA R12, P4, R127, R0.reuse, 0x2 ;  /* 0x000000007f0c7211 */ /* 0x080fe400078810ff */
[----:B------:R-:W-:Y:S02]  /*121b0*/  LEA R14, P5, R71, R0, 0x2 ;  /* 0x00000000470e7211 */ /* 0x000fe400078a10ff */
[-C--:B------:R-:W-:Y:S02]  /*121c0*/  LEA.HI.X.SX32 R13, R127, R248.reuse, 0x2, P4 ;  /* 0x000000f87f0d7211 */ /* 0x080fe400020f16ff */
[----:B------:R-:W-:-:S03]  /*121d0*/  LEA.HI.X.SX32 R15, R71, R248, 0x2, P5 ;  /* 0x000000f8470f7211 */ /* 0x000fc600028f16ff */
[----:B------:R-:W-:Y:S04]  /*121e0*/  STL.64 [R1+0x12c0], R12 ;  /* 0x0012c00c01007387 */ /* 0x000fe80000100a00 */
[----:B------:R1:W-:Y:S04]  /*121f0*/  STL [R1+0x12cc], R14 ;  /* 0x0012cc0e01007387 */ /* 0x0003e80000100800 */
[----:B------:R1:W-:Y:S04]  /*12200*/  STL [R1+0x12c8], R15 ;  /* 0x0012c80f01007387 */ /* 0x0003e80000100800 */
[----:B------:R-:W4:Y:S04]  /*12210*/  LDL.LU R235, [R1+0x228] ;  /* 0x0002280001eb7983 */ /* 0x000f280000300800 */
[----:B------:R-:W4:Y:S04]  /*12220*/  LDL.LU R49, [R1+0x22c] ;  /* 0x00022c0001317983 */ /* 0x000f280000300800 */
[----:B------:R-:W4:Y:S04]  /*12230*/  LDL.LU R189, [R1+0x230] ;  /* 0x0002300001bd7983 */ /* 0x000f280000300800 */
[----:B------:R-:W4:Y:S01]  /*12240*/  LDL.LU R244, [R1+0x234] ;  /* 0x0002340001f47983 */ /* 0x000f220000300800 */
[----:B--2---:R-:W-:-:S03]  /*12250*/  IMAD R165, R240, c[0x0][0x190], RZ ;  /* 0x00006400f0a57a24 */ /* 0x004fc600078e02ff */
[----:B------:R-:W2:Y:S01]  /*12260*/  LDL.LU R240, [R1+0x238] ;  /* 0x0002380001f07983 */ /* 0x000ea20000300800 */
[----:B------:R-:W-:Y:S02]  /*12270*/  IMAD R128, R167, c[0x0][0x190], RZ ;  /* 0x00006400a7807a24 */ /* 0x000fe400078e02ff */
[----:B---3--:R-:W-:Y:S02]  /*12280*/  IMAD R167, R238, c[0x0][0x190], RZ ;  /* 0x00006400eea77a24 */ /* 0x008fe400078e02ff */
[----:B------:R-:W-:Y:S01]  /*12290*/  IMAD R87, R161, c[0x0][0x190], RZ ;  /* 0x00006400a1577a24 */ /* 0x000fe200078e02ff */
[----:B------:R-:W3:Y:S01]  /*122a0*/  LDL.LU R238, [R1+0x23c] ;  /* 0x00023c0001ee7983 */ /* 0x000ee20000300800 */
[----:B------:R-:W-:-:S03]  /*122b0*/  IMAD R161, R169, c[0x0][0x190], RZ ;  /* 0x00006400a9a17a24 */ /* 0x000fc600078e02ff */
[----:B------:R-:W3:Y:S01]  /*122c0*/  LDL.LU R207, [R1+0x240] ;  /* 0x0002400001cf7983 */ /* 0x000ee20000300800 */
[----:B----4-:R-:W-:-:S03]  /*122d0*/  IMAD R169, R235, c[0x0][0x190], RZ ;  /* 0x00006400eba97a24 */ /* 0x010fc600078e02ff */
[----:B------:R-:W4:Y:S01]  /*122e0*/  LDL.LU R235, [R1+0x244] ;  /* 0x0002440001eb7983 */ /* 0x000f220000300800 */
[----:B------:R-:W-:-:S03]  /*122f0*/  IMAD R173, R189, c[0x0][0x190], RZ ;  /* 0x00006400bdad7a24 */ /* 0x000fc600078e02ff */
[----:B------:R-:W4:Y:S01]  /*12300*/  LDL.LU R189, [R1+0x248] ;  /* 0x0002480001bd7983 */ /* 0x000f220000300800 */
[----:B------:R-:W-:-:S03]  /*12310*/  IMAD R175, R244, c[0x0][0x190], RZ ;  /* 0x00006400f4af7a24 */ /* 0x000fc600078e02ff */
[----:B------:R-:W4:Y:S01]  /*12320*/  LDL.LU R244, [R1+0x24c] ;  /* 0x00024c0001f47983 */ /* 0x000f220000300800 */
[----:B--2---:R-:W-:-:S03]  /*12330*/  IMAD R177, R240, c[0x0][0x190], RZ ;  /* 0x00006400f0b17a24 */ /* 0x004fc600078e02ff */
[----:B------:R-:W2:Y:S01]  /*12340*/  LDL.LU R240, [R1+0x250] ;  /* 0x0002500001f07983 */ /* 0x000ea20000300800 */
[----:B---3--:R-:W-:-:S03]  /*12350*/  IMAD R179, R238, c[0x0][0x190], RZ ;  /* 0x00006400eeb37a24 */ /* 0x008fc600078e02ff */
[----:B------:R-:W3:Y:S01]  /*12360*/  LDL.LU R238, [R1+0x254] ;  /* 0x0002540001ee7983 */ /* 0x000ee20000300800 */
[----:B------:R-:W-:-:S03]  /*12370*/  IMAD R181, R207, c[0x0][0x190], RZ ;  /* 0x00006400cfb57a24 */ /* 0x000fc600078e02ff */
[----:B------:R-:W3:Y:S01]  /*12380*/  LDL.LU R207, [R1+0x258] ;  /* 0x0002580001cf7983 */ /* 0x000ee20000300800 */
[----:B----4-:R-:W-:-:S03]  /*12390*/  IMAD R183, R235, c[0x0][0x190], RZ ;  /* 0x00006400ebb77a24 */ /* 0x010fc600078e02ff */
[----:B------:R-:W4:Y:S01]  /*123a0*/  LDL.LU R235, [R1+0x25c] ;  /* 0x00025c0001eb7983 */ /* 0x000f220000300800 */
[----:B------:R-:W-:Y:S02]  /*123b0*/  IMAD R185, R189, c[0x0][0x190], RZ ;  /* 0x00006400bdb97a24 */ /* 0x000fe400078e02ff */
[----:B------:R-:W-:Y:S02]  /*123c0*/  IMAD R187, R244, c[0x0][0x190], RZ ;  /* 0x00006400f4bb7a24 */ /* 0x000fe400078e02ff */
[----:B------:R-:W4:Y:S01]  /*123d0*/  LDL.LU R244, [R1+0x260] ;  /* 0x0002600001f47983 */ /* 0x000f220000300800 */
[----:B--2---:R-:W-:-:S03]  /*123e0*/  IMAD R189, R240, c[0x0][0x190], RZ ;  /* 0x00006400f0bd7a24 */ /* 0x004fc600078e02ff */
[----:B------:R-:W2:Y:S01]  /*123f0*/  LDL.LU R240, [R1+0x264] ;  /* 0x0002640001f07983 */ /* 0x000ea20000300800 */
[----:B---3--:R-:W-:-:S03]  /*12400*/  IMAD R191, R238, c[0x0][0x190], RZ ;  /* 0x00006400eebf7a24 */ /* 0x008fc600078e02ff */
[----:B------:R-:W3:Y:S01]  /*12410*/  LDL.LU R238, [R1+0x268] ;  /* 0x0002680001ee7983 */ /* 0x000ee20000300800 */
[----:B------:R-:W-:-:S03]  /*12420*/  IMAD R193, R207, c[0x0][0x190], RZ ;  /* 0x00006400cfc17a24 */ /* 0x000fc600078e02ff */
[----:B------:R-:W3:Y:S04]  /*12430*/  LDL.LU R194, [R1+0x26c] ;  /* 0x00026c0001c27983 */ /* 0x000ee80000300800 */
[----:B------:R-:W3:Y:S04]  /*12440*/  LDL.LU R207, [R1+0x270] ;  /* 0x0002700001cf7983 */ /* 0x000ee80000300800 */
[----:B------:R-:W3:Y:S01]  /*12450*/  LDL.LU R213, [R1+0x274] ;  /* 0x0002740001d57983 */ /* 0x000ee20000300800 */
[----:B----4-:R-:W-:-:S03]  /*12460*/  IMAD R195, R235, c[0x0][0x190], RZ ;  /* 0x00006400ebc37a24 */ /* 0x010fc600078e02ff */
[----:B------:R-:W4:Y:S01]  /*12470*/  LDL.LU R235, [R1+0x278] ;  /* 0x0002780001eb7983 */ /* 0x000f220000300800 */
[----:B------:R-:W-:-:S03]  /*12480*/  IMAD R199, R244, c[0x0][0x190], RZ ;  /* 0x00006400f4c77a24 */ /* 0x000fc600078e02ff */
[----:B------:R-:W3:Y:S01]  /*12490*/  LDL.LU R244, [R1+0x27c] ;  /* 0x00027c0001f47983 */ /* 0x000ee20000300800 */
[----:B------:R-:W-:Y:S02]  /*124a0*/  IMAD R43, R43, c[0x0][0x190], RZ ;  /* 0x000064002b2b7a24 */ /* 0x000fe400078e02ff */
[----:B------:R-:W-:Y:S02]  /*124b0*/  IMAD R170, R18, c[0x0][0x190], RZ ;  /* 0x0000640012aa7a24 */ /* 0x000fe400078e02ff */
[----:B------:R-:W-:Y:S01]  /*124c0*/  IMAD R237, R237, c[0x0][0x190], RZ ;  /* 0x00006400eded7a24 */ /* 0x000fe200078e02ff */
[----:B------:R-:W-:Y:S01]  /*124d0*/  LEA R18, P5, R43, R0, 0x2 ;  /* 0x000000002b127211 */ /* 0x000fe200078a10ff */
[----:B------:R-:W-:Y:S02]  /*124e0*/  IMAD R142, R19, c[0x0][0x190], RZ ;  /* 0x00006400138e7a24 */ /* 0x000fe400078e02ff */
[----:B------:R-:W-:Y:S01]  /*124f0*/  IMAD R203, R203, c[0x0][0x190], RZ ;  /* 0x00006400cbcb7a24 */ /* 0x000fe200078e02ff */
[----:B------:R-:W-:-:S02]  /*12500*/  LEA.HI.X.SX32 R19, R43, R248, 0x2, P5 ;  /* 0x000000f82b137211 */ /* 0x000fc400028f16ff */
[----:B------:R-:W-:-:S04]  /*12510*/  LEA R22, P5, R237, R0, 0x2 ;  /* 0x00000000ed167211 */ /* 0x000fc800078a10ff */
[----:B------:R-:W-:Y:S02]  /*12520*/  LEA.HI.X.SX32 R23, R237, R248, 0x2, P5 ;  /* 0x000000f8ed177211 */ /* 0x000fe400028f16ff */
[----:B------:R-:W-:Y:S01]  /*12530*/  LEA R26, P5, R203, R0, 0x2 ;  /* 0x00000000cb1a7211 */ /* 0x000fe200078a10ff */
[----:B------:R-:W-:Y:S02]  /*12540*/  IMAD R205, R205, c[0x0][0x190], RZ ;  /* 0x00006400cdcd7a24 */ /* 0x000fe400078e02ff */
[----:B--2---:R-:W-:Y:S02]  /*12550*/  IMAD R201, R240, c[0x0][0x190], RZ ;  /* 0x00006400f0c97a24 */ /* 0x004fe400078e02ff */
[----:B------:R-:W2:Y:S01]  /*12560*/  LDL.LU R240, [R1+0x280] ;  /* 0x0002800001f07983 */ /* 0x000ea20000300800 */
[----:B------:R-:W-:Y:S02]  /*12570*/  LEA.HI.X.SX32 R27, R203, R248, 0x2, P5 ;  /* 0x000000f8cb1b7211 */ /* 0x000fe400028f16ff */
[----:B------:R-:W-:Y:S01]  /*12580*/  LEA R30, P5, R31, R0, 0x2 ;  /* 0x000000001f1e7211 */ /* 0x000fe200078a10ff */
[----:B------:R-:W-:-:S03]  /*12590*/  IMAD R239, R239, c[0x0][0x190], RZ ;  /* 0x00006400efef7a24 */ /* 0x000fc600078e02ff */
        /* <DEDUP_REMOVED lines=8> */
[----:B------:R-:W-:Y:S02]  /*12620*/  IMAD R180, R46, c[0x0][0x190], RZ ;  /* 0x000064002eb47a24 */ /* 0x000fe400078e02ff */
[----:B------:R-:W-:Y:S01]  /*12630*/  IMAD R209, R209, c[0x0][0x190], RZ ;  /* 0x00006400d1d17a24 */ /* 0x000fe200078e02ff */
        /* <DEDUP_REMOVED lines=19> */
[----:B------:R-:W-:Y:S02]  /*12770*/  IMAD R174, R70, c[0x0][0x190], RZ ;  /* 0x0000640046ae7a24 */ /* 0x000fe400078e02ff */
[----:B------:R-:W-:Y:S01]  /*12780*/  IMAD R215, R215, c[0x0][0x190], RZ ;  /* 0x00006400d7d77a24 */ /* 0x000fe200078e02ff */
[----:B------:R-:W-:-:S02]  /*12790*/  LEA.HI.X.SX32 R67, R67, R248, 0x2, P5 ;  /* 0x000000f843437211 */ /* 0x000fc400028f16ff */
[----:B------:R-:W-:-:S04]  /*127a0*/  LEA R70, P5, R163, R0, 0x2 ;  /* 0x00000000a3467211 */ /* 0x000fc800078a10ff */
[----:B------:R-:W-:Y:S02]  /*127b0*/  LEA.HI.X.SX32 R71, R163, R248, 0x2, P5 ;  /* 0x000000f8a3477211 */ /* 0x000fe400028f16ff */
[C---:B------:R-:W-:Y:S01]  /*127c0*/  LEA R74, P5, R215.reuse, R0, 0x2 ;  /* 0x00000000d74a7211 */ /* 0x040fe200078a10ff */
[----:B---3--:R-:W-:Y:S02]  /*127d0*/  IMAD R203, R238, c[0x0][0x190], RZ ;  /* 0x00006400eecb7a24 */ /* 0x008fe400078e02ff */
[----:B------:R-:W3:Y:S01]  /*127e0*/  LDL.LU R238, [R1+0x284] ;  /* 0x0002840001ee7983 */ /* 0x000ee20000300800 */
[----:B------:R-:W-:Y:S01]  /*127f0*/  LEA.HI.X.SX32 R75, R215, R248, 0x2, P5 ;  /* 0x000000f8d74b7211 */ /* 0x000fe200028f16ff */
[----:B--2---:R-:W-:Y:S02]  /*12800*/  IMAD R215, R240, c[0x0][0x190], RZ ;  /* 0x00006400f0d77a24 */ /* 0x004fe400078e02ff */
[----:B------:R-:W2:Y:S01]  /*12810*/  LDL.LU R240, [R1+0x288] ;  /* 0x0002880001f07983 */ /* 0x000ea20000300800 */
[----:B------:R-:W-:Y:S01]  /*12820*/  IMAD R110, R78, c[0x0][0x190], RZ ;  /* 0x000064004e6e7a24 */ /* 0x000fe200078e02ff */
[----:B------:R-:W-:Y:S01]  /*12830*/  LEA R78, P5, R87, R0, 0x2 ;  /* 0x00000000574e7211 */ /* 0x000fe200078a10ff */
[----:B------:R-:W-:-:S02]  /*12840*/  IMAD R217, R217, c[0x0][0x190], RZ ;  /* 0x00006400d9d97a24 */ /* 0x000fc400078e02ff */
[----:B------:R-:W-:Y:S01]  /*12850*/  IMAD R162, R82, c[0x0][0x190], RZ ;  /* 0x0000640052a27a24 */ /* 0x000fe200078e02ff */
[----:B------:R-:W-:Y:S02]  /*12860*/  LEA.HI.X.SX32 R79, R87, R248, 0x2, P5 ;  /* 0x000000f8574f7211 */ /* 0x000fe400028f16ff */
[----:B------:R-:W-:Y:S01]  /*12870*/  LEA R82, P5, R217, R0, 0x2 ;  /* 0x00000000d9527211 */ /* 0x000fe200078a10ff */
[----:B----4-:R-:W-:-:S03]  /*12880*/  IMAD R211, R235, c[0x0][0x190], RZ ;  /* 0x00006400ebd37a24 */ /* 0x010fc600078e02ff */
[----:B------:R-:W-:Y:S01]  /*12890*/  LEA.HI.X.SX32 R83, R217, R248, 0x2, P5 ;  /* 0x000000f8d9537211 */ /* 0x000fe200028f16ff */
[----:B------:R-:W-:Y:S02]  /*128a0*/  IMAD R209, R213, c[0x0][0x190], RZ ;  /* 0x00006400d5d17a24 */ /* 0x000fe400078e02ff */
[----:B------:R-:W-:Y:S02]  /*128b0*/  IMAD R213, R244, c[0x0][0x190], RZ ;  /* 0x00006400f4d57a24 */ /* 0x000fe400078e02ff */
[----:B------:R-:W-:Y:S02]  /*128c0*/  IMAD R129, R129, c[0x0][0x190], RZ ;  /* 0x0000640081817a24 */ /* 0x000fe400078e02ff */
[----:B------:R-:W-:-:S03]  /*128d0*/  IMAD R131, R131, c[0x0][0x190], RZ ;  /* 0x0000640083837a24 */ /* 0x000fc600078e02ff */
[----:B------:R-:W-:Y:S01]  /*128e0*/  LEA R16, P4, R129, R0, 0x2 ;  /* 0x0000000081107211 */ /* 0x000fe200078810ff */
[----:B------:R-:W-:-:S03]  /*128f0*/  IMAD R133, R133, c[0x0][0x190], RZ ;  /* 0x0000640085857a24 */ /* 0x000fc600078e02ff */
[----:B------:R-:W-:Y:S02]  /*12900*/  LEA.HI.X.SX32 R17, R129, R248, 0x2, P4 ;  /* 0x000000f881117211 */ /* 0x000fe400020f16ff */
[----:B------:R-:W-:Y:S01]  /*12910*/  LEA R20, P4, R131, R0, 0x2 ;  /* 0x0000000083147211 */ /* 0x000fe200078810ff */
[----:B------:R-:W-:-:S03]  /*12920*/  IMAD R135, R135, c[0x0][0x190], RZ ;  /* 0x0000640087877a24 */ /* 0x000fc600078e02ff */
[----:B------:R-:W-:Y:S02]  /*12930*/  LEA.HI.X.SX32 R21, R131, R248, 0x2, P4 ;  /* 0x000000f883157211 */ /* 0x000fe400020f16ff */
[----:B------:R-:W-:Y:S01]  /*12940*/  LEA R24, P4, R133, R0, 0x2 ;  /* 0x0000000085187211 */ /* 0x000fe200078810ff */
[----:B---3--:R-:W-:Y:S02]  /*12950*/  IMAD R217, R238, c[0x0][0x190], RZ ;  /* 0x00006400eed97a24 */ /* 0x008fe400078e02ff */
[----:B------:R-:W3:Y:S01]  /*12960*/  LDL.LU R238, [R1+0x28c] ;  /* 0x00028c0001ee7983 */ /* 0x000ee20000300800 */
[----:B------:R-:W-:Y:S01]  /*12970*/  IMAD R158, R25, c[0x0][0x190], RZ ;  /* 0x00006400199e7a24 */ /* 0x000fe200078e02ff */
[----:B------:R-:W-:Y:S01]  /*12980*/  LEA.HI.X.SX32 R25, R133, R248, 0x2, P4 ;  /* 0x000000f885197211 */ /* 0x000fe200020f16ff */
[----:B------:R-:W-:Y:S01]  /*12990*/  IMAD R137, R137, c[0x0][0x190], RZ ;  /* 0x0000640089897a24 */ /* 0x000fe200078e02ff */
        /* <DEDUP_REMOVED lines=20> */
[----:B------:R-:W-:Y:S01]  /*12ae0*/  LEA R52, P4, R147, R0, 0x2 ;  /* 0x0000000093347211 */ /* 0x000fe200078810ff */
[----:B------:R-:W-:Y:S02]  /*12af0*/  IMAD R86, R159, c[0x0][0x190], RZ ;  /* 0x000064009f567a24 */ /* 0x000fe400078e02ff */
[----:B------:R-:W-:Y:S01]  /*12b00*/  IMAD R159, R166, c[0x0][0x190], RZ ;  /* 0x00006400a69f7a24 */ /* 0x000fe200078e02ff */
[----:B------:R-:W-:Y:S01]  /*12b10*/  LEA.HI.X.SX32 R53, R147, R248, 0x2, P4 ;  /* 0x000000f893357211 */ /* 0x000fe200020f16ff */
[----:B------:R-:W-:Y:S01]  /*12b20*/  IMAD R166, R56, c[0x0][0x190], RZ ;  /* 0x0000640038a67a24 */ /* 0x000fe200078e02ff */
[----:B------:R-:W-:Y:S01]  /*12b30*/  LEA R56, P4, R149, R0, 0x2 ;  /* 0x0000000095387211 */ /* 0x000fe200078810ff */
[----:B------:R-:W-:Y:S02]  /*12b40*/  IMAD R151, R151, c[0x0][0x190], RZ ;  /* 0x0000640097977a24 */ /* 0x000fe400078e02ff */
[----:B------:R-:W-:Y:S01]  /*12b50*/  IMAD R184, R60, c[0x0][0x190], RZ ;  /* 0x000064003cb87a24 */ /* 0x000fe200078e02ff */
[----:B------:R-:W-:Y:S01]  /*12b60*/  LEA.HI.X.SX32 R57, R149, R248, 0x2, P4 ;  /* 0x000000f895397211 */ /* 0x000fe200020f16ff */
[----:B------:R-:W-:Y:S01]  /*12b70*/  IMAD R153, R153, c[0x0][0x190], RZ ;  /* 0x0000640099997a24 */ /* 0x000fe200078e02ff */
[----:B------:R-:W-:Y:S01]  /*12b80*/  LEA R60, P4, R151, R0, 0x2 ;  /* 0x00000000973c7211 */ /* 0x000fe200078810ff */
[----:B------:R-:W-:-:S02]  /*12b90*/  IMAD R96, R64, c[0x0][0x190], RZ ;  /* 0x0000640040607a24 */ /* 0x000fc400078e02ff */
[----:B------:R-:W-:Y:S01]  /*12ba0*/  IMAD R155, R155, c[0x0][0x190], RZ ;  /* 0x000064009b9b7a24 */ /* 0x000fe200078e02ff */
        /* <DEDUP_REMOVED lines=17> */
[-C--:B------:R-:W-:Y:S01]  /*12cc0*/  LEA R84, P4, R188, R0.reuse, 0x2 ;  /* 0x00000000bc547211 */ /* 0x080fe200078810ff */
[----:B------:R-:W-:Y:S01]  /*12cd0*/  IMAD R118, R88, c[0x0][0x190], RZ ;  /* 0x0000640058767a24 */ /* 0x000fe200078e02ff */
[----:B------:R-:W-:Y:S02]  /*12ce0*/  LEA R86, P5, R186, R0, 0x2 ;  /* 0x00000000ba567211 */ /* 0x000fe400078a10ff */
[----:B------:R-:W-:Y:S02]  /*12cf0*/  LEA.HI.X.SX32 R85, R188, R248, 0x2, P4 ;  /* 0x000000f8bc557211 */ /* 0x000fe400020f16ff */
[----:B------:R-:W-:Y:S01]  /*12d00*/  LEA R88, P4, R184, R0, 0x2 ;  /* 0x00000000b8587211 */ /* 0x000fe200078810ff */
[----:B------:R-:W-:Y:S01]  /*12d10*/  IMAD R122, R90, c[0x0][0x190], RZ ;  /* 0x000064005a7a7a24 */ /* 0x000fe200078e02ff */
[----:B------:R-:W-:Y:S01]  /*12d20*/  LEA.HI.X.SX32 R87, R186, R248, 0x2, P5 ;  /* 0x000000f8ba577211 */ /* 0x000fe200028f16ff */
[----:B------:R-:W-:Y:S01]  /*12d30*/  IMAD R124, R92, c[0x0][0x190], RZ ;  /* 0x000064005c7c7a24 */ /* 0x000fe200078e02ff */
[----:B------:R-:W-:-:S02]  /*12d40*/  LEA R90, P5, R180, R0, 0x2 ;  /* 0x00000000b45a7211 */ /* 0x000fc400078a10ff */
[----:B------:R-:W-:Y:S02]  /*12d50*/  LEA.HI.X.SX32 R89, R184, R248, 0x2, P4 ;  /* 0x000000f8b8597211 */ /* 0x000fe400020f16ff */
[----:B------:R-:W-:Y:S01]  /*12d60*/  LEA R92, P4, R96, R0, 0x2 ;  /* 0x00000000605c7211 */ /* 0x000fe200078810ff */
[----:B------:R-:W-:Y:S01]  /*12d70*/  IMAD R126, R94, c[0x0][0x190], RZ ;  /* 0x000064005e7e7a24 */ /* 0x000fe200078e02ff */
[----:B------:R-:W-:Y:S02]  /*12d80*/  LEA.HI.X.SX32 R91, R180, R248, 0x2, P5 ;  /* 0x000000f8b45b7211 */ /* 0x000fe400028f16ff */
[----:B------:R-:W-:Y:S01]  /*12d90*/  LEA R94, P5, R178, R0, 0x2 ;  /* 0x00000000b25e7211 */ /* 0x000fe200078a10ff */
[----:B--2---:R-:W-:Y:S02]  /*12da0*/  IMAD R235, R240, c[0x0][0x190], RZ ;  /* 0x00006400f0eb7a24 */ /* 0x004fe400078e02ff */
[----:B------:R-:W2:Y:S04]  /*12db0*/  LDL.LU R240, [R1+0x290] ;  /* 0x0002900001f07983 */ /* 0x000ea80000300800 */
[----:B------:R-:W4:Y:S04]  /*12dc0*/  LDL.LU R244, [R1+0x294] ;  /* 0x0002940001f47983 */ /* 0x000f280000300800 */
[----:B-1----:R-:W4:Y:S01]  /*12dd0*/  LDL.LU R3, [R1+0x298] ;  /* 0x0002980001037983 */ /* 0x002f220000300800 */
[----:B------:R-:W-:-:S02]  /*12de0*/  LEA.HI.X.SX32 R93, R96, R248, 0x2, P4 ;  /* 0x000000f8605d7211 */ /* 0x000fc400020f16ff */
[----:B------:R-:W-:Y:S01]  /*12df0*/  LEA R96, P4, R176, R0, 0x2 ;  /* 0x00000000b0607211 */ /* 0x000fe200078810ff */
[----:B------:R-:W-:Y:S01]  /*12e00*/  IMAD R120, R98, c[0x0][0x190], RZ ;  /* 0x0000640062787a24 */ /* 0x000fe200078e02ff */
[----:B------:R-:W-:Y:S01]  /*12e10*/  LEA.HI.X.SX32 R95, R178, R248, 0x2, P5 ;  /* 0x000000f8b25f7211 */ /* 0x000fe200028f16ff */
[----:B------:R-:W-:Y:S01]  /*12e20*/  IMAD R132, R100, c[0x0][0x190], RZ ;  /* 0x0000640064847a24 */ /* 0x000fe200078e02ff */
        /* <DEDUP_REMOVED lines=71> */
[----:B---3--:R-:W-:Y:S01]  /*132a0*/  IMAD R252, R238, c[0x0][0x190], RZ ;  /* 0x00006400eefc7a24 */ /* 0x008fe200078e02ff */
[----:B------:R-:W-:Y:S01]  /*132b0*/  LEA R134, P5, R138, R0, 0x2 ;  /* 0x000000008a867211 */ /* 0x000fe200078a10ff */
[----:B------:R-:W-:Y:S01]  /*132c0*/  IMAD R246, R242, c[0x0][0x190], RZ ;  /* 0x00006400f2f67a24 */ /* 0x000fe200078e02ff */
[----:B------:R-:W-:Y:S01]  /*132d0*/  LEA.HI.X.SX32 R133, R136, R248, 0x2, P4 ;  /* 0x000000f888857211 */ /* 0x000fe200020f16ff */
[----:B------:R-:W3:Y:S01]  /*132e0*/  LDL.LU R251, [R1+0x29c] ;  /* 0x00029c0001fb7983 */ /* 0x000ee20000300800 */
[----:B------:R-:W-:-:S02]  /*132f0*/  LEA R136, P4, R140, R0, 0x2 ;  /* 0x000000008c887211 */ /* 0x000fc400078810ff */
[----:B------:R-:W-:Y:S01]  /*13300*/  LEA.HI.X.SX32 R135, R138, R248, 0x2, P5 ;  /* 0x000000f88a877211 */ /* 0x000fe200028f16ff */
[----:B------:R-:W-:Y:S01]  /*13310*/  IMAD R219, R190, c[0x0][0x190], RZ ;  /* 0x00006400bedb7a24 */ /* 0x000fe200078e02ff */
[----:B------:R-:W-:Y:S01]  /*13320*/  LEA R138, P5, R142, R0, 0x2 ;  /* 0x000000008e8a7211 */ /* 0x000fe200078a10ff */
[----:B------:R-:W-:Y:S01]  /*13330*/  IMAD.MOV.U32 R13, RZ, RZ, R2 ;  /* 0x000000ffff0d7224 */ /* 0x000fe200078e0002 */
[----:B------:R-:W-:Y:S01]  /*13340*/  LEA.HI.X.SX32 R137, R140, R248, 0x2, P4 ;  /* 0x000000f88c897211 */ /* 0x000fe200020f16ff */
[----:B------:R-:W3:Y:S01]  /*13350*/  LDL.LU R5, [R1+0x2a0] ;  /* 0x0002a00001057983 */ /* 0x000ee20000300800 */
[----:B------:R-:W-:Y:S02]  /*13360*/  LEA R140, P4, R144, R0, 0x2 ;  /* 0x00000000908c7211 */ /* 0x000fe400078810ff */
[----:B------:R-:W-:Y:S01]  /*13370*/  LEA.HI.X.SX32 R139, R142, R248, 0x2, P5 ;  /* 0x000000f88e8b7211 */ /* 0x000fe200028f16ff */
[----:B------:R-:W3:Y:S01]  /*13380*/  LDL.LU R250, [R1+0x2a4] ;  /* 0x0002a40001fa7983 */ /* 0x000ee20000300800 */
[----:B------:R-:W-:-:S02]  /*13390*/  LEA R142, P5, R146, R0, 0x2 ;  /* 0x00000000928e7211 */ /* 0x000fc400078a10ff */
[----:B------:R-:W-:Y:S01]  /*133a0*/  LEA.HI.X.SX32 R141, R144, R248, 0x2, P4 ;  /* 0x000000f8908d7211 */ /* 0x000fe200020f16ff */
[----:B------:R-:W3:Y:S01]  /*133b0*/  LDL.LU R11, [R1+0x2b0] ;  /* 0x0002b000010b7983 */ /* 0x000ee20000300800 */
[----:B------:R-:W-:Y:S02]  /*133c0*/  LEA R144, P4, R148, R0, 0x2 ;  /* 0x0000000094907211 */ /* 0x000fe400078810ff */
[----:B------:R-:W-:Y:S02]  /*133d0*/  LEA.HI.X.SX32 R143, R146, R248, 0x2, P5 ;  /* 0x000000f8928f7211 */ /* 0x000fe400028f16ff */
[----:B------:R-:W-:Y:S02]  /*133e0*/  LEA R146, P5, R150, R0, 0x2 ;  /* 0x0000000096927211 */ /* 0x000fe400078a10ff */
[----:B------:R-:W-:Y:S02]  /*133f0*/  LEA.HI.X.SX32 R145, R148, R248, 0x2, P4 ;  /* 0x000000f894917211 */ /* 0x000fe400020f16ff */
[----:B------:R-:W-:-:S02]  /*13400*/  LEA R148, P4, R152, R0, 0x2 ;  /* 0x0000000098947211 */ /* 0x000fc400078810ff */
[----:B------:R-:W-:Y:S02]  /*13410*/  LEA.HI.X.SX32 R147, R150, R248, 0x2, P5 ;  /* 0x000000f896937211 */ /* 0x000fe400028f16ff */
        /* <DEDUP_REMOVED lines=12> */
[C---:B------:R-:W-:Y:S02]  /*134e0*/  LEA R162, P5, R166.reuse, R0, 0x2 ;  /* 0x00000000a6a27211 */ /* 0x040fe400078a10ff */
        /* <DEDUP_REMOVED lines=76> */
[----:B------:R-:W-:Y:S01]  /*139b0*/  LEA.HI.X.SX32 R237, R237, R248, 0x2, P4 ;  /* 0x000000f8eded7211 */ /* 0x000fe200020f16ff */
[----:B--2---:R-:W-:Y:S01]  /*139c0*/  IMAD R4, R240, c[0x0][0x190], RZ ;  /* 0x00006400f0047a24 */ /* 0x004fe200078e02ff */
[----:B------:R-:W-:Y:S02]  /*139d0*/  LEA R240, P4, R241, R0, 0x2 ;  /* 0x00000000f1f07211 */ /* 0x000fe400078810ff */
[----:B------:R-:W-:Y:S01]  /*139e0*/  LEA.HI.X.SX32 R239, R239, R248, 0x2, P5 ;  /* 0x000000f8efef7211 */ /* 0x000fe200028f16ff */
[----:B----4-:R-:W-:Y:S01]  /*139f0*/  IMAD R247, R244, c[0x0][0x190], RZ ;  /* 0x00006400f4f77a24 */ /* 0x010fe200078e02ff */
[----:B------:R-:W-:Y:S02]  /*13a00*/  LEA R242, P5, R243, R0, 0x2 ;  /* 0x00000000f3f27211 */ /* 0x000fe400078a10ff */
[----:B------:R-:W-:Y:S02]  /*13a10*/  LEA.HI.X.SX32 R241, R241, R248, 0x2, P4 ;  /* 0x000000f8f1f17211 */ /* 0x000fe400020f16ff */
[----:B------:R-:W-:Y:S01]  /*13a20*/  LEA R244, P4, R245, R0, 0x2 ;  /* 0x00000000f5f47211 */ /* 0x000fe200078810ff */
[----:B------:R-:W-:Y:S01]  /*13a30*/  IMAD R10, R3, c[0x0][0x190], RZ ;  /* 0x00006400030a7a24 */ /* 0x000fe200078e02ff */
[----:B------:R-:W-:Y:S01]  /*13a40*/  LEA.HI.X.SX32 R243, R243, R248, 0x2, P5 ;  /* 0x000000f8f3f37211 */ /* 0x000fe200028f16ff */
[----:B------:R-:W-:Y:S01]  /*13a50*/  IMAD.MOV.U32 R3, RZ, RZ, R13 ;  /* 0x000000ffff037224 */ /* 0x000fe200078e000d */
[----:B------:R-:W-:-:S02]  /*13a60*/  LEA R12, P5, R252, R0, 0x2 ;  /* 0x00000000fc0c7211 */ /* 0x000fc400078a10ff */
[----:B------:R-:W-:Y:S02]  /*13a70*/  LEA.HI.X.SX32 R245, R245, R248, 0x2, P4 ;  /* 0x000000f8f5f57211 */ /* 0x000fe400020f16ff */
[----:B------:R-:W-:Y:S02]  /*13a80*/  LEA R2, P4, R13, R0, 0x2 ;  /* 0x000000000d027211 */ /* 0x000fe400078810ff */
[-C--:B------:R-:W-:Y:S02]  /*13a90*/  LEA.HI.X.SX32 R13, R252, R248.reuse, 0x2, P5 ;  /* 0x000000f8fc0d7211 */ /* 0x080fe400028f16ff */
[----:B------:R-:W-:Y:S01]  /*13aa0*/  LEA.HI.X.SX32 R3, R3, R248, 0x2, P4 ;  /* 0x000000f803037211 */ /* 0x000fe200020f16ff */
[----:B------:R-:W2:Y:S04]  /*13ab0*/  LDL.LU R252, [R1+0x2b4] ;  /* 0x0002b40001fc7983 */ /* 0x000ea80000300800 */
[----:B------:R1:W-:Y:S04]  /*13ac0*/  STL.64 [R1+0x200], R12 ;  /* 0x0002000c01007387 */ /* 0x0003e80000100a00 */
[----:B------:R4:W-:Y:S01]  /*13ad0*/  STL.64 [R1+0x208], R2 ;  /* 0x0002080201007387 */ /* 0x0009e20000100a00 */
[----:B-1----:R-:W-:-:S02]  /*13ae0*/  LEA R12, P5, R14, R0, 0x2 ;  /* 0x000000000e0c7211 */ /* 0x002fc400078a10ff */
[C---:B----4-:R-:W-:Y:S02]  /*13af0*/  LEA R2, P4, R15.reuse, R0, 0x2 ;  /* 0x000000000f027211 */ /* 0x050fe400078810ff */
[-C--:B------:R-:W-:Y:S02]  /*13b00*/  LEA.HI.X.SX32 R13, R14, R248.reuse, 0x2, P5 ;  /* 0x000000f80e0d7211 */ /* 0x080fe400028f16ff */
[----:B------:R-:W-:Y:S01]  /*13b10*/  LEA.HI.X.SX32 R3, R15, R248, 0x2, P4 ;  /* 0x000000f80f037211 */ /* 0x000fe200020f16ff */
[----:B------:R1:W5:Y:S04]  /*13b20*/  LDL.LU R14, [R1+0x12cc] ;  /* 0x0012cc00010e7983 */ /* 0x0003680000300800 */
[----:B------:R4:W-:Y:S04]  /*13b30*/  STL.64 [R1+0x210], R12 ;  /* 0x0002100c01007387 */ /* 0x0009e80000100a00 */
[----:B------:R1:W5:Y:S04]  /*13b40*/  LDL.LU R15, [R1+0x12c8] ;  /* 0x0012c800010f7983 */ /* 0x0003680000300800 */
[----:B------:R1:W-:Y:S01]  /*13b50*/  STL.64 [R1+0x218], R2 ;  /* 0x0002180201007387 */ /* 0x0003e20000100a00 */
[----:B----4-:R-:W-:-:S04]  /*13b60*/  LEA R12, P5, R9, R0, 0x2 ;  /* 0x00000000090c7211 */ /* 0x010fc800078a10ff */
[----:B------:R-:W-:Y:S02]  /*13b70*/  LEA.HI.X.SX32 R13, R9, R248, 0x2, P5 ;  /* 0x000000f8090d7211 */ /* 0x000fe400028f16ff */
[----:B-1----:R-:W-:-:S03]  /*13b80*/  LEA R2, P4, R6, R0, 0x2 ;  /* 0x0000000006027211 */ /* 0x002fc600078810ff */
[----:B------:R-:W-:Y:S01]  /*13b90*/  STL.64 [R1+0x220], R12 ;  /* 0x0002200c01007387 */ /* 0x000fe20000100a00 */
[----:B------:R-:W-:-:S03]  /*13ba0*/  LEA.HI.X.SX32 R3, R6, R248, 0x2, P4 ;  /* 0x000000f806037211 */ /* 0x000fc600020f16ff */
[----:B------:R-:W4:Y:S04]  /*13bb0*/  LDL.LU R6, [R1+0x2bc] ;  /* 0x0002bc0001067983 */ /* 0x000f280000300800 */
[----:B------:R1:W-:Y:S04]  /*13bc0*/  STL.64 [R1+0x228], R2 ;  /* 0x0002280201007387 */ /* 0x0003e80000100a00 */
[----:B-1----:R-:W2:Y:S01]  /*13bd0*/  LDL.LU R3, [R1+0x2a8] ;  /* 0x0002a80001037983 */ /* 0x002ea20000300800 */
[----:B------:R-:W-:-:S04]  /*13be0*/  LEA R12, P5, R249, R0, 0x2 ;  /* 0x00000000f90c7211 */ /* 0x000fc800078a10ff */
[----:B------:R-:W-:Y:S01]  /*13bf0*/  LEA.HI.X.SX32 R13, R249, R248, 0x2, P5 ;  /* 0x000000f8f90d7211 */ /* 0x000fe200028f16ff */
[----:B------:R-:W-:Y:S01]  /*13c00*/  IMAD.MOV.U32 R249, RZ, RZ, R8 ;  /* 0x000000fffff97224 */ /* 0x000fe200078e0008 */
[----:B------:R-:W-:-:S03]  /*13c10*/  LEA R2, P4, R246, R0, 0x2 ;  /* 0x00000000f6027211 */ /* 0x000fc600078810ff */
[----:B------:R-:W-:Y:S01]  /*13c20*/  IMAD.MOV.U32 R9, RZ, RZ, R249 ;  /* 0x000000ffff097224 */ /* 0x000fe200078e00f9 */
[----:B------:R-:W-:Y:S01]  /*13c30*/  LEA R8, P5, R249, R0, 0x2 ;  /* 0x00000000f9087211 */ /* 0x000fe200078a10ff */
[----:B------:R1:W-:Y:S03]  /*13c40*/  STL.64 [R1+0x230], R12 ;  /* 0x0002300c01007387 */ /* 0x0003e60000100a00 */
[-C--:B------:R-:W-:Y:S01]  /*13c50*/  LEA.HI.X.SX32 R9, R9, R248.reuse, 0x2, P5 ;  /* 0x000000f809097211 */ /* 0x080fe200028f16ff */
[----:B-1----:R1:W5:Y:S01]  /*13c60*/  LDL.LU.64 R12, [R1+0x12c0] ;  /* 0x0012c000010c7983 */ /* 0x0023620000300a00 */
[----:B--2---:R-:W-:Y:S01]  /*13c70*/  IMAD R249, R3, c[0x0][0x190], RZ ;  /* 0x0000640003f97a24 */ /* 0x004fe200078e02ff */
[----:B------:R-:W-:Y:S02]  /*13c80*/  LEA.HI.X.SX32 R3, R246, R248, 0x2, P4 ;  /* 0x000000f8f6037211 */ /* 0x000fe400020f16ff */
[----:B------:R-:W2:Y:S04]  /*13c90*/  LDL.LU R246, [R1+0x2c0] ;  /* 0x0002c00001f67983 */ /* 0x000ea80000300800 */
[----:B------:R1:W-:Y:S04]  /*13ca0*/  STL.64 [R1+0x238], R2 ;  /* 0x0002380201007387 */ /* 0x0003e80000100a00 */
[----:B------:R3:W-:Y:S01]  /*13cb0*/  STL.64 [R1+0x240], R8 ;  /* 0x0002400801007387 */ /* 0x0007e20000100a00 */
[----:B-1----:R-:W-:-:S04]  /*13cc0*/  LEA R2, P4, R7, R0, 0x2 ;  /* 0x0000000007027211 */ /* 0x002fc800078810ff */
[----:B------:R-:W-:Y:S02]  /*13cd0*/  LEA.HI.X.SX32 R3, R7, R248, 0x2, P4 ;  /* 0x000000f807037211 */ /* 0x000fe400020f16ff */
[----:B------:R-:W2:Y:S01]  /*13ce0*/  LDL.LU R7, [R1+0x2c4] ;  /* 0x0002c40001077983 */ /* 0x000ea20000300800 */
[----:B---3--:R-:W-:-:S03]  /*13cf0*/  LEA R8, P5, R4, R0, 0x2 ;  /* 0x0000000004087211 */ /* 0x008fc600078a10ff */
[----:B------:R1:W-:Y:S01]  /*13d00*/  STL.64 [R1+0x248], R2 ;  /* 0x0002480201007387 */ /* 0x0003e20000100a00 */
[----:B------:R-:W-:Y:S01]  /*13d10*/  LEA.HI.X.SX32 R9, R4, R248, 0x2, P5 ;  /* 0x000000f804097211 */ /* 0x000fe200028f16ff */
[----:B------:R-:W-:Y:S02]  /*13d20*/  IMAD R4, R252, c[0x0][0x190], RZ ;  /* 0x00006400fc047a24 */ /* 0x000fe400078e02ff */
[----:B-1----:R-:W-:Y:S01]  /*13d30*/  IMAD.MOV.U32 R3, RZ, RZ, R247 ;  /* 0x000000ffff037224 */ /* 0x002fe200078e00f7 */
[----:B------:R-:W-:Y:S02]  /*13d40*/  LEA R2, P4, R247, R0, 0x2 ;  /* 0x00000000f7027211 */ /* 0x000fe400078810ff */
[----:B------:R-:W3:Y:S02]  /*13d50*/  LDL.LU R247, [R1+0x2ac] ;  /* 0x0002ac0001f77983 */ /* 0x000ee40000300800 */
[----:B------:R-:W-:Y:S02]  /*13d60*/  LEA.HI.X.SX32 R3, R3, R248, 0x2, P4 ;  /* 0x000000f803037211 */ /* 0x000fe400020f16ff */
[----:B------:R-:W-:Y:S04]  /*13d70*/  STL.64 [R1+0x250], R8 ;  /* 0x0002500801007387 */ /* 0x000fe80000100a00 */
[----:B------:R-:W2:Y:S04]  /*13d80*/  LDL.LU R252, [R1+0x2c8] ;  /* 0x0002c80001fc7983 */ /* 0x000ea80000300800 */
[----:B------:R1:W-:Y:S04]  /*13d90*/  STL.64 [R1+0x258], R2 ;  /* 0x0002580201007387 */ /* 0x0003e80000100a00 */
[----:B-1----:R-:W2:Y:S01]  /*13da0*/  LDL.LU R3, [R1+0x2b8] ;  /* 0x0002b80001037983 */ /* 0x002ea20000300800 */
[----:B------:R-:W-:Y:S01]  /*13db0*/  LEA R8, P5, R10, R0, 0x2 ;  /* 0x000000000a087211 */ /* 0x000fe200078a10ff */
[----:B------:R-:W-:-:S03]  /*13dc0*/  IMAD R251, R251, c[0x0][0x190], RZ ;  /* 0x00006400fbfb7a24 */ /* 0x000fc600078e02ff */
[----:B------:R-:W-:Y:S02]  /*13dd0*/  LEA.HI.X.SX32 R9, R10, R248, 0x2, P5 ;  /* 0x000000f80a097211 */ /* 0x000fe400028f16ff */
[----:B------:R-:W-:Y:S01]  /*13de0*/  LEA R2, P4, R251, R0, 0x2 ;  /* 0x00000000fb027211 */ /* 0x000fe200078810ff */
[----:B------:R1:W5:Y:S01]  /*13df0*/  LDL.LU R10, [R1+0x12bc] ;  /* 0x0012bc00010a7983 */ /* 0x0003620000300800 */
[----:B------:R-:W-:-:S03]  /*13e00*/  IMAD R5, R5, c[0x0][0x190], RZ ;  /* 0x0000640005057a24 */ /* 0x000fc600078e02ff */
[----:B------:R1:W-:Y:S01]  /*13e10*/  STL.64 [R1+0x260], R8 ;  /* 0x0002600801007387 */ /* 0x0003e20000100a00 */
[----:B------:R-:W-:Y:S01]  /*13e20*/  IMAD R250, R250, c[0x0][0x190], RZ ;  /* 0x00006400fafa7a24 */ /* 0x000fe200078e02ff */
[----:B-1----:R-:W-:Y:S01]  /*13e30*/  LEA R8, P5, R5, R0, 0x2 ;  /* 0x0000000005087211 */ /* 0x002fe200078a10ff */
[----:B------:R-:W-:Y:S02]  /*13e40*/  IMAD R11, R11, c[0x0][0x190], RZ ;  /* 0x000064000b0b7a24 */ /* 0x000fe400078e02ff */
[----:B----4-:R-:W-:Y:S02]  /*13e50*/  IMAD R6, R6, c[0x0][0x190], RZ ;  /* 0x0000640006067a24 */ /* 0x010fe400078e02ff */
[----:B--2---:R-:W-:Y:S01]  /*13e60*/  IMAD R9, R3, c[0x0][0x190], RZ ;  /* 0x0000640003097a24 */ /* 0x004fe200078e02ff */
[-C--:B------:R-:W-:Y:S02]  /*13e70*/  LEA.HI.X.SX32 R3, R251, R248.reuse, 0x2, P4 ;  /* 0x000000f8fb037211 */ /* 0x080fe400020f16ff */
[----:B------:R-:W2:Y:S04]  /*13e80*/  LDL.LU R251, [R1+0x2d0] ;  /* 0x0002d00001fb7983 */ /* 0x000ea80000300800 */
[----:B------:R1:W-:Y:S02]  /*13e90*/  STL.64 [R1+0x268], R2 ;  /* 0x0002680201007387 */ /* 0x0003e40000100a00 */
[----:B-1----:R-:W-:Y:S01]  /*13ea0*/  IMAD.MOV.U32 R3, RZ, RZ, R9 ;  /* 0x000000ffff037224 */ /* 0x002fe200078e0009 */
[----:B------:R-:W-:-:S02]  /*13eb0*/  LEA.HI.X.SX32 R9, R5, R248, 0x2, P5 ;  /* 0x000000f805097211 */ /* 0x000fc400028f16ff */
[C---:B------:R-:W-:Y:S01]  /*13ec0*/  LEA R2, P4, R250.reuse, R0, 0x2 ;  /* 0x00000000fa027211 */ /* 0x040fe200078810ff */
[----:B------:R-:W4:Y:S04]  /*13ed0*/  LDL.LU R5, [R1+0x2d4] ;  /* 0x0002d40001057983 */ /* 0x000f280000300800 */
[----:B------:R1:W-:Y:S02]  /*13ee0*/  STL.64 [R1+0x270], R8 ;  /* 0x0002700801007387 */ /* 0x0003e40000100a00 */
[----:B-1----:R-:W-:Y:S02]  /*13ef0*/  MOV R9, R3 ;  /* 0x0000000300097202 */ /* 0x002fe40000000f00 */
[----:B------:R-:W-:Y:S02]  /*13f00*/  LEA.HI.X.SX32 R3, R250, R248, 0x2, P4 ;  /* 0x000000f8fa037211 */ /* 0x000fe400020f16ff */
[C---:B------:R-:W-:Y:S01]  /*13f10*/  LEA R8, P5, R249.reuse, R0, 0x2 ;  /* 0x00000000f9087211 */ /* 0x040fe200078a10ff */
[----:B------:R-:W4:Y:S04]  /*13f20*/  LDL.LU R250, [R1+0x2d8] ;  /* 0x0002d80001fa7983 */ /* 0x000f280000300800 */
[----:B------:R1:W-:Y:S02]  /*13f30*/  STL.64 [R1+0x278], R2 ;  /* 0x0002780201007387 */ /* 0x0003e40000100a00 */
[----:B-1----:R-:W-:Y:S01]  /*13f40*/  IMAD.MOV.U32 R3, RZ, RZ, R9 ;  /* 0x000000ffff037224 */ /* 0x002fe200078e0009 */
[----:B------:R-:W-:-:S02]  /*13f50*/  LEA.HI.X.SX32 R9, R249, R248, 0x2, P5 ;  /* 0x000000f8f9097211 */ /* 0x000fc400028f16ff */
[----:B------:R-:W-:-:S03]  /*13f60*/  LEA R2, P4, R11, R0, 0x2 ;  /* 0x000000000b027211 */ /* 0x000fc600078810ff */
[----:B------:R1:W-:Y:S01]  /*13f70*/  STL.64 [R1+0x280], R8 ;  /* 0x0002800801007387 */ /* 0x0003e20000100a00 */
[----:B------:R-:W-:-:S03]  /*13f80*/  IMAD R249, R246, c[0x0][0x190], RZ ;  /* 0x00006400f6f97a24 */ /* 0x000fc600078e02ff */
[----:B------:R-:W4:Y:S01]  /*13f90*/  LDL.LU R246, [R1+0x2dc] ;  /* 0x0002dc0001f67983 */ /* 0x000f220000300800 */
[----:B-1----:R-:W-:Y:S01]  /*13fa0*/  IMAD.MOV.U32 R9, RZ, RZ, R3 ;  /* 0x000000ffff097224 */ /* 0x002fe200078e0003 */
[----:B------:R-:W-:Y:S02]  /*13fb0*/  LEA.HI.X.SX32 R3, R11, R248, 0x2, P4 ;  /* 0x000000f80b037211 */ /* 0x000fe400020f16ff */
[CC--:B------:R-:W-:Y:S01]  /*13fc0*/  LEA R8, P5, R4.reuse, R0.reuse, 0x2 ;  /* 0x0000000004087211 */ /* 0x0c0fe200078a10ff */
[----:B------:R1:W5:Y:S04]  /*13fd0*/  LDL.LU R11, [R1+0x12b8] ;  /* 0x0012b800010b7983 */ /* 0x0003680000300800 */
[----:B------:R1:W-:Y:S02]  /*13fe0*/  STL.64 [R1+0x288], R2 ;  /* 0x0002880201007387 */ /* 0x0003e40000100a00 */
[----:B-1----:R-:W-:Y:S01]  /*13ff0*/  LEA R2, P4, R9, R0, 0x2 ;  /* 0x0000000009027211 */ /* 0x002fe200078810ff */
[----:B------:R-:W-:Y:S01]  /*14000*/  IMAD.MOV.U32 R3, RZ, RZ, R9 ;  /* 0x000000ffff037224 */ /* 0x000fe200078e0009 */
[----:B------:R-:W-:-:S02]  /*14010*/  LEA.HI.X.SX32 R9, R4, R248, 0x2, P5 ;  /* 0x000000f804097211 */ /* 0x000fc400028f16ff */
[----:B------:R-:W4:Y:S02]  /*14020*/  LDL.LU R4, [R1+0x2e0] ;  /* 0x0002e00001047983 */ /* 0x000f240000300800 */
[----:B------:R-:W-:Y:S02]  /*14030*/  LEA.HI.X.SX32 R3, R3, R248, 0x2, P4 ;  /* 0x000000f803037211 */ /* 0x000fe400020f16ff */
[----:B------:R1:W-:Y:S04]  /*14040*/  STL.64 [R1+0x290], R8 ;  /* 0x0002900801007387 */ /* 0x0003e80000100a00 */
[----:B------:R3:W-:Y:S01]  /*14050*/  STL.64 [R1+0x298], R2 ;  /* 0x0002980201007387 */ /* 0x0007e20000100a00 */
[----:B-1----:R-:W-:-:S04]  /*14060*/  LEA R8, P5, R6, R0, 0x2 ;  /* 0x0000000006087211 */ /* 0x002fc800078a10ff */
[----:B------:R-:W-:Y:S02]  /*14070*/  LEA.HI.X.SX32 R9, R6, R248, 0x2, P5 ;  /* 0x000000f806097211 */ /* 0x000fe400028f16ff */
[----:B---3--:R-:W-:Y:S02]  /*14080*/  LEA R2, P4, R249, R0, 0x2 ;  /* 0x00000000f9027211 */ /* 0x008fe400078810ff */
[----:B------:R-:W-:Y:S01]  /*14090*/  ISETP.NE.U32.AND P5, PT, R247, RZ, PT ;  /* 0x000000fff700720c */ /* 0x000fe20003fa5070 */
[----:B------:R1:W-:Y:S01]  /*140a0*/  STL.64 [R1+0x2a0], R8 ;  /* 0x0002a00801007387 */ /* 0x0003e20000100a00 */
[----:B------:R-:W-:-:S03]  /*140b0*/  LEA.HI.X.SX32 R3, R249, R248, 0x2, P4 ;  /* 0x000000f8f9037211 */ /* 0x000fc600020f16ff */
[----:B-1----:R1:W5:Y:S04]  /*140c0*/  LDL.LU.64 R8, [R1+0x12b0] ;  /* 0x0012b00001087983 */ /* 0x0023680000300a00 */
[----:B------:R-:W3:Y:S04]  /*140d0*/  LDL.LU R247, [R1+0x2f0] ;  /* 0x0002f00001f77983 */ /* 0x000ee80000300800 */
[----:B------:R-:W3:Y:S01]  /*140e0*/  LDL.LU R249, [R1+0x2cc] ;  /* 0x0002cc0001f97983 */ /* 0x000ee20000300800 */
[----:B------:R-:W-:Y:S02]  /*140f0*/  IMAD R7, R7, c[0x0][0x190], RZ ;  /* 0x0000640007077a24 */ /* 0x000fe400078e02ff */
[----:B------:R-:W-:-:S02]  /*14100*/  IMAD R6, R252, c[0x0][0x190], RZ ;  /* 0x00006400fc067a24 */ /* 0x000fc400078e02ff */
[----:B------:R-:W3:Y:S04]  /*14110*/  LDL.LU R252, [R1+0x2f4] ;  /* 0x0002f40001fc7983 */ /* 0x000ee80000300800 */
[----:B------:R1:W-:Y:S02]  /*14120*/  STL.64 [R1+0x2a8], R2 ;  /* 0x0002a80201007387 */ /* 0x0003e40000100a00 */
[----:B-1----:R-:W-:-:S04]  /*14130*/  LEA R2, P4, R7, R0, 0x2 ;  /* 0x0000000007027211 */ /* 0x002fc800078810ff */
[----:B------:R-:W-:-:S05]  /*14140*/  LEA.HI.X.SX32 R3, R7, R248, 0x2, P4 ;  /* 0x000000f807037211 */ /* 0x000fca00020f16ff */
[----:B------:R1:W-:Y:S02]  /*14150*/  STL.64 [R1+0x2b0], R2 ;  /* 0x0002b00201007387 */ /* 0x0003e40000100a00 */
[----:B-1----:R-:W-:-:S04]  /*14160*/  LEA R2, P4, R6, R0, 0x2 ;  /* 0x0000000006027211 */ /* 0x002fc800078810ff */
[----:B------:R-:W-:Y:S01]  /*14170*/  LEA.HI.X.SX32 R3, R6, R248, 0x2, P4 ;  /* 0x000000f806037211 */ /* 0x000fe200020f16ff */
[----:B--2---:R-:W-:Y:S02]  /*14180*/  IMAD R7, R251, c[0x0][0x190], RZ ;  /* 0x00006400fb077a24 */ /* 0x004fe400078e02ff */
[----:B------:R-:W2:Y:S04]  /*14190*/  LDL.LU R251, [R1+0x308] ;  /* 0x0003080001fb7983 */ /* 0x000ea80000300800 */
[----:B------:R1:W-:Y:S01]  /*141a0*/  STL.64 [R1+0x2b8], R2 ;  /* 0x0002b80201007387 */ /* 0x0003e20000100a00 */
[----:B----4-:R-:W-:-:S03]  /*141b0*/  IMAD R6, R5, c[0x0][0x190], RZ ;  /* 0x0000640005067a24 */ /* 0x010fc600078e02ff */
[----:B------:R-:W4:Y:S01]  /*141c0*/  LDL.LU R5, [R1+0x30c] ;  /* 0x00030c0001057983 */ /* 0x000f220000300800 */
[----:B---3--:R-:W-:-:S05]  /*141d0*/  IMAD R249, R249, c[0x0][0x190], RZ ;  /* 0x00006400f9f97a24 */ /* 0x008fca00078e02ff */
[----:B-1----:R-:W-:-:S04]  /*141e0*/  LEA R2, P4, R249, R0, 0x2 ;  /* 0x00000000f9027211 */ /* 0x002fc800078810ff */
[----:B------:R-:W-:-:S05]  /*141f0*/  LEA.HI.X.SX32 R3, R249, R248, 0x2, P4 ;  /* 0x000000f8f9037211 */ /* 0x000fca00020f16ff */
[----:B------:R1:W-:Y:S01]  /*14200*/  STL.64 [R1+0x2c0], R2 ;  /* 0x0002c00201007387 */ /* 0x0003e20000100a00 */
[----:B------:R-:W-:-:S03]  /*14210*/  IMAD R249, R250, c[0x0][0x190], RZ ;  /* 0x00006400faf97a24 */ /* 0x000fc600078e02ff */
[----:B------:R-:W3:Y:S01]  /*14220*/  LDL.LU R250, [R1+0x318] ;  /* 0x0003180001fa7983 */ /* 0x000ee20000300800 */
[----:B-1----:R-:W-:-:S04]  /*14230*/  LEA R2, P4, R7, R0, 0x2 ;  /* 0x0000000007027211 */ /* 0x002fc800078810ff */
[----:B------:R-:W-:-:S05]  /*14240*/  LEA.HI.X.SX32 R3, R7, R248, 0x2, P4 ;  /* 0x000000f807037211 */ /* 0x000fca00020f16ff */
[----:B------:R1:W-:Y:S01]  /*14250*/  STL.64 [R1+0x2c8], R2 ;  /* 0x0002c80201007387 */ /* 0x0003e20000100a00 */
[----:B------:R-:W-:-:S03]  /*14260*/  IMAD R7, R246, c[0x0][0x190], RZ ;  /* 0x00006400f6077a24 */ /* 0x000fc600078e02ff */
[----:B------:R-:W2:Y:S01]  /*14270*/  LDL.LU R246, [R1+0x320] ;  /* 0x0003200001f67983 */ /* 0x000ea20000300800 */
[----:B-1----:R-:W-:-:S04]  /*14280*/  LEA R2, P4, R6, R0, 0x2 ;  /* 0x0000000006027211 */ /* 0x002fc800078810ff */
[----:B------:R-:W-:-:S05]  /*14290*/  LEA.HI.X.SX32 R3, R6, R248, 0x2, P4 ;  /* 0x000000f806037211 */ /* 0x000fca00020f16ff */
[----:B------:R1:W-:Y:S02]  /*142a0*/  STL.64 [R1+0x2d0], R2 ;  /* 0x0002d00201007387 */ /* 0x0003e40000100a00 */
[----:B-1----:R-:W-:-:S04]  /*142b0*/  LEA R2, P4, R249, R0, 0x2 ;  /* 0x00000000f9027211 */ /* 0x002fc800078810ff */
[----:B------:R-:W-:Y:S02]  /*142c0*/  LEA.HI.X.SX32 R3, R249, R248, 0x2, P4 ;  /* 0x000000f8f9037211 */ /* 0x000fe400020f16ff */
[----:B------:R-:W2:Y:S01]  /*142d0*/  LDL.LU R249, [R1+0x2e8] ;  /* 0x0002e80001f97983 */ /* 0x000ea20000300800 */
[----:B------:R-:W-:-:S03]  /*142e0*/  IMAD R6, R4, c[0x0][0x190], RZ ;  /* 0x0000640004067a24 */ /* 0x000fc600078e02ff */
[----:B------:R-:W3:Y:S04]  /*142f0*/  LDL.LU R4, [R1+0x324] ;  /* 0x0003240001047983 */ /* 0x000ee80000300800 */
[----:B------:R1:W-:Y:S02]  /*14300*/  STL.64 [R1+0x2d8], R2 ;  /* 0x0002d80201007387 */ /* 0x0003e40000100a00 */
        /* <DEDUP_REMOVED lines=8> */
[----:B--2---:R-:W-:-:S05]  /*14390*/  IMAD R249, R249, c[0x0][0x190], RZ ;  /* 0x00006400f9f97a24 */ /* 0x004fca00078e02ff */
        /* <DEDUP_REMOVED lines=14> */
[----:B----4-:R-:W-:-:S03]  /*14480*/  IMAD R6, R5, c[0x0][0x190], RZ ;  /* 0x0000640005067a24 */ /* 0x010fc600078e02ff */
[----:B------:R-:W4:Y:S01]  /*14490*/  LDL.LU R5, [R1+0x354] ;  /* 0x0003540001057983 */ /* 0x000f220000300800 */
[----:B--2---:R-:W-:-:S05]  /*144a0*/  IMAD R249, R249, c[0x0][0x190], RZ ;  /* 0x00006400f9f97a24 */ /* 0x004fca00078e02ff */
[----:B-1----:R-:W-:-:S04]  /*144b0*/  LEA R2, P4, R249, R0, 0x2 ;  /* 0x00000000f9027211 */ /* 0x002fc800078810ff */
[----:B------:R-:W-:-:S05]  /*144c0*/  LEA.HI.X.SX32 R3, R249, R248, 0x2, P4 ;  /* 0x000000f8f9037211 */ /* 0x000fca00020f16ff */
[----:B------:R1:W-:Y:S01]  /*144d0*/  STL.64 [R1+0x308], R2 ;  /* 0x0003080201007387 */ /* 0x0003e20000100a00 */
[----:B---3--:R-:W-:-:S03]  /*144e0*/  IMAD R249, R250, c[0x0][0x190], RZ ;  /* 0x00006400faf97a24 */ /* 0x008fc600078e02ff */
[----:B------:R-:W2:Y:S01]  /*144f0*/  LDL.LU R250, [R1+0x36c] ;  /* 0x00036c0001fa7983 */ /* 0x000ea20000300800 */
[----:B-1----:R-:W-:-:S04]  /*14500*/  LEA R2, P4, R7, R0, 0x2 ;  /* 0x0000000007027211 */ /* 0x002fc800078810ff */
[----:B------:R-:W-:-:S05]  /*14510*/  LEA.HI.X.SX32 R3, R7, R248, 0x2, P4 ;  /* 0x000000f807037211 */ /* 0x000fca00020f16ff */
[----:B------:R1:W-:Y:S01]  /*14520*/  STL.64 [R1+0x310], R2 ;  /* 0x0003100201007387 */ /* 0x0003e20000100a00 */
[----:B------:R-:W-:-:S03]  /*14530*/  IMAD R7, R246, c[0x0][0x190], RZ ;  /* 0x00006400f6077a24 */ /* 0x000fc600078e02ff */
[----:B------:R-:W3:Y:S01]  /*14540*/  LDL.LU R246, [R1+0x378] ;  /* 0x0003780001f67983 */ /* 0x000ee20000300800 */
        /* <DEDUP_REMOVED lines=32> */
[----:B----4-:R-:W-:Y:S02]  /*14750*/  IMAD R5, R5, c[0x0][0x190], RZ ;  /* 0x0000640005057a24 */ /* 0x010fe400078e02ff */
[----:B--2---:R-:W-:-:S05]  /*14760*/  IMAD R249, R249, c[0x0][0x190], RZ ;  /* 0x00006400f9f97a24 */ /* 0x004fca00078e02ff */
[----:B-1----:R-:W-:-:S04]  /*14770*/  LEA R2, P4, R249, R0, 0x2 ;  /* 0x00000000f9027211 */ /* 0x002fc800078810ff */
[----:B------:R-:W-:-:S05]  /*14780*/  LEA.HI.X.SX32 R3, R249, R248, 0x2, P4 ;  /* 0x000000f8f9037211 */ /* 0x000fca00020f16ff */
[----:B------:R1:W-:Y:S01]  /*14790*/  STL.64 [R1+0x350], R2 ;  /* 0x0003500201007387 */ /* 0x0003e20000100a00 */
[----:B------:R-:W-:-:S03]  /*147a0*/  IMAD R249, R250, c[0x0][0x190], RZ ;  /* 0x00006400faf97a24 */ /* 0x000fc600078e02ff */
[----:B------:R-:W2:Y:S04]  /*147b0*/  LDL.LU R6, [R1+0x3ac] ;  /* 0x0003ac0001067983 */ /* 0x000ea80000300800 */
[----:B------:R-:W4:Y:S01]  /*147c0*/  LDL.LU R250, [R1+0x3b4] ;  /* 0x0003b40001fa7983 */ /* 0x000f220000300800 */
[----:B-1----:R-:W-:-:S04]  /*147d0*/  LEA R2, P4, R7, R0, 0x2 ;  /* 0x0000000007027211 */ /* 0x002fc800078810ff */
[----:B------:R-:W-:-:S05]  /*147e0*/  LEA.HI.X.SX32 R3, R7, R248, 0x2, P4 ;  /* 0x000000f807037211 */ /* 0x000fca00020f16ff */
[----:B------:R1:W-:Y:S02]  /*147f0*/  STL.64 [R1+0x368], R2 ;  /* 0x0003680201007387 */ /* 0x0003e40000100a00 */
[----:B-1----:R-:W-:-:S04]  /*14800*/  LEA R2, P4, R5, R0, 0x2 ;  /* 0x0000000005027211 */ /* 0x002fc800078810ff */
[----:B------:R-:W-:-:S05]  /*14810*/  LEA.HI.X.SX32 R3, R5, R248, 0x2, P4 ;  /* 0x000000f805037211 */ /* 0x000fca00020f16ff */
[----:B------:R1:W-:Y:S02]  /*14820*/  STL.64 [R1+0x370], R2 ;  /* 0x0003700201007387 */ /* 0x0003e40000100a00 */
[----:B-1----:R-:W-:-:S04]  /*14830*/  LEA R2, P4, R249, R0, 0x2 ;  /* 0x00000000f9027211 */ /* 0x002fc800078810ff */
[----:B------:R-:W-:Y:S02]  /*14840*/  LEA.HI.X.SX32 R3, R249, R248, 0x2, P4 ;  /* 0x000000f8f9037211 */ /* 0x000fe400020f16ff */
[----:B------:R-:W2:Y:S01]  /*14850*/  LDL.LU R249, [R1+0x384] ;  /* 0x0003840001f97983 */ /* 0x000ea20000300800 */
[----:B---3--:R-:W-:Y:S02]  /*14860*/  IMAD R246, R246, c[0x0][0x190], RZ ;  /* 0x00006400f6f67a24 */ /* 0x008fe400078e02ff */
[----:B------:R-:W-:Y:S01]  /*14870*/  IMAD R5, R4, c[0x0][0x190], RZ ;  /* 0x0000640004057a24 */ /* 0x000fe200078e02ff */
[----:B------:R-:W3:Y:S04]  /*14880*/  LDL.LU R7, [R1+0x3c0] ;  /* 0x0003c00001077983 */ /* 0x000ee80000300800 */
[----:B------:R-:W3:Y:S04]  /*14890*/  LDL.LU R4, [R1+0x3c4] ;  /* 0x0003c40001047983 */ /* 0x000ee80000300800 */
[----:B------:R1:W-:Y:S02]  /*148a0*/  STL.64 [R1+0x378], R2 ;  /* 0x0003780201007387 */ /* 0x0003e40000100a00 */
[----:B-1----:R-:W-:-:S04]  /*148b0*/  LEA R2, P4, R246, R0, 0x2 ;  /* 0x00000000f6027211 */ /* 0x002fc800078810ff */
[----:B------:R-:W-:-:S05]  /*148c0*/  LEA.HI.X.SX32 R3, R246, R248, 0x2, P4 ;  /* 0x000000f8f6037211 */ /* 0x000fca00020f16ff */
[----:B------:R1:W-:Y:S02]  /*148d0*/  STL.64 [R1+0x380], R2 ;  /* 0x0003800201007387 */ /* 0x0003e40000100a00 */
[----:B-1----:R-:W-:-:S04]  /*148e0*/  LEA R2, P4, R5, R0, 0x2 ;  /* 0x0000000005027211 */ /* 0x002fc800078810ff */
[----:B------:R-:W-:Y:S02]  /*148f0*/  LEA.HI.X.SX32 R3, R5, R248, 0x2, P4 ;  /* 0x000000f805037211 */ /* 0x000fe400020f16ff */
[----:B------:R-:W3:Y:S01]  /*14900*/  LDL.LU R5, [R1+0x3d8] ;  /* 0x0003d80001057983 */ /* 0x000ee20000300800 */
[----:B------:R-:W-:-:S03]  /*14910*/  IMAD R246, R247, c[0x0][0x190], RZ ;  /* 0x00006400f7f67a24 */ /* 0x000fc600078e02ff */
[----:B------:R1:W-:Y:S01]  /*14920*/  STL.64 [R1+0x388], R2 ;  /* 0x0003880201007387 */ /* 0x0003e20000100a00 */
[----:B------:R-:W-:-:S03]  /*14930*/  IMAD R247, R252, c[0x0][0x190], RZ ;  /* 0x00006400fcf77a24 */ /* 0x000fc600078e02ff */
[----:B------:R-:W3:Y:S01]  /*14940*/  LDL.LU R252, [R1+0x3dc] ;  /* 0x0003dc0001fc7983 */ /* 0x000ee20000300800 */
[----:B--2---:R-:W-:-:S05]  /*14950*/  IMAD R249, R249, c[0x0][0x190], RZ ;  /* 0x00006400f9f97a24 */ /* 0x004fca00078e02ff */
[----:B-1----:R-:W-:-:S04]  /*14960*/  LEA R2, P4, R249, R0, 0x2 ;  /* 0x00000000f9027211 */ /* 0x002fc800078810ff */
[----:B------:R-:W-:Y:S02]  /*14970*/  LEA.HI.X.SX32 R3, R249, R248, 0x2, P4 ;  /* 0x000000f8f9037211 */ /* 0x000fe400020f16ff */
[----:B------:R-:W2:Y:S04]  /*14980*/  LDL.LU R249, [R1+0x39c] ;  /* 0x00039c0001f97983 */ /* 0x000ea80000300800 */
[----:B------:R1:W-:Y:S02]  /*14990*/  STL.64 [R1+0x390], R2 ;  /* 0x0003900201007387 */ /* 0x0003e40000100a00 */
[----:B-1----:R-:W-:-:S04]  /*149a0*/  LEA R2, P4, R246, R0, 0x2 ;  /* 0x00000000f6027211 */ /* 0x002fc800078810ff */
[----:B------:R-:W-:-:S05]  /*149b0*/  LEA.HI.X.SX32 R3, R246, R248, 0x2, P4 ;  /* 0x000000f8f6037211 */ /* 0x000fca00020f16ff */
[----:B------:R1:W-:Y:S04]  /*149c0*/  STL.64 [R1+0x398], R2 ;  /* 0x0003980201007387 */ /* 0x0003e80000100a00 */
[----:B------:R-:W3:Y:S01]  /*149d0*/  LDL.LU R246, [R1+0x3f0] ;  /* 0x0003f00001f67983 */ /* 0x000ee20000300800 */
[----:B-1----:R-:W-:-:S04]  /*149e0*/  LEA R2, P4, R247, R0, 0x2 ;  /* 0x00000000f7027211 */ /* 0x002fc800078810ff */
[----:B------:R-:W-:Y:S02]  /*149f0*/  LEA.HI.X.SX32 R3, R247, R248, 0x2, P4 ;  /* 0x000000f8f7037211 */ /* 0x000fe400020f16ff */
[----:B------:R-:W3:Y:S04]  /*14a00*/  LDL.LU R247, [R1+0x3f4] ;  /* 0x0003f40001f77983 */ /* 0x000ee80000300800 */
[----:B------:R1:W-:Y:S01]  /*14a10*/  STL.64 [R1+0x3a0], R2 ;  /* 0x0003a00201007387 */ /* 0x0003e20000100a00 */
[----:B------:R-:W-:Y:S02]  /*14a20*/  IMAD R251, R251, c[0x0][0x190], RZ ;  /* 0x00006400fbfb7a24 */ /* 0x000fe400078e02ff */
[----:B------:R-:W-:Y:S02]  /*14a30*/  IMAD R6, R6, c[0x0][0x190], RZ ;  /* 0x0000640006067a24 */ /* 0x000fe400078e02ff */
[----:B--2---:R-:W-:-:S05]  /*14a40*/  IMAD R249, R249, c[0x0][0x190], RZ ;  /* 0x00006400f9f97a24 */ /* 0x004fca00078e02ff */
[----:B-1----:R-:W-:-:S04]  /*14a50*/  LEA R2, P4, R249, R0, 0x2 ;  /* 0x00000000f9027211 */ /* 0x002fc800078810ff */
[----:B------:R-:W-:-:S05]  /*14a60*/  LEA.HI.X.SX32 R3, R249, R248, 0x2, P4 ;  /* 0x000000f8f9037211 */ /* 0x000fca00020f16ff */
[----:B------:R1:W-:Y:S01]  /*14a70*/  STL.64 [R1+0x3a8], R2 ;  /* 0x0003a80201007387 */ /* 0x0003e20000100a00 */
[----:B----4-:R-:W-:-:S03]  /*14a80*/  IMAD R249, R250, c[0x0][0x190], RZ ;  /* 0x00006400faf97a24 */ /* 0x010fc600078e02ff */
[----:B------:R-:W2:Y:S01]  /*14a90*/  LDL.LU R250, [R1+0x408] ;  /* 0x0004080001fa7983 */ /* 0x000ea20000300800 */
[----:B-1----:R-:W-:-:S04]  /*14aa0*/  LEA R2, P4, R251, R0, 0x2 ;  /* 0x00000000fb027211 */ /* 0x002fc800078810ff */
[----:B------:R-:W-:Y:S02]  /*14ab0*/  LEA.HI.X.SX32 R3, R251, R248, 0x2, P4 ;  /* 0x000000f8fb037211 */ /* 0x000fe400020f16ff */
[----:B------:R-:W4:Y:S04]  /*14ac0*/  LDL.LU R251, [R1+0x40c] ;  /* 0x00040c0001fb7983 */ /* 0x000f280000300800 */
[----:B------:R1:W-:Y:S02]  /*14ad0*/  STL.64 [R1+0x3b0], R2 ;  /* 0x0003b00201007387 */ /* 0x0003e40000100a00 */
[----:B-1----:R-:W-:Y:S01]  /*14ae0*/  IMAD.MOV.U32 R3, RZ, RZ, R6 ;  /* 0x000000ffff037224 */ /* 0x002fe200078e0006 */
[----:B------:R-:W-:Y:S02]  /*14af0*/  LEA R2, P4, R6, R0, 0x2 ;  /* 0x0000000006027211 */ /* 0x000fe400078810ff */
[----:B------:R1:W5:Y:S02]  /*14b00*/  LDL.LU R6, [R1+0x12a8] ;  /* 0x0012a80001067983 */ /* 0x0003640000300800 */
[----:B------:R-:W-:-:S05]  /*14b10*/  LEA.HI.X.SX32 R3, R3, R248, 0x2, P4 ;  /* 0x000000f803037211 */ /* 0x000fca00020f16ff */
[----:B------:R1:W-:Y:S02]  /*14b20*/  STL.64 [R1+0x3b8], R2 ;  /* 0x0003b80201007387 */ /* 0x0003e40000100a00 */
[----:B-1----:R-:W-:-:S04]  /*14b30*/  LEA R2, P4, R249, R0, 0x2 ;  /* 0x00000000f9027211 */ /* 0x002fc800078810ff */
[----:B------:R-:W-:Y:S02]  /*14b40*/  LEA.HI.X.SX32 R3, R249, R248, 0x2, P4 ;  /* 0x000000f8f9037211 */ /* 0x000fe400020f16ff */
[----:B------:R-:W2:Y:S01]  /*14b50*/  LDL.LU R249, [R1+0x3cc] ;  /* 0x0003cc0001f97983 */ /* 0x000ea20000300800 */
[----:B---3--:R-:W-:-:S03]  /*14b60*/  IMAD R7, R7, c[0x0][0x190], RZ ;  /* 0x0000640007077a24 */ /* 0x008fc600078e02ff */
[----:B------:R1:W-:Y:S01]  /*14b70*/  STL.64 [R1+0x3c0], R2 ;  /* 0x0003c00201007387 */ /* 0x0003e20000100a00 */
[----:B------:R-:W-:Y:S02]  /*14b80*/  IMAD R4, R4, c[0x0][0x190], RZ ;  /* 0x0000640004047a24 */ /* 0x000fe400078e02ff */
[----:B-1----:R-:W-:Y:S01]  /*14b90*/  IMAD.MOV.U32 R3, RZ, RZ, R7 ;  /* 0x000000ffff037224 */ /* 0x002fe200078e0007 */
[----:B------:R-:W-:Y:S02]  /*14ba0*/  LEA R2, P4, R7, R0, 0x2 ;  /* 0x0000000007027211 */ /* 0x000fe400078810ff */
[----:B------:R1:W5:Y:S02]  /*14bb0*/  LDL.LU R7, [R1+0x12a4] ;  /* 0x0012a40001077983 */ /* 0x0003640000300800 */
[----:B------:R-:W-:-:S05]  /*14bc0*/  LEA.HI.X.SX32 R3, R3, R248, 0x2, P4 ;  /* 0x000000f803037211 */ /* 0x000fca00020f16ff */
[----:B------:R3:W-:Y:S02]  /*14bd0*/  STL.64 [R1+0x3c8], R2 ;  /* 0x0003c80201007387 */ /* 0x0007e40000100a00 */
[----:B---3--:R-:W-:Y:S01]  /*14be0*/  IMAD.MOV.U32 R3, RZ, RZ, R4 ;  /* 0x000000ffff037224 */ /* 0x008fe200078e0004 */
[----:B------:R-:W-:Y:S02]  /*14bf0*/  LEA R2, P4, R4, R0, 0x2 ;  /* 0x0000000004027211 */ /* 0x000fe400078810ff */
[----:B------:R1:W5:Y:S02]  /*14c00*/  LDL.LU R4, [R1+0x12a0] ;  /* 0x0012a00001047983 */ /* 0x0003640000300800 */
[----:B------:R-:W-:-:S05]  /*14c10*/  LEA.HI.X.SX32 R3, R3, R248, 0x2, P4 ;  /* 0x000000f803037211 */ /* 0x000fca00020f16ff */
[----:B------:R3:W-:Y:S01]  /*14c20*/  STL.64 [R1+0x3d0], R2 ;  /* 0x0003d00201007387 */ /* 0x0007e20000100a00 */
[----:B--2---:R-:W-:-:S05]  /*14c30*/  IMAD R249, R249, c[0x0][0x190], RZ ;  /* 0x00006400f9f97a24 */ /* 0x004fca00078e02ff */
[----:B---3--:R-:W-:-:S04]  /*14c40*/  LEA R2, P4, R249, R0, 0x2 ;  /* 0x00000000f9027211 */ /* 0x008fc800078810ff */
[----:B------:R-:W-:Y:S02]  /*14c50*/  LEA.HI.X.SX32 R3, R249, R248, 0x2, P4 ;  /* 0x000000f8f9037211 */ /* 0x000fe400020f16ff */
[----:B------:R-:W2:Y:S01]  /*14c60*/  LDL.LU R249, [R1+0x3e4] ;  /* 0x0003e40001f97983 */ /* 0x000ea20000300800 */
[----:B------:R-:W-:-:S03]  /*14c70*/  IMAD R5, R5, c[0x0][0x190], RZ ;  /* 0x0000640005057a24 */ /* 0x000fc600078e02ff */
[----:B------:R3:W-:Y:S01]  /*14c80*/  STL.64 [R1+0x3d8], R2 ;  /* 0x0003d80201007387 */ /* 0x0007e20000100a00 */
[----:B------:R-:W-:Y:S02]  /*14c90*/  IMAD R252, R252, c[0x0][0x190], RZ ;  /* 0x00006400fcfc7a24 */ /* 0x000fe400078e02ff */
[----:B---3--:R-:W-:Y:S01]  /*14ca0*/  IMAD.MOV.U32 R3, RZ, RZ, R5 ;  /* 0x000000ffff037224 */ /* 0x008fe200078e0005 */
[----:B------:R-:W-:Y:S02]  /*14cb0*/  LEA R2, P4, R5, R0, 0x2 ;  /* 0x0000000005027211 */ /* 0x000fe400078810ff */
[----:B------:R1:W5:Y:S02]  /*14cc0*/  LDL.LU R5, [R1+0x129c] ;  /* 0x00129c0001057983 */ /* 0x0003640000300800 */
[----:B------:R-:W-:-:S05]  /*14cd0*/  LEA.HI.X.SX32 R3, R3, R248, 0x2, P4 ;  /* 0x000000f803037211 */ /* 0x000fca00020f16ff */
[----:B------:R3:W-:Y:S02]  /*14ce0*/  STL.64 [R1+0x3e0], R2 ;  /* 0x0003e00201007387 */ /* 0x0007e40000100a00 */
[----:B---3--:R-:W-:Y:S01]  /*14cf0*/  IMAD.MOV.U32 R3, RZ, RZ, R252 ;  /* 0x000000ffff037224 */ /* 0x008fe200078e00fc */
[----:B------:R-:W-:Y:S02]  /*14d00*/  LEA R2, P4, R252, R0, 0x2 ;  /* 0x00000000fc027211 */ /* 0x000fe400078810ff */
[----:B------:R-:W3:Y:S02]  /*14d10*/  LDL.LU R252, [R1+0x1298] ;  /* 0x0012980001fc7983 */ /* 0x000ee40000300800 */
[----:B------:R-:W-:-:S05]  /*14d20*/  LEA.HI.X.SX32 R3, R3, R248, 0x2, P4 ;  /* 0x000000f803037211 */ /* 0x000fca00020f16ff */
[----:B------:R1:W-:Y:S01]  /*14d30*/  STL.64 [R1+0x3e8], R2 ;  /* 0x0003e80201007387 */ /* 0x0003e20000100a00 */
[----:B--2---:R-:W-:-:S05]  /*14d40*/  IMAD R249, R249, c[0x0][0x190], RZ ;  /* 0x00006400f9f97a24 */ /* 0x004fca00078e02ff */
[----:B-1----:R-:W-:-:S04]  /*14d50*/  LEA R2, P4, R249, R0, 0x2 ;  /* 0x00000000f9027211 */ /* 0x002fc800078810ff */
[----:B------:R-:W-:Y:S02]  /*14d60*/  LEA.HI.X.SX32 R3, R249, R248, 0x2, P4 ;  /* 0x000000f8f9037211 */ /* 0x000fe400020f16ff */
[----:B------:R-:W2:Y:S01]  /*14d70*/  LDL.LU R249, [R1+0x3fc] ;  /* 0x0003fc0001f97983 */ /* 0x000ea20000300800 */
[----:B------:R-:W-:-:S03]  /*14d80*/  IMAD R246, R246, c[0x0][0x190], RZ ;  /* 0x00006400f6f67a24 */ /* 0x000fc600078e02ff */
[----:B------:R1:W-:Y:S01]  /*14d90*/  STL.64 [R1+0x3f0], R2 ;  /* 0x0003f00201007387 */ /* 0x0003e20000100a00 */
[----:B------:R-:W-:Y:S01]  /*14da0*/  IMAD R247, R247, c[0x0][0x190], RZ ;  /* 0x00006400f7f77a24 */ /* 0x000fe200078e02ff */
[----:B-1----:R-:W-:-:S04]  /*14db0*/  LEA R2, P4, R246, R0, 0x2 ;  /* 0x00000000f6027211 */ /* 0x002fc800078810ff */
[----:B------:R-:W-:Y:S01]  /*14dc0*/  LEA.HI.X.SX32 R3, R246, R248, 0x2, P4 ;  /* 0x000000f8f6037211 */ /* 0x000fe200020f16ff */
[----:B------:R-:W-:-:S04]  /*14dd0*/  IMAD R246, R250, c[0x0][0x190], RZ ;  /* 0x00006400faf67a24 */ /* 0x000fc800078e02ff */
[----:B------:R1:W-:Y:S01]  /*14de0*/  STL.64 [R1+0x3f8], R2 ;  /* 0x0003f80201007387 */ /* 0x0003e20000100a00 */
[----:B----4-:R-:W-:-:S03]  /*14df0*/  IMAD R250, R251, c[0x0][0x190], RZ ;  /* 0x00006400fbfa7a24 */ /* 0x010fc600078e02ff */
[----:B------:R-:W4:Y:S01]  /*14e00*/  S2R R251, SR_TID.X ;  /* 0x0000000000fb7919 */ /* 0x000f220000002100 */
[----:B-1----:R-:W-:-:S04]  /*14e10*/  LEA R2, P4, R247, R0, 0x2 ;  /* 0x00000000f7027211 */ /* 0x002fc800078810ff */
[----:B------:R-:W-:-:S05]  /*14e20*/  LEA.HI.X.SX32 R3, R247, R248, 0x2, P4 ;  /* 0x000000f8f7037211 */ /* 0x000fca00020f16ff */
[----:B------:R1:W-:Y:S01]  /*14e30*/  STL.64 [R1+0x400], R2 ;  /* 0x0004000201007387 */ /* 0x0003e20000100a00 */
[----:B----4-:R-:W-:-:S04]  /*14e40*/  SHF.R.U32.HI R251, RZ, 0x6, R251 ;  /* 0x00000006fffb7819 */ /* 0x010fc800000116fb */
[----:B------:R-:W-:Y:S01]  /*14e50*/  SGXT.U32 R251, R251, 0x1 ;  /* 0x00000001fbfb781a */ /* 0x000fe20000000000 */
[----:B---3--:R-:W-:Y:S02]  /*14e60*/  IMAD R252, R252, c[0x0][0x190], RZ ;  /* 0x00006400fcfc7a24 */ /* 0x008fe400078e02ff */
[----:B--2---:R-:W-:-:S05]  /*14e70*/  IMAD R249, R249, c[0x0][0x190], RZ ;  /* 0x00006400f9f97a24 */ /* 0x004fca00078e02ff */
[----:B-1----:R-:W-:-:S04]  /*14e80*/  LEA R2, P4, R249, R0, 0x2 ;  /* 0x00000000f9027211 */ /* 0x002fc800078810ff */
[----:B------:R-:W-:Y:S01]  /*14e90*/  LEA.HI.X.SX32 R3, R249, R248, 0x2, P4 ;  /* 0x000000f8f9037211 */ /* 0x000fe200020f16ff */
[----:B------:R-:W-:-:S05]  /*14ea0*/  IMAD.MOV.U32 R249, RZ, RZ, R246 ;  /* 0x000000fffff97224 */ /* 0x000fca00078e00f6 */
[C---:B------:R-:W-:Y:S01]  /*14eb0*/  LEA R246, P4, R249.reuse, R0, 0x2 ;  /* 0x00000000f9f67211 */ /* 0x040fe200078810ff */
[----:B------:R1:W-:Y:S03]  /*14ec0*/  STL.64 [R1+0x408], R2 ;  /* 0x0004080201007387 */ /* 0x0003e60000100a00 */
[----:B------:R-:W-:Y:S01]  /*14ed0*/  LEA.HI.X.SX32 R247, R249, R248, 0x2, P4 ;  /* 0x000000f8f9f77211 */ /* 0x000fe200020f16ff */
[----:B-1----:R1:W5:Y:S04]  /*14ee0*/  LDL.LU.64 R2, [R1+0x1290] ;  /* 0x0012900001027983 */ /* 0x0023680000300a00 */
[----:B------:R2:W-:Y:S02]  /*14ef0*/  STL.64 [R1+0x410], R246 ;  /* 0x000410f601007387 */ /* 0x0005e40000100a00 */
[----:B--2---:R-:W-:-:S04]  /*14f00*/  LEA R246, P4, R250, R0, 0x2 ;  /* 0x00000000faf67211 */ /* 0x004fc800078810ff */
[----:B------:R-:W-:Y:S02]  /*14f10*/  LEA.HI.X.SX32 R247, R250, R248, 0x2, P4 ;  /* 0x000000f8faf77211 */ /* 0x000fe400020f16ff */
[----:B------:R-:W-:Y:S01]  /*14f20*/  ISETP.GE.AND P4, PT, R251, UR4, PT ;  /* 0x00000004fb007c0c */ /* 0x000fe2000bf86270 */
[----:B------:R-:W-:-:S03]  /*14f30*/  IMAD.MOV.U32 R251, RZ, RZ, R252 ;  /* 0x000000fffffb7224 */ /* 0x000fc600078e00fc */
[----:B------:R-:W-:Y:S02]  /*14f40*/  SEL R249, RZ, 0x4, P4 ;  /* 0x00000004fff97807 */ /* 0x000fe40002000000 */
[----:B------:R-:W-:Y:S01]  /*14f50*/  LEA R250, P4, R252, R0, 0x2 ;  /* 0x00000000fcfa7211 */ /* 0x000fe200078810ff */
[----:B------:R2:W-:Y:S03]  /*14f60*/  STL.64 [R1+0x420], R246 ;  /* 0x000420f601007387 */ /* 0x0005e60000100a00 */
[----:B------:R-:W-:Y:S01]  /*14f70*/  LEA.HI.X.SX32 R251, R251, R248, 0x2, P4 ;  /* 0x000000f8fbfb7211 */ /* 0x000fe200020f16ff */
[----:B--2---:R1:W5:Y:S04]  /*14f80*/  LDL.LU.64 R246, [R1+0x1288] ;  /* 0x0012880001f67983 */ /* 0x0043680000300a00 */
[----:B------:R1:W5:Y:S04]  /*14f90*/  LDL.LU R252, [R1+0x1280] ;  /* 0x0012800001fc7983 */ /* 0x0003680000300800 */
[----:B------:R2:W-:Y:S04]  /*14fa0*/  STL.64 [R1+0x418], R250 ;  /* 0x000418fa01007387 */ /* 0x0005e80000100a00 */
[----:B--2---:R1:W5:Y:S01]  /*14fb0*/  LDL.LU.64 R250, [R1+0x1278] ;  /* 0x0012780001fa7983 */ /* 0x0043620000300a00 */
[----:B------:R-:W-:-:S04]  /*14fc0*/  SEL R0, R249, RZ, P1 ;  /* 0x000000fff9007207 */ /* 0x000fc80000800000 */
[----:B------:R-:W-:Y:S02]  /*14fd0*/  ISETP.NE.U32.AND P4, PT, R0, RZ, PT ;  /* 0x000000ff0000720c */ /* 0x000fe40003f85070 */
[----:B------:R2:W-:Y:S04]  /*14fe0*/  STL.64 [R1+0x1ac8], R132 ;  /* 0x001ac88401007387 */ /* 0x0005e80000100a00 */
[----:B------:R-:W0:Y:S04]  /*14ff0*/  LDGDEPBAR ;  /* 0x00000000000079af */ /* 0x000e280000000000 */
[----:B--2---:R-:W2:Y:S04]  /*15000*/  LDL.64 R132, [R1+0x1f8] ;  /* 0x0001f80001847983 */ /* 0x004ea80000100a00 */
[----:B------:R3:W-:Y:S04]  /*15010*/  STL.64 [R1+0x1ac0], R140 ;  /* 0x001ac08c01007387 */ /* 0x0007e80000100a00 */
[----:B---3--:R-:W3:Y:S04]  /*15020*/  LDL.64 R140, [R1+0x1d8] ;  /* 0x0001d800018c7983 */ /* 0x008ee80000100a00 */
[----:B------:R4:W-:Y:S04]  /*15030*/  STL.64 [R1+0x1ab8], R148 ;  /* 0x001ab89401007387 */ /* 0x0009e80000100a00 */
[----:B----4-:R-:W4:Y:S04]  /*15040*/  LDL.64 R148, [R1+0x1b8] ;  /* 0x0001b80001947983 */ /* 0x010f280000100a00 */
[----:B------:R1:W-:Y:S04]  /*15050*/  STL.64 [R1+0x1ab0], R156 ;  /* 0x001ab09c01007387 */ /* 0x0003e80000100a00 */
[----:B-1----:R-:W4:Y:S04]  /*15060*/  LDL.64 R156, [R1+0x198] ;  /* 0x00019800019c7983 */ /* 0x002f280000100a00 */
        /* <DEDUP_REMOVED lines=21> */
[----:B------:R-:W4:Y:S04]  /*151c0*/  LDL.64 R248, [R1+0x18] ;  /* 0x0000180001f87983 */ /* 0x000f280000100a00 */
[----:B-1----:R-:W4:Y:S04]  /*151d0*/  LDL.64 R244, [R1+0x38] ;  /* 0x0000380001f47983 */ /* 0x002f280000100a00 */
[----:B--2--5:R1:W-:Y:S04]  /*151e0*/  LDGSTS.E [R252], [R132.64], P0 ;  /* 0x0000000084fc7fae */ /* 0x0243e80008121848 */
[----:B-1----:R-:W2:Y:S04]  /*151f0*/  LDL.LU.64 R132, [R1+0x1ac8] ;  /* 0x001ac80001847983 */ /* 0x002ea80000300a00 */
[----:B---3--:R1:W-:Y:S04]  /*15200*/  LDGSTS.E [R252+0x800], [R140.64], P0 ;  /* 0x008000008cfc7fae */ /* 0x0083e80008121848 */
[----:B-1----:R-:W2:Y:S04]  /*15210*/  LDL.LU.64 R140, [R1+0x1ac0] ;  /* 0x001ac000018c7983 */ /* 0x002ea80000300a00 */
[----:B----4-:R1:W-:Y:S04]  /*15220*/  LDGSTS.E [R252+0x1000], [R148.64], P0 ;  /* 0x0100000094fc7fae */ /* 0x0103e80008121848 */
[----:B-1----:R-:W4:Y:S04]  /*15230*/  LDL.LU.64 R148, [R1+0x1ab8] ;  /* 0x001ab80001947983 */ /* 0x002f280000300a00 */
[----:B------:R1:W-:Y:S04]  /*15240*/  LDGSTS.E [R252+0x1800], [R156.64], P0 ;  /* 0x018000009cfc7fae */ /* 0x0003e80008121848 */
[----:B-1----:R-:W2:Y:S04]  /*15250*/  LDL.LU.64 R156, [R1+0x1ab0] ;  /* 0x001ab000019c7983 */ /* 0x002ea80000300a00 */
        /* <DEDUP_REMOVED lines=21> */
[----:B------:R1:W-:Y:S04]  /*153b0*/  LDGSTS.E [R252+0x7800], [R248.64], P0 ;  /* 0x07800000f8fc7fae */ /* 0x0003e80008121848 */
[----:B------:R1:W-:Y:S04]  /*153c0*/  LDGSTS.E [R252+0x8000], [R250.64], P0 ;  /* 0x08000000fafc7fae */ /* 0x0003e80008121848 */
[----:B-1----:R-:W2:Y:S04]  /*153d0*/  LDL.LU.64 R244, [R1+0x1a58] ;  /* 0x001a580001f47983 */ /* 0x002ea80000300a00 */
[----:B------:R-:W2:Y:S04]  /*153e0*/  LDL.64 R248, [R1+0x240] ;  /* 0x0002400001f87983 */ /* 0x000ea80000100a00 */
[----:B------:R1:W-:Y:S04]  /*153f0*/  STL.64 [R1+0x1878], R250 ;  /* 0x001878fa01007387 */ /* 0x0003e80000100a00 */
[----:B------:R1:W-:Y:S04]  /*15400*/  LDGSTS.E [R252+0x8800], [R6.64], P0 ;  /* 0x0880000006fc7fae */ /* 0x0003e80008121848 */
[----:B------:R2:W-:Y:S04]  /*15410*/  LDGSTS.E [R252+0x9000], [R14.64], P0 ;  /* 0x090000000efc7fae */ /* 0x0005e80008121848 */
[----:B-1----:R-:W2:Y:S04]  /*15420*/  LDL.64 R250, [R1+0x220] ;  /* 0x0002200001fa7983 */ /* 0x002ea80000100a00 */
[----:B------:R1:W-:Y:S04]  /*15430*/  STL.64 [R1+0x1880], R6 ;  /* 0x0018800601007387 */ /* 0x0003e80000100a00 */
[----:B------:R2:W-:Y:S04]  /*15440*/  LDGSTS.E [R252+0x9800], [R22.64], P0 ;  /* 0x0980000016fc7fae */ /* 0x0005e80008121848 */
[----:B------:R2:W-:Y:S04]  /*15450*/  LDGSTS.E [R252+0xa000], [R30.64], P0 ;  /* 0x0a0000001efc7fae */ /* 0x0005e80008121848 */
[----:B-1----:R-:W2:Y:S04]  /*15460*/  LDL.64 R6, [R1+0x200] ;  /* 0x0002000001067983 */ /* 0x002ea80000100a00 */
[----:B------:R-:W-:Y:S04]  /*15470*/  STL.64 [R1+0x1888], R14 ;  /* 0x0018880e01007387 */ /* 0x000fe80000100a00 */
[----:B------:R-:W-:Y:S04]  /*15480*/  STL.64 [R1+0x1890], R22 ;  /* 0x0018901601007387 */ /* 0x000fe80000100a00 */
[----:B------:R-:W-:Y:S04]  /*15490*/  STL.64 [R1+0x1898], R30 ;  /* 0x0018981e01007387 */ /* 0x000fe80000100a00 */
[----:B------:R-:W-:Y:S04]  /*154a0*/  STL.64 [R1+0x18a0], R38 ;  /* 0x0018a02601007387 */ /* 0x000fe80000100a00 */
[----:B------:R-:W-:Y:S04]  /*154b0*/  STL.64 [R1+0x18a8], R46 ;  /* 0x0018a82e01007387 */ /* 0x000fe80000100a00 */
[----:B------:R-:W-:Y:S04]  /*154c0*/  STL.64 [R1+0x18b0], R54 ;  /* 0x0018b03601007387 */ /* 0x000fe80000100a00 */
[----:B------:R1:W-:Y:S04]  /*154d0*/  LDGSTS.E [R252+0xa800], [R38.64], P0 ;  /* 0x0a80000026fc7fae */ /* 0x0003e80008121848 */
        /* <DEDUP_REMOVED lines=34> */
[----:B------:R1:W-:Y:S04]  /*15700*/  STL.64 [R1+0x1940], R198 ;  /* 0x001940c601007387 */ /* 0x0003e80000100a00 */
[----:B------:R1:W-:Y:S04]  /*15710*/  LDGSTS.E [R252+0x13800], [R182.64], P0 ;  /* 0x13800000b6fc7fae */ /* 0x0003e80008121848 */
[----:B------:R-:W-:Y:S04]  /*15720*/  STL.64 [R1+0x1948], R206 ;  /* 0x001948ce01007387 */ /* 0x000fe80000100a00 */
[----:B------:R1:W-:Y:S04]  /*15730*/  LDGSTS.E [R252+0x14000], [R190.64], P0 ;  /* 0x14000000befc7fae */ /* 0x0003e80008121848 */
[----:B------:R1:W-:Y:S04]  /*15740*/  STL.64 [R1+0x1950], R214 ;  /* 0x001950d601007387 */ /* 0x0003e80000100a00 */
[----:B------:R1:W-:Y:S04]  /*15750*/  LDGSTS.E [R252+0x14800], [R198.64], P0 ;  /* 0x14800000c6fc7fae */ /* 0x0003e80008121848 */
[----:B------:R-:W-:Y:S04]  /*15760*/  STL.64 [R1+0x1958], R222 ;  /* 0x001958de01007387 */ /* 0x000fe80000100a00 */
[----:B------:R1:W-:Y:S04]  /*15770*/  LDGSTS.E [R252+0x15000], [R206.64], P0 ;  /* 0x15000000cefc7fae */ /* 0x0003e80008121848 */
[----:B------:R-:W-:Y:S04]  /*15780*/  STL.64 [R1+0x1960], R230 ;  /* 0x001960e601007387 */ /* 0x000fe80000100a00 */
[----:B------:R4:W-:Y:S04]  /*15790*/  LDGSTS.E [R252+0x15800], [R214.64], P0 ;  /* 0x15800000d6fc7fae */ /* 0x0009e80008121848 */
[----:B------:R2:W-:Y:S04]  /*157a0*/  STL.64 [R1+0x1968], R238 ;  /* 0x001968ee01007387 */ /* 0x0005e80000100a00 */
[----:B-1----:R-:W3:Y:S04]  /*157b0*/  LDL.64 R198, [R1+0x280] ;  /* 0x0002800001c67983 */ /* 0x002ee80000100a00 */
[----:B----4-:R-:W4:Y:S04]  /*157c0*/  LDL.64 R214, [R1+0x260] ;  /* 0x0002600001d67983 */ /* 0x010f280000100a00 */
[----:B------:R-:W3:Y:S04]  /*157d0*/  LDL.64 R190, [R1+0x2a0] ;  /* 0x0002a00001be7983 */ /* 0x000ee80000100a00 */
        /* <DEDUP_REMOVED lines=8> */
[----:B------:R-:W3:Y:S04]  /*15860*/  LDL.LU.64 R150, [R1+0x170] ;  /* 0x0001700001967983 */ /* 0x000ee80000300a00 */
[----:B------:R-:W3:Y:S04]  /*15870*/  LDL.64 R86, [R1+0x3d0] ;  /* 0x0003d00001567983 */ /* 0x000ee80000100a00 */
[----:B------:R-:W3:Y:S04]  /*15880*/  LDL.64 R70, [R1+0x3f0] ;  /* 0x0003f00001467983 */ /* 0x000ee80000100a00 */
[----:B------:R1:W-:Y:S04]  /*15890*/  LDGSTS.E [R252+0x16000], [R222.64], P0 ;  /* 0x16000000defc7fae */ /* 0x0003e80008121848 */
[----:B------:R-:W3:Y:S04]  /*158a0*/  LDL.64 R62, [R1+0x410] ;  /* 0x00041000013e7983 */ /* 0x000ee80000100a00 */
[----:B------:R1:W-:Y:S04]  /*158b0*/  LDGSTS.E [R252+0x16800], [R230.64], P0 ;  /* 0x16800000e6fc7fae */ /* 0x0003e80008121848 */
[----:B------:R-:W3:Y:S04]  /*158c0*/  LDL.64 R54, [R1+0x1f0] ;  /* 0x0001f00001367983 */ /* 0x000ee80000100a00 */
[----:B------:R1:W-:Y:S04]  /*158d0*/  LDGSTS.E [R252+0x17000], [R238.64], P0 ;  /* 0x17000000eefc7fae */ /* 0x0003e80008121848 */
[----:B------:R-:W3:Y:S04]  /*158e0*/  LDL.64 R38, [R1+0x1d0] ;  /* 0x0001d00001267983 */ /* 0x000ee80000100a00 */
[----:B--2---:R-:W2:Y:S04]  /*158f0*/  LDL.64 R30, [R1+0x1b0] ;  /* 0x0001b000011e7983 */ /* 0x004ea80000100a00 */
[----:B------:R1:W-:Y:S04]  /*15900*/  LDGSTS.E [R252+0x17800], [R6.64], P0 ;  /* 0x1780000006fc7fae */ /* 0x0003e80008121848 */
[----:B------:R1:W-:Y:S04]  /*15910*/  LDGSTS.E [R252+0x18000], [R250.64], P0 ;  /* 0x18000000fafc7fae */ /* 0x0003e80008121848 */
[----:B------:R1:W-:Y:S04]  /*15920*/  LDGSTS.E [R252+0x18800], [R248.64], P0 ;  /* 0x18800000f8fc7fae */ /* 0x0003e80008121848 */
[----:B-1----:R-:W2:Y:S04]  /*15930*/  LDL.64 R6, [R1+0x190] ;  /* 0x0001900001067983 */ /* 0x002ea80000100a00 */
[----:B------:R-:W2:Y:S04]  /*15940*/  LDL.64 R250, [R1+0x150] ;  /* 0x0001500001fa7983 */ /* 0x000ea80000100a00 */
[----:B------:R-:W2:Y:S04]  /*15950*/  LDL.64 R248, [R1+0x130] ;  /* 0x0001300001f87983 */ /* 0x000ea80000100a00 */
[----:B------:R-:W2:Y:S04]  /*15960*/  LDL.LU.64 R22, [R1+0x110] ;  /* 0x0001100001167983 */ /* 0x000ea80000300a00 */
[----:B------:R-:W2:Y:S04]  /*15970*/  LDL.LU.64 R238, [R1+0xf0] ;  /* 0x0000f00001ee7983 */ /* 0x000ea80000300a00 */
[----:B------:R-:W2:Y:S04]  /*15980*/  LDL.LU.64 R206, [R1+0xd0] ;  /* 0x0000d00001ce7983 */ /* 0x000ea80000300a00 */
[----:B------:R-:W2:Y:S04]  /*15990*/  LDL.LU.64 R174, [R1+0xb0] ;  /* 0x0000b00001ae7983 */ /* 0x000ea80000300a00 */
[----:B------:R-:W2:Y:S04]  /*159a0*/  LDL.LU.64 R142, [R1+0x90] ;  /* 0x00009000018e7983 */ /* 0x000ea80000300a00 */
[----:B------:R-:W2:Y:S04]  /*159b0*/  LDL.LU.64 R110, [R1+0x70] ;  /* 0x00007000016e7983 */ /* 0x000ea80000300a00 */
[----:B------:R-:W2:Y:S04]  /*159c0*/  LDL.LU.64 R78, [R1+0x50] ;  /* 0x00005000014e7983 */ /* 0x000ea80000300a00 */
[----:B------:R-:W2:Y:S04]  /*159d0*/  LDL.LU.64 R46, [R1+0x30] ;  /* 0x00003000012e7983 */ /* 0x000ea80000300a00 */
[----:B------:R-:W2:Y:S01]  /*159e0*/  LDL.LU.64 R14, [R1+0x10] ;  /* 0x00001000010e7983 */ /* 0x000ea20000300a00 */
[----:B------:R-:W-:-:S03]  /*159f0*/  LOP3.LUT R0, R252, 0x20, RZ, 0x3c, !PT ;  /* 0x00000020fc007812 */ /* 0x000fc600078e3cff */
[----:B----4-:R1:W-:Y:S04]  /*15a00*/  LDGSTS.E [R252+0x19000], [R214.64], P0 ;  /* 0x19000000d6fc7fae */ /* 0x0103e80008121848 */
[----:B---3--:R3:W-:Y:S04]  /*15a10*/  LDGSTS.E [R252+0x19800], [R198.64], P0 ;  /* 0x19800000c6fc7fae */ /* 0x0087e80008121848 */
[----:B------:R4:W-:Y:S04]  /*15a20*/  LDGSTS.E [R252+0x1a000], [R190.64], P0 ;  /* 0x1a000000befc7fae */ /* 0x0009e80008121848 */
        /* <DEDUP_REMOVED lines=11> */
[----:B------:R-:W-:Y:S04]  /*15ae0*/  STL.64 [R1+0x19c8], R150 ;  /* 0x0019c89601007387 */ /* 0x000fe80000100a00 */
[----:B------:R1:W-:Y:S04]  /*15af0*/  LDGSTS.E [R0+0x200], [R54.64], P0 ;  /* 0x0020000036007fae */ /* 0x0003e80008121848 */
[----:B------:R1:W-:Y:S04]  /*15b00*/  LDGSTS.E [R0+0xa00], [R38.64], P0 ;  /* 0x00a0000026007fae */ /* 0x0003e80008121848 */
[----:B--2---:R2:W-:Y:S04]  /*15b10*/  LDGSTS.E [R0+0x1200], [R30.64], P0 ;  /* 0x012000001e007fae */ /* 0x0045e80008121848 */
[----:B------:R1:W-:Y:S04]  /*15b20*/  LDGSTS.E [R0+0x1a00], [R6.64], P0 ;  /* 0x01a0000006007fae */ /* 0x0003e80008121848 */
[----:B------:R2:W-:Y:S04]  /*15b30*/  LDGSTS.E [R0+0x2200], [R150.64], P0 ;  /* 0x0220000096007fae */ /* 0x0005e80008121848 */
[----:B------:R3:W-:Y:S04]  /*15b40*/  LDGSTS.E [R0+0x2a00], [R250.64], P0 ;  /* 0x02a00000fa007fae */ /* 0x0007e80008121848 */
[----:B-1----:R-:W4:Y:S04]  /*15b50*/  LDL.64 R6, [R1+0x208] ;  /* 0x0002080001067983 */ /* 0x002f280000100a00 */
[----:B------:R1:W-:Y:S04]  /*15b60*/  LDGSTS.E [R0+0x3200], [R248.64], P0 ;  /* 0x03200000f8007fae */ /* 0x0003e80008121848 */
[----:B---3--:R-:W3:Y:S04]  /*15b70*/  LDL.64 R250, [R1+0x228] ;  /* 0x0002280001fa7983 */ /* 0x008ee80000100a00 */
[----:B------:R2:W-:Y:S04]  /*15b80*/  LDGSTS.E [R0+0x3a00], [R22.64], P0 ;  /* 0x03a0000016007fae */ /* 0x0005e80008121848 */
[----:B-1----:R-:W3:Y:S04]  /*15b90*/  LDL.64 R248, [R1+0x248] ;  /* 0x0002480001f87983 */ /* 0x002ee80000100a00 */
[----:B------:R1:W-:Y:S04]  /*15ba0*/  LDGSTS.E [R0+0x4200], [R238.64], P0 ;  /* 0x04200000ee007fae */ /* 0x0003e80008121848 */
[----:B------:R2:W-:Y:S04]  /*15bb0*/  STL.64 [R1+0x1988], R22 ;  /* 0x0019881601007387 */ /* 0x0005e80000100a00 */
        /* <DEDUP_REMOVED lines=55> */
[----:B------:R1:W-:Y:S04]  /*15f30*/  LDGSTS.E [R0+0x12a00], [R168.64], P0 ;  /* 0x12a00000a8007fae */ /* 0x0003e80008121848 */
[----:B--2---:R-:W2:Y:S04]  /*15f40*/  LDL.64 R22, [R1+0x268] ;  /* 0x0002680001167983 */ /* 0x004ea80000100a00 */
[----:B------:R1:W-:Y:S04]  /*15f50*/  LDGSTS.E [R0+0x13200], [R176.64], P0 ;  /* 0x13200000b0007fae */ /* 0x0003e80008121848 */
[----:B------:R-:W2:Y:S04]  /*15f60*/  LDL.64 R150, [R1+0x288] ;  /* 0x0002880001967983 */ /* 0x000ea80000100a00 */
[----:B------:R1:W-:Y:S04]  /*15f70*/  LDGSTS.E [R0+0x13a00], [R184.64], P0 ;  /* 0x13a00000b8007fae */ /* 0x0003e80008121848 */
[----:B------:R-:W2:Y:S04]  /*15f80*/  LDL.64 R222, [R1+0x2a8] ;  /* 0x0002a80001de7983 */ /* 0x000ea80000100a00 */
[----:B------:R1:W-:Y:S04]  /*15f90*/  LDGSTS.E [R0+0x14200], [R192.64], P0 ;  /* 0x14200000c0007fae */ /* 0x0003e80008121848 */
[----:B------:R-:W2:Y:S04]  /*15fa0*/  LDL.64 R214, [R1+0x2c8] ;  /* 0x0002c80001d67983 */ /* 0x000ea80000100a00 */
[----:B------:R1:W-:Y:S04]  /*15fb0*/  LDGSTS.E [R0+0x14a00], [R200.64], P0 ;  /* 0x14a00000c8007fae */ /* 0x0003e80008121848 */
[----:B----4-:R-:W4:Y:S04]  /*15fc0*/  LDL.64 R190, [R1+0x2e8] ;  /* 0x0002e80001be7983 */ /* 0x010f280000100a00 */
[----:B------:R1:W-:Y:S04]  /*15fd0*/  LDGSTS.E [R0+0x15200], [R208.64], P0 ;  /* 0x15200000d0007fae */ /* 0x0003e80008121848 */
[----:B------:R-:W4:Y:S04]  /*15fe0*/  LDL.64 R158, [R1+0x308] ;  /* 0x00030800019e7983 */ /* 0x000f280000100a00 */
        /* <DEDUP_REMOVED lines=10> */
[----:B---3--:R3:W-:Y:S04]  /*16090*/  LDGSTS.E [R0+0x18200], [R250.64], P0 ;  /* 0x18200000fa007fae */ /* 0x0087e80008121848 */
[----:B------:R-:W4:Y:S04]  /*160a0*/  LDL.64 R30, [R1+0x3d8] ;  /* 0x0003d800011e7983 */ /* 0x000f280000100a00 */
[----:B------:R1:W-:Y:S04]  /*160b0*/  LDGSTS.E [R0+0x18a00], [R248.64], P0 ;  /* 0x18a00000f8007fae */ /* 0x0003e80008121848 */
[----:B---3--:R-:W3:Y:S04]  /*160c0*/  LDL.64 R250, [R1+0x3f8] ;  /* 0x0003f80001fa7983 */ /* 0x008ee80000100a00 */
[----:B-1----:R-:W3:Y:S04]  /*160d0*/  LDL.64 R248, [R1+0x420] ;  /* 0x0004200001f87983 */ /* 0x002ee80000100a00 */
[----:B------:R-:W3:Y:S04]  /*160e0*/  LDL.LU.64 R88, [R1+0x1e8] ;  /* 0x0001e80001587983 */ /* 0x000ee80000300a00 */
        /* <DEDUP_REMOVED lines=14> */
[----:B------:R-:W3:Y:S01]  /*161d0*/  LDL.LU.64 R6, [R1+0x8] ;  /* 0x0000080001067983 */ /* 0x000ee20000300a00 */
[----:B------:R-:W-:-:S03]  /*161e0*/  LOP3.LUT R14, R252, 0x40, RZ, 0x3c, !PT ;  /* 0x00000040fc0e7812 */ /* 0x000fc600078e3cff */
        /* <DEDUP_REMOVED lines=10> */
[----:B--2---:R1:W-:Y:S04]  /*16290*/  LDGSTS.E [R0+0x19200], [R22.64], P0 ;  /* 0x1920000016007fae */ /* 0x0043e80008121848 */
[----:B------:R2:W-:Y:S04]  /*162a0*/  LDGSTS.E [R0+0x19a00], [R150.64], P0 ;  /* 0x19a0000096007fae */ /* 0x0005e80008121848 */
[----:B-1----:R-:W3:Y:S04]  /*162b0*/  LDL.64 R22, [R1+0x3c0] ;  /* 0x0003c00001167983 */ /* 0x002ee80000100a00 */
[----:B------:R1:W-:Y:S04]  /*162c0*/  LDGSTS.E [R0+0x1a200], [R222.64], P0 ;  /* 0x1a200000de007fae */ /* 0x0003e80008121848 */
[----:B--2---:R-:W2:Y:S04]  /*162d0*/  LDL.64 R150, [R1+0x3e0] ;  /* 0x0003e00001967983 */ /* 0x004ea80000100a00 */
[----:B------:R1:W-:Y:S04]  /*162e0*/  LDGSTS.E [R0+0x1aa00], [R214.64], P0 ;  /* 0x1aa00000d6007fae */ /* 0x0003e80008121848 */
[----:B----4-:R4:W-:Y:S04]  /*162f0*/  LDGSTS.E [R0+0x1b200], [R190.64], P0 ;  /* 0x1b200000be007fae */ /* 0x0109e80008121848 */
[----:B------:R1:W-:Y:S04]  /*16300*/  LDGSTS.E [R0+0x1ba00], [R158.64], P0 ;  /* 0x1ba000009e007fae */ /* 0x0003e80008121848 */
[----:B------:R1:W-:Y:S04]  /*16310*/  LDGSTS.E [R0+0x1c200], [R126.64], P0 ;  /* 0x1c2000007e007fae */ /* 0x0003e80008121848 */
[----:B------:R1:W-:Y:S04]  /*16320*/  LDGSTS.E [R0+0x1ca00], [R118.64], P0 ;  /* 0x1ca0000076007fae */ /* 0x0003e80008121848 */
[----:B------:R2:W-:Y:S04]  /*16330*/  LDGSTS.E [R0+0x1d200], [R94.64], P0 ;  /* 0x1d2000005e007fae */ /* 0x0005e80008121848 */
[----:B-1----:R-:W2:Y:S04]  /*16340*/  LDL.64 R118, [R1+0x400] ;  /* 0x0004000001767983 */ /* 0x002ea80000100a00 */
[----:B------:R1:W-:Y:S04]  /*16350*/  LDGSTS.E [R0+0x1da00], [R86.64], P0 ;  /* 0x1da0000056007fae */ /* 0x0003e80008121848 */
[----:B------:R1:W-:Y:S04]  /*16360*/  LDGSTS.E [R0+0x1e200], [R62.64], P0 ;  /* 0x1e2000003e007fae */ /* 0x0003e80008121848 */
[----:B------:R1:W-:Y:S04]  /*16370*/  LDGSTS.E [R0+0x1ea00], [R30.64], P0 ;  /* 0x1ea000001e007fae */ /* 0x0003e80008121848 */
[----:B---3--:R3:W-:Y:S04]  /*16380*/  LDGSTS.E [R0+0x1f200], [R250.64], P0 ;  /* 0x1f200000fa007fae */ /* 0x0087e80008121848 */
[----:B-1----:R-:W2:Y:S04]  /*16390*/  LDL.64 R30, [R1+0x210] ;  /* 0x00021000011e7983 */ /* 0x002ea80000100a00 */
[----:B------:R1:W-:Y:S04]  /*163a0*/  LDGSTS.E [R0+0x1fa00], [R248.64], P0 ;  /* 0x1fa00000f8007fae */ /* 0x0003e80008121848 */
[----:B---3--:R-:W3:Y:S04]  /*163b0*/  LDL.64 R250, [R1+0x230] ;  /* 0x0002300001fa7983 */ /* 0x008ee80000100a00 */
[----:B------:R2:W-:Y:S04]  /*163c0*/  LDGSTS.E [R14+0x400], [R88.64], P0 ;  /* 0x00400000580e7fae */ /* 0x0005e80008121848 */
[----:B-1----:R-:W4:Y:S04]  /*163d0*/  LDL.64 R248, [R1+0x250] ;  /* 0x0002500001f87983 */ /* 0x002f280000100a00 */
        /* <DEDUP_REMOVED lines=46> */
[----:B--2---:R2:W-:Y:S04]  /*166c0*/  LDGSTS.E [R14+0x17c00], [R30.64], P0 ;  /* 0x17c000001e0e7fae */ /* 0x0045e80008121848 */
[----:B---3--:R3:W-:Y:S04]  /*166d0*/  LDGSTS.E [R14+0x18400], [R250.64], P0 ;  /* 0x18400000fa0e7fae */ /* 0x0087e80008121848 */
[----:B----4-:R4:W-:Y:S04]  /*166e0*/  LDGSTS.E [R14+0x18c00], [R248.64], P0 ;  /* 0x18c00000f80e7fae */ /* 0x0109e80008121848 */
[----:B------:R1:W-:Y:S04]  /*166f0*/  LDGSTS.E [R14+0x19400], [R112.64], P0 ;  /* 0x19400000700e7fae */ /* 0x0003e80008121848 */
[----:B------:R1:W-:Y:S04]  /*16700*/  LDGSTS.E [R14+0x19c00], [R104.64], P0 ;  /* 0x19c00000680e7fae */ /* 0x0003e80008121848 */
[----:B----4-:R-:W4:Y:S04]  /*16710*/  LDL.64 R248, [R1+0x418] ;  /* 0x0004180001f87983 */ /* 0x010f280000100a00 */
[----:B------:R-:W4:Y:S04]  /*16720*/  LDL.LU.64 R80, [R1+0x1e0] ;  /* 0x0001e00001507983 */ /* 0x000f280000300a00 */
        /* <DEDUP_REMOVED lines=13> */
[----:B--2---:R-:W2:Y:S04]  /*16800*/  LDL.LU.64 R30, [R1+0x20] ;  /* 0x00002000011e7983 */ /* 0x004ea80000300a00 */
[----:B---3--:R-:W3:Y:S04]  /*16810*/  LDL.LU.64 R250, [R1] ;  /* 0x0000000001fa7983 */ /* 0x008ee80000300a00 */
[----:B------:R1:W-:Y:S04]  /*16820*/  LDGSTS.E [R14+0x1a400], [R96.64], P0 ;  /* 0x1a400000600e7fae */ /* 0x0003e80008121848 */
[----:B------:R1:W-:Y:S04]  /*16830*/  LDGSTS.E [R14+0x1ac00], [R72.64], P0 ;  /* 0x1ac00000480e7fae */ /* 0x0003e80008121848 */
[----:B------:R1:W-:Y:S04]  /*16840*/  LDGSTS.E [R14+0x1b400], [R48.64], P0 ;  /* 0x1b400000300e7fae */ /* 0x0003e80008121848 */
[----:B------:R1:W-:Y:S04]  /*16850*/  LDGSTS.E [R14+0x1bc00], [R32.64], P0 ;  /* 0x1bc00000200e7fae */ /* 0x0003e80008121848 */
[----:B------:R-:W3:Y:S04]  /*16860*/  LDL.64 R144, [R1+0x218] ;  /* 0x0002180001907983 */ /* 0x000ee80000100a00 */
[----:B------:R1:W-:Y:S04]  /*16870*/  LDGSTS.E [R14+0x1c400], [R24.64], P0 ;  /* 0x1c400000180e7fae */ /* 0x0003e80008121848 */
[----:B------:R-:W3:Y:S04]  /*16880*/  LDL.64 R136, [R1+0x238] ;  /* 0x0002380001887983 */ /* 0x000ee80000100a00 */
[----:B------:R1:W-:Y:S04]  /*16890*/  LDGSTS.E [R14+0x1cc00], [R78.64], P0 ;  /* 0x1cc000004e0e7fae */ /* 0x0003e80008121848 */
[----:B------:R-:W3:Y:S04]  /*168a0*/  LDL.64 R128, [R1+0x258] ;  /* 0x0002580001807983 */ /* 0x000ee80000100a00 */
[----:B------:R1:W-:Y:S04]  /*168b0*/  LDGSTS.E [R14+0x1d400], [R110.64], P0 ;  /* 0x1d4000006e0e7fae */ /* 0x0003e80008121848 */
[----:B------:R-:W3:Y:S04]  /*168c0*/  LDL.64 R120, [R1+0x278] ;  /* 0x0002780001787983 */ /* 0x000ee80000100a00 */
[----:B------:R4:W-:Y:S04]  /*168d0*/  LDGSTS.E [R14+0x1dc00], [R238.64], P0 ;  /* 0x1dc00000ee0e7fae */ /* 0x0009e80008121848 */
[----:B-1----:R-:W3:Y:S04]  /*168e0*/  LDL.64 R112, [R1+0x298] ;  /* 0x0002980001707983 */ /* 0x002ee80000100a00 */
[----:B------:R1:W-:Y:S04]  /*168f0*/  LDGSTS.E [R14+0x1e400], [R22.64], P0 ;  /* 0x1e400000160e7fae */ /* 0x0003e80008121848 */
[----:B------:R-:W3:Y:S04]  /*16900*/  LDL.64 R104, [R1+0x2b8] ;  /* 0x0002b80001687983 */ /* 0x000ee80000100a00 */
[----:B------:R1:W-:Y:S04]  /*16910*/  LDGSTS.E [R14+0x1ec00], [R150.64], P0 ;  /* 0x1ec00000960e7fae */ /* 0x0003e80008121848 */
[----:B------:R-:W3:Y:S04]  /*16920*/  LDL.64 R96, [R1+0x2d8] ;  /* 0x0002d80001607983 */ /* 0x000ee80000100a00 */
[----:B------:R-:W3:Y:S04]  /*16930*/  LDL.64 R110, [R1+0x318] ;  /* 0x00031800016e7983 */ /* 0x000ee80000100a00 */
[----:B-1----:R-:W3:Y:S04]  /*16940*/  LDL.64 R150, [R1+0x2f8] ;  /* 0x0002f80001967983 */ /* 0x002ee80000100a00 */
[----:B------:R1:W-:Y:S04]  /*16950*/  LDGSTS.E [R14+0x1f400], [R118.64], P0 ;  /* 0x1f400000760e7fae */ /* 0x0003e80008121848 */
[----:B------:R-:W3:Y:S04]  /*16960*/  LDL.64 R72, [R1+0x338] ;  /* 0x0003380001487983 */ /* 0x000ee80000100a00 */
[----:B------:R-:W3:Y:S04]  /*16970*/  LDL.64 R48, [R1+0x388] ;  /* 0x0003880001307983 */ /* 0x000ee80000100a00 */
[----:B-1----:R-:W3:Y:S04]  /*16980*/  LDL.64 R118, [R1+0x368] ;  /* 0x0003680001767983 */ /* 0x002ee80000100a00 */
[----:B------:R-:W3:Y:S04]  /*16990*/  LDL.64 R24, [R1+0x3a8] ;  /* 0x0003a80001187983 */ /* 0x000ee80000100a00 */
[----:B------:R-:W3:Y:S04]  /*169a0*/  LDL.64 R32, [R1+0x3e8] ;  /* 0x0003e80001207983 */ /* 0x000ee80000100a00 */
[----:B------:R-:W3:Y:S04]  /*169b0*/  LDL.64 R22, [R1+0x408] ;  /* 0x0004080001167983 */ /* 0x000ee80000100a00 */
[----:B------:R-:W3:Y:S04]  /*169c0*/  LDL.64 R78, [R1+0x428] ;  /* 0x00042800014e7983 */ /* 0x000ee80000100a00 */
[----:B----4-:R1:W-:Y:S04]  /*169d0*/  LDGSTS.E [R14+0x1fc00], [R248.64], P0 ;  /* 0x1fc00000f80e7fae */ /* 0x0103e80008121848 */
[----:B-1----:R-:W4:Y:S04]  /*169e0*/  LDL.64 R248, [R1+0x3c8] ;  /* 0x0003c80001f87983 */ /* 0x002f280000100a00 */
[----:B------:R-:W4:Y:S01]  /*169f0*/  LDL.LU.64 R238, [R1+0x430] ;  /* 0x0004300001ee7983 */ /* 0x000f220000300a00 */
[----:B------:R-:W-:-:S03]  /*16a00*/  LOP3.LUT R0, R252, 0x60, RZ, 0x3c, !PT ;  /* 0x00000060fc007812 */ /* 0x000fc600078e3cff */
[----:B------:R-:W4:Y:S04]  /*16a10*/  LDL R15, [R1+0x360] ;  /* 0x00036000010f7983 */ /* 0x000f280000100800 */
        /* <DEDUP_REMOVED lines=50> */
[----:B--2---:R-:W2:Y:S04]  /*16d40*/  LDL.LU.64 R144, [R1+0x1a50] ;  /* 0x001a500001907983 */ /* 0x004ea80000300a00 */
[----:B---3--:R-:W3:Y:S04]  /*16d50*/  LDL.LU.64 R136, [R1+0x1a48] ;  /* 0x001a480001887983 */ /* 0x008ee80000300a00 */
[----:B------:R1:W-:Y:S04]  /*16d60*/  LDGSTS.E [R0+0x19600], [R120.64], P0 ;  /* 0x1960000078007fae */ /* 0x0003e80008121848 */
[----:B-1----:R-:W2:Y:S04]  /*16d70*/  LDL.LU.64 R128, [R1+0x1a40] ;  /* 0x001a400001807983 */ /* 0x002ea80000300a00 */
[----:B------:R1:W-:Y:S04]  /*16d80*/  LDGSTS.E [R0+0x19e00], [R112.64], P0 ;  /* 0x19e0000070007fae */ /* 0x0003e80008121848 */
[----:B------:R-:W2:Y:S04]  /*16d90*/  LDL.LU.64 R120, [R1+0x1a38] ;  /* 0x001a380001787983 */ /* 0x000ea80000300a00 */
[----:B------:R1:W-:Y:S04]  /*16da0*/  LDGSTS.E [R0+0x1a600], [R104.64], P0 ;  /* 0x1a60000068007fae */ /* 0x0003e80008121848 */
[----:B-1----:R-:W2:Y:S04]  /*16db0*/  LDL.LU.64 R112, [R1+0x1a30] ;  /* 0x001a300001707983 */ /* 0x002ea80000300a00 */
[----:B------:R1:W-:Y:S04]  /*16dc0*/  LDGSTS.E [R0+0x1ae00], [R96.64], P0 ;  /* 0x1ae0000060007fae */ /* 0x0003e80008121848 */
[----:B------:R-:W2:Y:S04]  /*16dd0*/  LDL.LU.64 R104, [R1+0x1a28] ;  /* 0x001a280001687983 */ /* 0x000ea80000300a00 */
[----:B------:R4:W-:Y:S04]  /*16de0*/  LDGSTS.E [R0+0x1b600], [R150.64], P0 ;  /* 0x1b60000096007fae */ /* 0x0009e80008121848 */
[----:B-1----:R-:W2:Y:S04]  /*16df0*/  LDL.LU.64 R96, [R1+0x1a20] ;  /* 0x001a200001607983 */ /* 0x002ea80000300a00 */
[----:B------:R1:W-:Y:S04]  /*16e00*/  LDGSTS.E [R0+0x1be00], [R110.64], P0 ;  /* 0x1be000006e007fae */ /* 0x0003e80008121848 */
[----:B------:R4:W-:Y:S04]  /*16e10*/  LDGSTS.E [R0+0x1c600], [R72.64], P0 ;  /* 0x1c60000048007fae */ /* 0x0009e80008121848 */
[----:B------:R4:W-:Y:S04]  /*16e20*/  LDGSTS.E [R0+0x1ce00], [R118.64], P0 ;  /* 0x1ce0000076007fae */ /* 0x0009e80008121848 */
[----:B-1----:R-:W2:Y:S04]  /*16e30*/  LDL.LU.64 R110, [R1+0x448] ;  /* 0x00044800016e7983 */ /* 0x002ea80000300a00 */
[----:B------:R1:W-:Y:S04]  /*16e40*/  LDGSTS.E [R0+0x1d600], [R48.64], P0 ;  /* 0x1d60000030007fae */ /* 0x0003e80008121848 */
[----:B------:R1:W-:Y:S04]  /*16e50*/  LDGSTS.E [R0+0x1de00], [R24.64], P0 ;  /* 0x1de0000018007fae */ /* 0x0003e80008121848 */
[----:B-1----:R-:W3:Y:S04]  /*16e60*/  LDL.LU.64 R24, [R1+0x440] ;  /* 0x0004400001187983 */ /* 0x002ee80000300a00 */
[----:B----4-:R1:W-:Y:S04]  /*16e70*/  LDGSTS.E [R0+0x1e600], [R248.64], P0 ;  /* 0x1e600000f8007fae */ /* 0x0103e80008121848 */
[----:B------:R4:W-:Y:S04]  /*16e80*/  LDGSTS.E [R0+0x1ee00], [R32.64], P0 ;  /* 0x1ee0000020007fae */ /* 0x0009e80008121848 */
[----:B------:R4:W-:Y:S01]  /*16e90*/  LDGSTS.E [R0+0x1f600], [R22.64], P0 ;  /* 0x1f60000016007fae */ /* 0x0009e20008121848 */
[----:B-1----:R-:W-:-:S03]  /*16ea0*/  MOV R248, c[0x0][0x188] ;  /* 0x0000620000f87a02 */ /* 0x002fc60000000f00 */
[----:B------:R-:W1:Y:S04]  /*16eb0*/  S2R R150, SR_TID.X ;  /* 0x0000000000967919 */ /* 0x000e680000002100 */
[----:B----4-:R-:W4:Y:S01]  /*16ec0*/  LDL.LU.64 R22, [R1+0x438] ;  /* 0x0004380001167983 */ /* 0x010f220000300a00 */
[----:B------:R-:W-:-:S03]  /*16ed0*/  IMAD.SHL.U32 R14, R248, 0x40, RZ ;  /* 0x00000040f80e7824 */ /* 0x000fc600078e00ff */
[----:B------:R-:W1:Y:S01]  /*16ee0*/  S2R R249, SR_TID.X ;  /* 0x0000000000f97919 */ /* 0x000e620000002100 */
[----:B------:R-:W-:-:S03]  /*16ef0*/  IMAD.WIDE R32, R14, 0x4, R238 ;  /* 0x000000040e207825 */ /* 0x000fc600078e02ee */
[----:B------:R1:W-:Y:S04]  /*16f00*/  LDGSTS.E [R0+0x1fe00], [R78.64], P0 ;  /* 0x1fe000004e007fae */ /* 0x0003e80008121848 */
[----:B------:R2:W-:Y:S04]  /*16f10*/  STL.64 [R1+0x750], R32 ;  /* 0x0007502001007387 */ /* 0x0005e80000100a00 */
[----:B------:R-:W4:Y:S01]  /*16f20*/  LDL.LU.64 R238, [R1+0x460] ;  /* 0x0004600001ee7983 */ /* 0x000f220000300a00 */
[----:B-1----:R-:W-:-:S03]  /*16f30*/  SHF.R.U32.HI R118, RZ, 0x6, R150 ;  /* 0x00000006ff767819 */ /* 0x002fc60000011696 */
[----:B------:R-:W0:Y:S01]  /*16f40*/  LDGDEPBAR ;  /* 0x00000000000079af */ /* 0x000e220000000000 */
[----:B------:R-:W-:Y:S02]  /*16f50*/  SGXT.U32 R118, R118, 0x1 ;  /* 0x000000017676781a */ /* 0x000fe40000000000 */
[----:B------:R-:W-:Y:S01]  /*16f60*/  IADD3 R248, R15, 0x100000, RZ ;  /* 0x001000000ff87810 */ /* 0x000fe20007ffe0ff */
[----:B------:R-:W-:Y:S01]  /*16f70*/  BAR.SYNC.DEFER_BLOCKING 0x0 ;  /* 0x0000000000007b1d */ /* 0x000fe20000010000 */
[----:B------:R-:W-:Y:S02]  /*16f80*/  SHF.R.U32.HI R249, RZ, 0x6, R249 ;  /* 0x00000006fff97819 */ /* 0x000fe400000116f9 */
[----:B------:R-:W-:-:S03]  /*16f90*/  LOP3.LUT R119, R118, 0x4, RZ, 0xfc, !PT ;  /* 0x0000000476777812 */ /* 0x000fc600078efcff */
[----:B------:R-:W4:Y:S01]  /*16fa0*/  LDL.LU.64 R78, [R1+0x458] ;  /* 0x00045800014e7983 */ /* 0x000f220000300a00 */
[----:B------:R-:W-:Y:S02]  /*16fb0*/  SGXT.U32 R249, R249, 0x1 ;  /* 0x00000001f9f9781a */ /* 0x000fe40000000000 */
[----:B------:R-:W-:Y:S02]  /*16fc0*/  ISETP.GE.AND P0, PT, R119, UR4, PT ;  /* 0x0000000477007c0c */ /* 0x000fe4000bf06270 */
[----:B------:R-:W-:Y:S02]  /*16fd0*/  LOP3.LUT R249, R249, 0x8, RZ, 0xfc, !PT ;  /* 0x00000008f9f97812 */ /* 0x000fe400078efcff */
[----:B------:R-:W-:Y:S02]  /*16fe0*/  SEL R0, RZ, 0x4, P0 ;  /* 0x00000004ff007807 */ /* 0x000fe40000000000 */
[----:B------:R-:W-:Y:S02]  /*16ff0*/  ISETP.GE.AND P0, PT, R249, UR4, PT ;  /* 0x00000004f9007c0c */ /* 0x000fe4000bf06270 */
[----:B------:R-:W1:Y:S01]  /*17000*/  S2R R249, SR_TID.X ;  /* 0x0000000000f97919 */ /* 0x000e620000002100 */
[----:B------:R-:W-:-:S03]  /*17010*/  SEL R0, R0, RZ, P1 ;  /* 0x000000ff00007207 */ /* 0x000fc60000800000 */
[----:B------:R-:W-:Y:S01]  /*17020*/  @!PT LDS RZ, [RZ] ;  /* 0x00000000fffff984 */ /* 0x000fe20000000800 */
[----:B------:R-:W-:Y:S01]  /*17030*/  @!PT LDS RZ, [RZ] ;  /* 0x00000000fffff984 */ /* 0x000fe20000000800 */
[----:B------:R-:W-:Y:S01]  /*17040*/  @!PT LDS RZ, [RZ] ;  /* 0x00000000fffff984 */ /* 0x000fe20000000800 */
[----:B------:R1:W-:Y:S01]  /*17050*/  LDGSTS.E [R248+-0x7c000], [R32.64], P4 ;  /* 0x8400000020f87fae */ /* 0x0003e2000a121848 */
[----:B------:R-:W-:Y:S02]  /*17060*/  ISETP.NE.U32.AND P4, PT, R0, RZ, PT ;  /* 0x000000ff0000720c */ /* 0x000fe40003f85070 */
[----:B------:R-:W-:Y:S02]  /*17070*/  SEL R0, RZ, 0x4, P0 ;  /* 0x00000004ff007807 */ /* 0x000fe40000000000 */
[----:B-1----:R-:W-:-:S04]  /*17080*/  SHF.R.U32.HI R249, RZ, 0x6, R249 ;  /* 0x00000006fff97819 */ /* 0x002fc800000116f9 */
[----:B------:R-:W-:-:S04]  /*17090*/  SGXT.U32 R249, R249, 0x1 ;  /* 0x00000001f9f9781a */ /* 0x000fc80000000000 */
[----:B------:R-:W-:-:S04]  /*170a0*/  LOP3.LUT R249, R249, 0xc, RZ, 0xfc, !PT ;  /* 0x0000000cf9f97812 */ /* 0x000fc800078efcff */
[----:B------:R-:W-:Y:S02]  /*170b0*/  ISETP.GE.AND P0, PT, R249, UR4, PT ;  /* 0x00000004f9007c0c */ /* 0x000fe4000bf06270 */
[----:B------:R-:W-:Y:S02]  /*170c0*/  SEL R0, R0, RZ, P1 ;  /* 0x000000ff00007207 */ /* 0x000fe40000800000 */
[----:B------:R-:W-:Y:S02]  /*170d0*/  SEL R248, RZ, 0x4, P0 ;  /* 0x00000004fff87807 */ /* 0x000fe40000000000 */
[C---:B------:R-:W-:Y:S02]  /*170e0*/  IADD3 R249, R15.reuse, 0x100000, RZ ;  /* 0x001000000ff97810 */ /* 0x040fe40007ffe0ff */
[----:B------:R-:W-:Y:S02]  /*170f0*/  ISETP.NE.U32.AND P0, PT, R0, RZ, PT ;  /* 0x000000ff0000720c */ /* 0x000fe40003f05070 */
[----:B------:R-:W-:Y:S01]  /*17100*/  SEL R0, R248, RZ, P1 ;  /* 0x000000fff8007207 */ /* 0x000fe20000800000 */
[----:B------:R-:W1:Y:S01]  /*17110*/  S2R R151, SR_TID.X ;  /* 0x0000000000977919 */ /* 0x000e620000002100 */
[----:B------:R-:W-:-:S02]  /*17120*/  IADD3 R248, R15, 0x100000, RZ ;  /* 0x001000000ff87810 */ /* 0x000fc40007ffe0ff */
[----:B-1----:R-:W-:-:S04]  /*17130*/  SHF.R.U32.HI R151, RZ, 0x6, R151 ;  /* 0x00000006ff977819 */ /* 0x002fc80000011697 */
[----:B------:R-:W-:Y:S01]  /*17140*/  SGXT.U32 R151, R151, 0x1 ;  /* 0x000000019797781a */ /* 0x000fe20000000000 */
[----:B--2---:R-:W-:-:S05]  /*17150*/  IMAD.WIDE R32, R14, 0x4, R110 ;  /* 0x000000040e207825 */ /* 0x004fca00078e026e */
[----:B------:R3:W-:Y:S01]  /*17160*/  LDGSTS.E [R249+-0x7bc00], [R32.64], P4 ;  /* 0x8440000020f97fae */ /* 0x0007e2000a121848 */
[----:B------:R-:W-:-:S03]  /*17170*/  ISETP.NE.U32.AND P4, PT, R0, RZ, PT ;  /* 0x000000ff0000720c */ /* 0x000fc60003f85070 */
[----:B------:R3:W-:Y:S04]  /*17180*/  STL.64 [R1+0x760], R32 ;  /* 0x0007602001007387 */ /* 0x0007e80000100a00 */
[----:B------:R-:W2:Y:S01]  /*17190*/  LDL.LU.64 R110, [R1+0x450] ;  /* 0x00045000016e7983 */ /* 0x000ea20000300a00 */
[----:B------:R-:W-:Y:S01]  /*171a0*/  IADD3 R0, R15, 0x100000, RZ ;  /* 0x001000000f007810 */ /* 0x000fe20007ffe0ff */
[----:B---3--:R-:W-:-:S05]  /*171b0*/  IMAD.WIDE R32, R14, 0x4, R24 ;  /* 0x000000040e207825 */ /* 0x008fca00078e0218 */
[----:B------:R-:W-:Y:S04]  /*171c0*/  STL.64 [R1+0x770], R32 ;  /* 0x0007702001007387 */ /* 0x000fe80000100a00 */
[----:B------:R1:W-:Y:S01]  /*171d0*/  LDGSTS.E [R0+-0x7b800], [R32.64], P0 ;  /* 0x8480000020007fae */ /* 0x0003e20008121848 */
[----:B----4-:R-:W-:-:S05]  /*171e0*/  IMAD.WIDE R22, R14, 0x4, R22 ;  /* 0x000000040e167825 */ /* 0x010fca00078e0216 */
[----:B------:R3:W-:Y:S04]  /*171f0*/  STL.64 [R1+0x788], R22 ;  /* 0x0007881601007387 */ /* 0x0007e80000100a00 */
[----:B------:R3:W-:Y:S04]  /*17200*/  LDGSTS.E [R248+-0x7b400], [R22.64], P4 ;  /* 0x84c0000016f87fae */ /* 0x0007e8000a121848 */
[----:B---3--:R-:W3:Y:S01]  /*17210*/  LDL.LU.64 R22, [R1+0x478] ;  /* 0x0004780001167983 */ /* 0x008ee20000300a00 */
[----:B------:R-:W-:-:S03]  /*17220*/  LOP3.LUT R25, R151, 0x10, RZ, 0xfc, !PT ;  /* 0x0000001097197812 */ /* 0x000fc600078efcff */
[----:B------:R-:W4:Y:S01]  /*17230*/  S2R R151, SR_TID.X ;  /* 0x0000000000977919 */ /* 0x000f220000002100 */
[----:B------:R-:W-:-:S04]  /*17240*/  ISETP.GE.AND P0, PT, R25, UR4, PT ;  /* 0x0000000419007c0c */ /* 0x000fc8000bf06270 */
[----:B-1----:R-:W-:Y:S02]  /*17250*/  SEL R0, RZ, 0x4, P0 ;  /* 0x00000004ff007807 */ /* 0x002fe40000000000 */
[----:B----4-:R-:W-:-:S04]  /*17260*/  SHF.R.U32.HI R25, RZ, 0x6, R151 ;  /* 0x00000006ff197819 */ /* 0x010fc80000011697 */
[----:B------:R-:W-:-:S04]  /*17270*/  SGXT.U32 R25, R25, 0x1 ;  /* 0x000000011919781a */ /* 0x000fc80000000000 */
[----:B------:R-:W-:-:S04]  /*17280*/  LOP3.LUT R25, R25, 0x14, RZ, 0xfc, !PT ;  /* 0x0000001419197812 */ /* 0x000fc800078efcff */
[----:B------:R-:W-:Y:S02]  /*17290*/  ISETP.GE.AND P0, PT, R25, UR4, PT ;  /* 0x0000000419007c0c */ /* 0x000fe4000bf06270 */
[----:B------:R-:W4:Y:S01]  /*172a0*/  LDL.LU.64 R24, [R1+0x470] ;  /* 0x0004700001187983 */ /* 0x000f220000300a00 */
[----:B------:R-:W-:-:S05]  /*172b0*/  IMAD.WIDE R32, R14, 0x4, R238 ;  /* 0x000000040e207825 */ /* 0x000fca00078e02ee */
[----:B------:R1:W-:Y:S04]  /*172c0*/  STL.64 [R1+0x798], R32 ;  /* 0x0007982001007387 */ /* 0x0003e80000100a00 */
[----:B------:R-:W4:Y:S01]  /*172d0*/  LDL.LU.64 R238, [R1+0x468] ;  /* 0x0004680001ee7983 */ /* 0x000f220000300a00 */
[----:B------:R-:W-:-:S04]  /*172e0*/  SHF.R.U32.HI R151, RZ, 0x6, R151 ;  /* 0x00000006ff977819 */ /* 0x000fc80000011697 */
[----:B------:R-:W-:Y:S02]  /*172f0*/  SGXT.U32 R151, R151, 0x1 ;  /* 0x000000019797781a */ /* 0x000fe40000000000 */
[----:B------:R-:W-:Y:S02]  /*17300*/  SEL R0, R0, RZ, P1 ;  /* 0x000000ff00007207 */ /* 0x000fe40000800000 */
[----:B------:R-:W-:Y:S02]  /*17310*/  LOP3.LUT R151, R151, 0x18, RZ, 0xfc, !PT ;  /* 0x0000001897977812 */ /* 0x000fe400078efcff */
[----:B------:R-:W-:Y:S02]  /*17320*/  ISETP.NE.U32.AND P4, PT, R0, RZ, PT ;  /* 0x000000ff0000720c */ /* 0x000fe40003f85070 */
[----:B------:R-:W-:Y:S02]  /*17330*/  SEL R0, RZ, 0x4, P0 ;  /* 0x00000004ff007807 */ /* 0x000fe40000000000 */
[----:B------:R-:W-:-:S02]  /*17340*/  ISETP.GE.AND P0, PT, R151, UR4, PT ;  /* 0x0000000497007c0c */ /* 0x000fc4000bf06270 */
[----:B------:R-:W1:Y:S01]  /*17350*/  S2R R151, SR_TID.X ;  /* 0x0000000000977919 */ /* 0x000e620000002100 */
[----:B------:R-:W-:Y:S02]  /*17360*/  SEL R0, R0, RZ, P1 ;  /* 0x000000ff00007207 */ /* 0x000fe40000800000 */
[----:B------:R-:W-:Y:S02]  /*17370*/  SEL R248, RZ, 0x4, P0 ;  /* 0x00000004fff87807 */ /* 0x000fe40000000000 */
[----:B------:R-:W-:Y:S02]  /*17380*/  ISETP.NE.U32.AND P0, PT, R0, RZ, PT ;  /* 0x000000ff0000720c */ /* 0x000fe40003f05070 */
[----:B------:R-:W-:Y:S01]  /*17390*/  SEL R0, R248, RZ, P1 ;  /* 0x000000fff8007207 */ /* 0x000fe20000800000 */
[----:B------:R1:W-:Y:S03]  /*173a0*/  LDGSTS.E [R249+-0x7b000], [R32.64], P4 ;  /* 0x8500000020f97fae */ /* 0x0003e6000a121848 */
[----:B------:R-:W-:-:S02]  /*173b0*/  ISETP.NE.U32.AND P4, PT, R0, RZ, PT ;  /* 0x000000ff0000720c */ /* 0x000fc40003f85070 */
[----:B------:R-:W-:Y:S01]  /*173c0*/  IADD3 R0, R15, 0x100000, RZ ;  /* 0x001000000f007810 */ /* 0x000fe20007ffe0ff */
[----:B-1----:R-:W-:Y:S01]  /*173d0*/  IMAD.WIDE R32, R14, 0x4, R78 ;  /* 0x000000040e207825 */ /* 0x002fe200078e024e */
[----:B------:R-:W-:-:S04]  /*173e0*/  SHF.R.U32.HI R151, RZ, 0x6, R151 ;  /* 0x00000006ff977819 */ /* 0x000fc80000011697 */
[----:B------:R2:W-:Y:S01]  /*173f0*/  STL.64 [R1+0x7a8], R32 ;  /* 0x0007a82001007387 */ /* 0x0005e20000100a00 */
[----:B------:R-:W-:-:S03]  /*17400*/  SGXT.U32 R151, R151, 0x1 ;  /* 0x000000019797781a */ /* 0x000fc60000000000 */
[----:B------:R1:W-:Y:S01]  /*17410*/  LDGSTS.E [R0+-0x7ac00], [R32.64], P0 ;  /* 0x8540000020007fae */ /* 0x0003e20008121848 */
[----:B------:R-:W-:-:S03]  /*17420*/  LOP3.LUT R79, R151, 0x1c, RZ, 0xfc, !PT ;  /* 0x0000001c974f7812 */ /* 0x000fc600078efcff */
[----:B------:R-:W2:Y:S01]  /*17430*/  S2R R151, SR_TID.X ;  /* 0x0000000000977919 */ /* 0x000ea20000002100 */
[----:B------:R-:W-:Y:S02]  /*17440*/  IADD3 R248, R15, 0x100000, RZ ;  /* 0x001000000ff87810 */ /* 0x000fe40007ffe0ff */
[----:B------:R-:W-:-:S04]  /*17450*/  ISETP.GE.AND P0, PT, R79, UR4, PT ;  /* 0x000000044f007c0c */ /* 0x000fc8000bf06270 */
[----:B-1----:R-:W-:-:S04]  /*17460*/  SEL R0, RZ, 0x4, P0 ;  /* 0x00000004ff007807 */ /* 0x002fc80000000000 */
[----:B------:R-:W-:Y:S01]  /*17470*/  SEL R0, R0, RZ, P1 ;  /* 0x000000ff00007207 */ /* 0x000fe20000800000 */
[----:B--2---:R-:W-:-:S05]  /*17480*/  IMAD.WIDE R32, R14, 0x4, R110 ;  /* 0x000000040e207825 */ /* 0x004fca00078e026e */
[----:B------:R3:W-:Y:S04]  /*17490*/  STL.64 [R1+0x7c0], R32 ;  /* 0x0007c02001007387 */ /* 0x0007e80000100a00 */
[----:B------:R-:W2:Y:S04]  /*174a0*/  LDL.LU.64 R78, [R1+0x490] ;  /* 0x00049000014e7983 */ /* 0x000ea80000300a00 */
[----:B------:R3:W-:Y:S01]  /*174b0*/  LDGSTS.E [R248+-0x7a800], [R32.64], P4 ;  /* 0x8580000020f87fae */ /* 0x0007e2000a121848 */
[--C-:B------:R-:W-:Y:S02]  /*174c0*/  SHF.R.U32.HI R111, RZ, 0x6, R151.reuse ;  /* 0x00000006ff6f7819 */ /* 0x100fe40000011697 */
[----:B------:R-:W-:-:S02]  /*174d0*/  SHF.R.U32.HI R151, RZ, 0x6, R151 ;  /* 0x00000006ff977819 */ /* 0x000fc40000011697 */
[----:B------:R-:W-:Y:S02]  /*174e0*/  SGXT.U32 R111, R111, 0x1 ;  /* 0x000000016f6f781a */ /* 0x000fe40000000000 */
[----:B------:R-:W-:Y:S02]  /*174f0*/  SGXT.U32 R151, R151, 0x1 ;  /* 0x000000019797781a */ /* 0x000fe40000000000 */
[----:B------:R-:W-:Y:S02]  /*17500*/  LOP3.LUT R111, R111, 0x20, RZ, 0xfc, !PT ;  /* 0x000000206f6f7812 */ /* 0x000fe400078efcff */
[----:B------:R-:W-:Y:S02]  /*17510*/  LOP3.LUT R151, R151, 0x24, RZ, 0xfc, !PT ;  /* 0x0000002497977812 */ /* 0x000fe400078efcff */
[----:B------:R-:W-:Y:S01]  /*17520*/  ISETP.GE.AND P0, PT, R111, UR4, PT ;  /* 0x000000046f007c0c */ /* 0x000fe2000bf06270 */
[----:B---3--:R-:W-:Y:S02]  /*17530*/  IMAD.WIDE R32, R14, 0x4, R22 ;  /* 0x000000040e207825 */ /* 0x008fe400078e0216 */
[----:B------:R-:W3:Y:S01]  /*17540*/  LDL.LU.64 R22, [R1+0x488] ;  /* 0x0004880001167983 */ /* 0x000ee20000300a00 */
[----:B------:R-:W-:-:S02]  /*17550*/  ISETP.NE.U32.AND P4, PT, R0, RZ, PT ;  /* 0x000000ff0000720c */ /* 0x000fc40003f85070 */
[----:B------:R-:W-:Y:S02]  /*17560*/  SEL R0, RZ, 0x4, P0 ;  /* 0x00000004ff007807 */ /* 0x000fe40000000000 */
[----:B------:R-:W-:Y:S02]  /*17570*/  ISETP.GE.AND P0, PT, R151, UR4, PT ;  /* 0x0000000497007c0c */ /* 0x000fe4000bf06270 */
[----:B------:R-:W1:Y:S04]  /*17580*/  S2R R151, SR_TID.X ;  /* 0x0000000000977919 */ /* 0x000e680000002100 */
[----:B------:R4:W-:Y:S04]  /*17590*/  STL.64 [R1+0x7d0], R32 ;  /* 0x0007d02001007387 */ /* 0x0009e80000100a00 */
[----:B------:R-:W3:Y:S04]  /*175a0*/  LDL.LU.64 R110, [R1+0x480] ;  /* 0x00048000016e7983 */ /* 0x000ee80000300a00 */
[----:B------:R4:W-:Y:S01]  /*175b0*/  LDGSTS.E [R249+-0x7a400], [R32.64], P4 ;  /* 0x85c0000020f97fae */ /* 0x0009e2000a121848 */
[----:B-1----:R-:W-:-:S04]  /*175c0*/  SHF.R.U32.HI R151, RZ, 0x6, R151 ;  /* 0x00000006ff977819 */ /* 0x002fc80000011697 */
[----:B------:R-:W-:Y:S01]  /*175d0*/  SGXT.U32 R151, R151, 0x1 ;  /* 0x000000019797781a */ /* 0x000fe20000000000 */
[----:B----4-:R-:W-:-:S03]  /*175e0*/  IMAD.WIDE R32, R14, 0x4, R24 ;  /* 0x000000040e207825 */ /* 0x010fc600078e0218 */
[----:B------:R-:W-:Y:S02]  /*175f0*/  LOP3.LUT R25, R151, 0x28, RZ, 0xfc, !PT ;  /* 0x0000002897197812 */ /* 0x000fe400078efcff */
[----:B------:R-:W1:Y:S01]  /*17600*/  S2R R151, SR_TID.X ;  /* 0x0000000000977919 */ /* 0x000e620000002100 */
[----:B------:R-:W-:Y:S02]  /*17610*/  SEL R0, R0, RZ, P1 ;  /* 0x000000ff00007207 */ /* 0x000fe40000800000 */
[----:B------:R-:W-:Y:S02]  /*17620*/  SEL R248, RZ, 0x4, P0 ;  /* 0x00000004fff87807 */ /* 0x000fe40000000000 */
[----:B------:R-:W-:Y:S02]  /*17630*/  ISETP.NE.U32.AND P0, PT, R0, RZ, PT ;  /* 0x000000ff0000720c */ /* 0x000fe40003f05070 */
[----:B------:R-:W-:-:S04]  /*17640*/  SEL R0, R248, RZ, P1 ;  /* 0x000000fff8007207 */ /* 0x000fc80000800000 */
[----:B------:R-:W-:Y:S02]  /*17650*/  ISETP.NE.U32.AND P4, PT, R0, RZ, PT ;  /* 0x000000ff0000720c */ /* 0x000fe40003f85070 */
[----:B------:R-:W-:-:S05]  /*17660*/  IADD3 R0, R15, 0x100000, RZ ;  /* 0x001000000f007810 */ /* 0x000fca0007ffe0ff */
[----:B------:R4:W-:Y:S01]  /*17670*/  LDGSTS.E [R0+-0x7a000], [R32.64], P0 ;  /* 0x8600000020007fae */ /* 0x0009e20008121848 */
[----:B------:R-:W-:Y:S01]  /*17680*/  ISETP.GE.AND P0, PT, R25, UR4, PT ;  /* 0x0000000419007c0c */ /* 0x000fe2000bf06270 */
[----:B------:R-:W-:Y:S01]  /*17690*/  IMAD.WIDE R24, R14, 0x4, R238 ;  /* 0x000000040e187825 */ /* 0x000fe200078e02ee */
[----:B-1----:R-:W-:-:S04]  /*176a0*/  SHF.R.U32.HI R239, RZ, 0x6, R151 ;  /* 0x00000006ffef7819 */ /* 0x002fc80000011697 */
[----:B------:R-:W-:-:S04]  /*176b0*/  SGXT.U32 R239, R239, 0x1 ;  /* 0x00000001efef781a */ /* 0x000fc80000000000 */
[----:B------:R-:W-:Y:S01]  /*176c0*/  LOP3.LUT R239, R239, 0x2c, RZ, 0xfc, !PT ;  /* 0x0000002cefef7812 */ /* 0x000fe200078efcff */
[----:B------:R1:W-:Y:S01]  /*176d0*/  STL.64 [R1+0x7e0], R32 ;  /* 0x0007e02001007387 */ /* 0x0003e20000100a00 */
[----:B----4-:R-:W-:Y:S02]  /*176e0*/  SEL R0, RZ, 0x4, P0 ;  /* 0x00000004ff007807 */ /* 0x010fe40000000000 */
[----:B------:R-:W-:Y:S01]  /*176f0*/  ISETP.GE.AND P0, PT, R239, UR4, PT ;  /* 0x00000004ef007c0c */ /* 0x000fe2000bf06270 */
[----:B------:R2:W-:Y:S04]  /*17700*/  STL.64 [R1+0x7f8], R24 ;  /* 0x0007f81801007387 */ /* 0x0005e80000100a00 */
[----:B------:R-:W4:Y:S01]  /*17710*/  LDL.LU.64 R238, [R1+0x4a8] ;  /* 0x0004a80001ee7983 */ /* 0x000f220000300a00 */
[----:B------:R-:W-:-:S02]  /*17720*/  SHF.R.U32.HI R151, RZ, 0x6, R151 ;  /* 0x00000006ff977819 */ /* 0x000fc40000011697 */
[----:B------:R-:W-:Y:S01]  /*17730*/  IADD3 R248, R15, 0x100000, RZ ;  /* 0x001000000ff87810 */ /* 0x000fe20007ffe0ff */
[----:B-1----:R-:W4:Y:S01]  /*17740*/  LDL.LU.64 R32, [R1+0x4a0] ;  /* 0x0004a00001207983 */ /* 0x002f220000300a00 */
[----:B------:R-:W-:Y:S02]  /*17750*/  SGXT.U32 R151, R151, 0x1 ;  /* 0x000000019797781a */ /* 0x000fe40000000000 */
[----:B------:R-:W-:Y:S01]  /*17760*/  SEL R0, R0, RZ, P1 ;  /* 0x000000ff00007207 */ /* 0x000fe20000800000 */
[----:B------:R1:W-:Y:S01]  /*17770*/  LDGSTS.E [R248+-0x79c00], [R24.64], P4 ;  /* 0x8640000018f87fae */ /* 0x0003e2000a121848 */
[----:B------:R-:W-:Y:S02]  /*17780*/  LOP3.LUT R151, R151, 0x30, RZ, 0xfc, !PT ;  /* 0x0000003097977812 */ /* 0x000fe400078efcff */
[----:B------:R-:W-:Y:S02]  /*17790*/  ISETP.NE.U32.AND P4, PT, R0, RZ, PT ;  /* 0x000000ff0000720c */ /* 0x000fe40003f85070 */
[----:B------:R-:W-:-:S02]  /*177a0*/  SEL R0, RZ, 0x4, P0 ;  /* 0x00000004ff007807 */ /* 0x000fc40000000000 */
[----:B------:R-:W-:Y:S02]  /*177b0*/  ISETP.GE.AND P0, PT, R151, UR4, PT ;  /* 0x0000000497007c0c */ /* 0x000fe4000bf06270 */
[----:B------:R-:W-:Y:S02]  /*177c0*/  SEL R0, R0, RZ, P1 ;  /* 0x000000ff00007207 */ /* 0x000fe40000800000 */
[----:B-1----:R-:W-:Y:S02]  /*177d0*/  SEL R248, RZ, 0x4, P0 ;  /* 0x00000004fff87807 */ /* 0x002fe40000000000 */
[----:B------:R-:W-:Y:S02]  /*177e0*/  ISETP.NE.U32.AND P0, PT, R0, RZ, PT ;  /* 0x000000ff0000720c */ /* 0x000fe40003f05070 */
[----:B------:R-:W-:Y:S01]  /*177f0*/  SEL R0, R248, RZ, P1 ;  /* 0x000000fff8007207 */ /* 0x000fe20000800000 */
[----:B------:R-:W1:Y:S02]  /*17800*/  S2R R151, SR_TID.X ;  /* 0x0000000000977919 */ /* 0x000e640000002100 */
[----:B-1----:R-:W-:-:S04]  /*17810*/  SHF.R.U32.HI R151, RZ, 0x6, R151 ;  /* 0x00000006ff977819 */ /* 0x002fc80000011697 */
[----:B------:R-:W-:-:S04]  /*17820*/  SGXT.U32 R151, R151, 0x1 ;  /* 0x000000019797781a */ /* 0x000fc80000000000 */
[----:B------:R-:W-:Y:S02]  /*17830*/  LOP3.LUT R151, R151, 0x34, RZ, 0xfc, !PT ;  /* 0x0000003497977812 */ /* 0x000fe400078efcff */
[----:B------:R-:W-:Y:S01]  /*17840*/  IADD3 R248, R15, 0x100000, RZ ;  /* 0x001000000ff87810 */ /* 0x000fe20007ffe0ff */
[----:B--2---:R-:W-:-:S05]  /*17850*/  IMAD.WIDE R24, R14, 0x4, R78 ;  /* 0x000000040e187825 */ /* 0x004fca00078e024e */
[----:B------:R1:W-:Y:S01]  /*17860*/  LDGSTS.E [R249+-0x79800], [R24.64], P4 ;  /* 0x8680000018f97fae */ /* 0x0003e2000a121848 */
[----:B------:R-:W-:Y:S02]  /*17870*/  ISETP.NE.U32.AND P4, PT, R0, RZ, PT ;  /* 0x000000ff0000720c */ /* 0x000fe40003f85070 */
[----:B------:R-:W-:Y:S01]  /*17880*/  IADD3 R0, R15, 0x100000, RZ ;  /* 0x001000000f007810 */ /* 0x000fe20007ffe0ff */
[----:B------:R1:W-:Y:S04]  /*17890*/  STL.64 [R1+0x808], R24 ;  /* 0x0008081801007387 */ /* 0x0003e80000100a00 */
[----:B-1----:R-:W2:Y:S01]  /*178a0*/  LDL.LU.64 R24, [R1+0x498] ;  /* 0x0004980001187983 */ /* 0x002ea20000300a00 */
[----:B---3--:R-:W-:-:S05]  /*178b0*/  IMAD.WIDE R22, R14, 0x4, R22 ;  /* 0x000000040e167825 */ /* 0x008fca00078e0216 */
[----:B------:R1:W-:Y:S04]  /*178c0*/  STL.64 [R1+0x818], R22 ;  /* 0x0008181601007387 */ /* 0x0003e80000100a00 */
[----:B------:R1:W-:Y:S04]  /*178d0*/  LDGSTS.E [R0+-0x79400], [R22.64], P0 ;  /* 0x86c0000016007fae */ /* 0x0003e80008121848 */
[----:B-1----:R-:W1:Y:S01]  /*178e0*/  S2R R23, SR_TID.X ;  /* 0x0000000000177919 */ /* 0x002e620000002100 */
[----:B------:R-:W-:Y:S01]  /*178f0*/  ISETP.GE.AND P0, PT, R151, UR4, PT ;  /* 0x0000000497007c0c */ /* 0x000fe2000bf06270 */
[----:B------:R-:W-:-:S02]  /*17900*/  IMAD.WIDE R48, R14, 0x4, R110 ;  /* 0x000000040e307825 */ /* 0x000fc400078e026e */
[----:B------:R-:W3:Y:S01]  /*17910*/  LDL R151, [R1+0xc74] ;  /* 0x000c740001977983 */ /* 0x000ee20000100800 */
[----:B------:R-:W-:-:S03]  /*17920*/  SEL R0, RZ, 0x4, P0 ;  /* 0x00000004ff007807 */ /* 0x000fc60000000000 */
[----:B------:R4:W-:Y:S01]  /*17930*/  STL.64 [R1+0x830], R48 ;  /* 0x0008303001007387 */ /* 0x0009e20000100a00 */
[----:B-1----:R-:W-:-:S03]  /*17940*/  SHF.R.U32.HI R22, RZ, 0x6, R23 ;  /* 0x00000006ff167819 */ /* 0x002fc60000011617 */
[----:B------:R4:W-:Y:S01]  /*17950*/  LDGSTS.E [R248+-0x79000], [R48.64], P4 ;  /* 0x8700000030f87fae */ /* 0x0009e2000a121848 */
[----:B------:R-:W-:Y:S02]  /*17960*/  SHF.R.U32.HI R23, RZ, 0x6, R23 ;  /* 0x00000006ff177819 */ /* 0x000fe40000011617 */
[----:B------:R-:W-:Y:S02]  /*17970*/  SGXT.U32 R22, R22, 0x1 ;  /* 0x000000011616781a */ /* 0x000fe40000000000 */
[----:B------:R-:W-:Y:S02]  /*17980*/  SGXT.U32 R23, R23, 0x1 ;  /* 0x000000011717781a */ /* 0x000fe40000000000 */
[----:B------:R-:W-:Y:S02]  /*17990*/  LOP3.LUT R22, R22, 0x38, RZ, 0xfc, !PT ;  /* 0x0000003816167812 */ /* 0x000fe400078efcff */
[----:B------:R-:W-:Y:S02]  /*179a0*/  LOP3.LUT R111, R23, 0x3c, RZ, 0xfc, !PT ;  /* 0x0000003c176f7812 */ /* 0x000fe400078efcff */
[----:B------:R-:W-:-:S02]  /*179b0*/  ISETP.GE.AND P0, PT, R22, UR4, PT ;  /* 0x0000000416007c0c */ /* 0x000fc4000bf06270 */
[----:B------:R-:W3:Y:S04]  /*179c0*/  LDL.LU.64 R22, [R1+0x4b8] ;  /* 0x0004b80001167983 */ /* 0x000ee80000300a00 */
[----:B------:R-:W3:Y:S01]  /*179d0*/  LDL.LU.64 R78, [R1+0x4c0] ;  /* 0x0004c000014e7983 */ /* 0x000ee20000300a00 */
[----:B------:R-:W-:-:S04]  /*179e0*/  SEL R0, R0, RZ, P1 ;  /* 0x000000ff00007207 */ /* 0x000fc80000800000 */
[----:B------:R-:W-:Y:S02]  /*179f0*/  ISETP.NE.U32.AND P4, PT, R0, RZ, PT ;  /* 0x000000ff0000720c */ /* 0x000fe40003f85070 */
[----:B------:R-:W-:Y:S02]  /*17a00*/  SEL R0, RZ, 0x4, P0 ;  /* 0x00000004ff007807 */ /* 0x000fe40000000000 */
[----:B------:R-:W-:Y:S01]  /*17a10*/  ISETP.GE.AND P0, PT, R111, UR4, PT ;  /* 0x000000046f007c0c */ /* 0x000fe2000bf06270 */
[----:B----4-:R-:W-:-:S05]  /*17a20*/  IMAD.WIDE R48, R14, 0x4, R238 ;  /* 0x000000040e307825 */ /* 0x010fca00078e02ee */
[----:B------:R-:W-:Y:S04]  /*17a30*/  STL.64 [R1+0x840], R48 ;  /* 0x0008403001007387 */ /* 0x000fe80000100a00 */
[----:B------:R-:W4:Y:S04]  /*17a40*/  LDL.LU.64 R110, [R1+0x4b0] ;  /* 0x0004b000016e7983 */ /* 0x000f280000300a00 */
[----:B------:R-:W1:Y:S01]  /*17a50*/  S2R R239, SR_TID.X ;  /* 0x0000000000ef7919 */ /* 0x000e620000002100 */
[----:B------:R-:W-:Y:S02]  /*17a60*/  SEL R0, R0, RZ, P1 ;  /* 0x000000ff00007207 */ /* 0x000fe40000800000 */
[----:B------:R-:W-:Y:S01]  /*17a70*/  SEL R248, RZ, 0x4, P0 ;  /* 0x00000004fff87807 */ /* 0x000fe20000000000 */
[----:B------:R1:W-:Y:S01]  /*17a80*/  LDGSTS.E [R249+-0x78c00], [R48.64], P4 ;  /* 0x8740000030f97fae */ /* 0x0003e2000a121848 */
[----:B------:R-:W-:-:S02]  /*17a90*/  ISETP.NE.U32.AND P0, PT, R0, RZ, PT ;  /* 0x000000ff0000720c */ /* 0x000fc40003f05070 */
[----:B------:R-:W-:-:S04]  /*17aa0*/  SEL R0, R248, RZ, P1 ;  /* 0x000000fff8007207 */ /* 0x000fc80000800000 */
[----:B------:R-:W-:Y:S01]  /*17ab0*/  ISETP.NE.U32.AND P4, PT, R0, RZ, PT ;  /* 0x000000ff0000720c */ /* 0x000fe20003f85070 */
[----:B------:R-:W-:Y:S01]  /*17ac0*/  IMAD.WIDE R32, R14, 0x4, R32 ;  /* 0x000000040e207825 */ /* 0x000fe200078e0220 */
[C---:B------:R-:W-:Y:S02]  /*17ad0*/  IADD3 R0, R15.reuse, 0x100000, RZ ;  /* 0x001000000f007810 */ /* 0x040fe40007ffe0ff */
[----:B------:R-:W-:Y:S02]  /*17ae0*/  IADD3 R248, R15, 0x100000, RZ ;  /* 0x001000000ff87810 */ /* 0x000fe40007ffe0ff */
[----:B-1----:R-:W-:Y:S01]  /*17af0*/  SHF.R.U32.HI R239, RZ, 0x6, R239 ;  /* 0x00000006ffef7819 */ /* 0x002fe200000116ef */
[----:B------:R1:W-:Y:S03]  /*17b00*/  STL.64 [R1+0x850], R32 ;  /* 0x0008502001007387 */ /* 0x0003e60000100a00 */
[----:B------:R-:W-:Y:S01]  /*17b10*/  SGXT.U32 R239, R239, 0x1 ;  /* 0x00000001efef781a */ /* 0x000fe20000000000 */
[----:B------:R1:W-:Y:S03]  /*17b20*/  LDGSTS.E [R0+-0x78800], [R32.64], P0 ;  /* 0x8780000020007fae */ /* 0x0003e60008121848 */
[----:B------:R-:W-:-:S02]  /*17b30*/  LOP3.LUT R238, R239, 0x2, RZ, 0xfc, !PT ;  /* 0x00000002efee7812 */ /* 0x000fc400078efcff */
[----:B------:R-:W1:Y:S02]  /*17b40*/  S2R R239, SR_TID.X ;  /* 0x0000000000ef7919 */ /* 0x000e640000002100 */
[----:B------:R-:W-:-:S04]  /*17b50*/  ISETP.GE.AND P0, PT, R238, UR4, PT ;  /* 0x00000004ee007c0c */ /* 0x000fc8000bf06270 */
[----:B-1----:R-:W-:-:S04]  /*17b60*/  SEL R0, RZ, 0x4, P0 ;  /* 0x00000004ff007807 */ /* 0x002fc80000000000 */
[----:B------:R-:W-:Y:S02]  /*17b70*/  SEL R0, R0, RZ, P1 ;  /* 0x000000ff00007207 */ /* 0x000fe40000800000 */
[----:B------:R-:W-:-:S04]  /*17b80*/  SHF.R.U32.HI R238, RZ, 0x6, R239 ;  /* 0x00000006ffee7819 */ /* 0x000fc800000116ef */
[----:B------:R-:W-:Y:S02]  /*17b90*/  SGXT.U32 R238, R238, 0x1 ;  /* 0x00000001eeee781a */ /* 0x000fe40000000000 */
[----:B------:R-:W-:Y:S02]  /*17ba0*/  SHF.R.U32.HI R239, RZ, 0x6, R239 ;  /* 0x00000006ffef7819 */ /* 0x000fe400000116ef */
[----:B------:R-:W-:Y:S02]  /*17bb0*/  LOP3.LUT R238, R238, 0x6, RZ, 0xfc, !PT ;  /* 0x00000006eeee7812 */ /* 0x000fe400078efcff */
[----:B------:R-:W-:Y:S02]  /*17bc0*/  SGXT.U32 R239, R239, 0x1 ;  /* 0x00000001efef781a */ /* 0x000fe40000000000 */
[----:B------:R-:W-:Y:S02]  /*17bd0*/  ISETP.GE.AND P0, PT, R238, UR4, PT ;  /* 0x00000004ee007c0c */ /* 0x000fe4000bf06270 */
[----:B------:R-:W-:Y:S01]  /*17be0*/  LOP3.LUT R15, R239, 0xa, RZ, 0xfc, !PT ;  /* 0x0000000aef0f7812 */ /* 0x000fe200078efcff */
[----:B--2---:R-:W-:-:S05]  /*17bf0*/  IMAD.WIDE R24, R14, 0x4, R24 ;  /* 0x000000040e187825 */ /* 0x004fca00078e0218 */
[----:B------:R3:W-:Y:S04]  /*17c00*/  STL.64 [R1+0x868], R24 ;  /* 0x0008681801007387 */ /* 0x0007e80000100a00 */
[----:B------:R1:W-:Y:S01]  /*17c10*/  LDGSTS.E [R248+-0x78400], [R24.64], P4 ;  /* 0x87c0000018f87fae */ /* 0x0003e2000a121848 */
[----:B------:R-:W-:Y:S02]  /*17c20*/  ISETP.NE.U32.AND P4, PT, R0, RZ, PT ;  /* 0x000000ff0000720c */ /* 0x000fe40003f85070 */
[----:B------:R-:W-:Y:S01]  /*17c30*/  SEL R0, RZ, 0x4, P0 ;  /* 0x00000004ff007807 */ /* 0x000fe20000000000 */
[----:B------:R-:W2:Y:S01]  /*17c40*/  LDL.LU.64 R238, [R1+0x4d8] ;  /* 0x0004d80001ee7983 */ /* 0x000ea20000300a00 */
[----:B------:R-:W-:Y:S02]  /*17c50*/  ISETP.GE.AND P0, PT, R15, UR4, PT ;  /* 0x000000040f007c0c */ /* 0x000fe4000bf06270 */
[----:B------:R-:W-:Y:S01]  /*17c60*/  SEL R0, R0, RZ, P1 ;  /* 0x000000ff00007207 */ /* 0x000fe20000800000 */
[----:B------:R-:W2:Y:S01]  /*17c70*/  LDL.LU.64 R32, [R1+0x4d0] ;  /* 0x0004d00001207983 */ /* 0x000ea20000300a00 */
[----:B-1----:R-:W-:-:S02]  /*17c80*/  SEL R248, RZ, 0x4, P0 ;  /* 0x00000004fff87807 */ /* 0x002fc40000000000 */
[----:B------:R-:W-:Y:S02]  /*17c90*/  ISETP.NE.U32.AND P0, PT, R0, RZ, PT ;  /* 0x000000ff0000720c */ /* 0x000fe40003f05070 */
[----:B------:R-:W-:Y:S01]  /*17ca0*/  SEL R0, R248, RZ, P1 ;  /* 0x000000fff8007207 */ /* 0x000fe20000800000 */
[C---:B---3--:R-:W-:Y:S02]  /*17cb0*/  IMAD.WIDE R24, R14.reuse, 0x4, R22 ;  /* 0x000000040e187825 */ /* 0x048fe400078e0216 */
[----:B------:R-:W1:Y:S01]  /*17cc0*/  S2R R23, SR_TID.X ;  /* 0x0000000000177919 */ /* 0x000e620000002100 */
[----:B------:R-:W-:Y:S01]  /*17cd0*/  IADD3 R249, R151, 0x100000, RZ ;  /* 0x0010000097f97810 */ /* 0x000fe20007ffe0ff */
[----:B------:R-:W-:-:S04]  /*17ce0*/  IMAD.WIDE R48, R14, 0x4, R78 ;  /* 0x000000040e307825 */ /* 0x000fc800078e024e */
[----:B------:R3:W-:Y:S01]  /*17cf0*/  LDGSTS.E [R249+-0x7be00], [R24.64], P4 ;  /* 0x8420000018f97fae */ /* 0x0007e2000a121848 */
[----:B-1----:R-:W-:-:S04]  /*17d00*/  SHF.R.U32.HI R23, RZ, 0x6, R23 ;  /* 0x00000006ff177819 */ /* 0x002fc80000011617 */
[----:B------:R-:W-:-:S04]  /*17d10*/  SGXT.U32 R23, R23, 0x1 ;  /* 0x000000011717781a */ /* 0x000fc80000000000 */
[----:B------:R-:W-:Y:S02]  /*17d20*/  LOP3.LUT R22, R23, 0xe, RZ, 0xfc, !PT ;  /* 0x0000000e17167812 */ /* 0x000fe400078efcff */
[----:B------:R-:W1:Y:S01]  /*17d30*/  S2R R23, SR_TID.X ;  /* 0x0000000000177919 */ /* 0x000e620000002100 */
[----:B------:R-:W-:Y:S02]  /*17d40*/  ISETP.NE.U32.AND P4, PT, R0, RZ, PT ;  /* 0x000000ff0000720c */ /* 0x000fe40003f85070 */
[----:B------:R-:W-:Y:S01]  /*17d50*/  IADD3 R0, R151, 0x100000, RZ ;  /* 0x0010000097007810 */ /* 0x000fe20007ffe0ff */
[----:B------:R3:W-:Y:S04]  /*17d60*/  STL.64 [R1+0x878], R24 ;  /* 0x0008781801007387 */ /* 0x0007e80000100a00 */
[----:B------:R1:W-:Y:S01]  /*17d70*/  LDGSTS.E [R0+-0x7ba00], [R48.64], P0 ;  /* 0x8460000030007fae */ /* 0x0003e20008121848 */
[----:B------:R-:W-:-:S03]  /*17d80*/  ISETP.GE.AND P0, PT, R22, UR4, PT ;  /* 0x0000000416007c0c */ /* 0x000fc6000bf06270 */
[----:B---3--:R-:W3:Y:S01]  /*17d90*/  LDL.LU.64 R24, [R1+0x4c8] ;  /* 0x0004c80001187983 */ /* 0x008ee20000300a00 */
[--C-:B-1----:R-:W-:Y:S02]  /*17da0*/  SHF.R.U32.HI R22, RZ, 0x6, R23.reuse ;  /* 0x00000006ff167819 */ /* 0x102fe40000011617 */
[----:B------:R-:W-:Y:S02]  /*17db0*/  SHF.R.U32.HI R23, RZ, 0x6, R23 ;  /* 0x00000006ff177819 */ /* 0x000fe40000011617 */
[----:B------:R-:W-:Y:S01]  /*17dc0*/  SGXT.U32 R22, R22, 0x1 ;  /* 0x000000011616781a */ /* 0x000fe20000000000 */
[----:B------:R4:W-:Y:S01]  /*17dd0*/  STL.64 [R1+0x888], R48 ;  /* 0x0008883001007387 */ /* 0x0009e20000100a00 */
[----:B------:R-:W-:Y:S02]  /*17de0*/  SGXT.U32 R23, R23, 0x1 ;  /* 0x000000011717781a */ /* 0x000fe40000000000 */
[----:B------:R-:W-:Y:S02]  /*17df0*/  LOP3.LUT R22, R22, 0x12, RZ, 0xfc, !PT ;  /* 0x0000001216167812 */ /* 0x000fe400078efcff */
[----:B------:R-:W-:-:S02]  /*17e00*/  SEL R0, RZ, 0x4, P0 ;  /* 0x00000004ff007807 */ /* 0x000fc40000000000 */
[----:B------:R-:W-:Y:S01]  /*17e10*/  ISETP.GE.AND P0, PT, R22, UR4, PT ;  /* 0x0000000416007c0c */ /* 0x000fe2000bf06270 */
[----:B----4-:R-:W-:Y:S01]  /*17e20*/  IMAD.WIDE R48, R14, 0x4, R110 ;  /* 0x000000040e307825 */ /* 0x010fe200078e026e */
[----:B------:R-:W-:-:S04]  /*17e30*/  LOP3.LUT R111, R23, 0x16, RZ, 0xfc, !PT ;  /* 0x00000016176f7812 */ /* 0x000fc800078efcff */
[----:B------:R2:W-:Y:S04]  /*17e40*/  STL.64 [R1+0x8a0], R48 ;  /* 0x0008a03001007387 */ /* 0x0005e80000100a00 */
[----:B------:R-:W4:Y:S01]  /*17e50*/  LDL.LU.64 R22, [R1+0x4f0] ;  /* 0x0004f00001167983 */ /* 0x000f220000300a00 */
[----:B------:R-:W-:-:S03]  /*17e60*/  IADD3 R248, R151, 0x100000, RZ ;  /* 0x0010000097f87810 */ /* 0x000fc60007ffe0ff */
[----:B------:R-:W4:Y:S01]  /*17e70*/  LDL.LU.64 R78, [R1+0x4e8] ;  /* 0x0004e800014e7983 */ /* 0x000f220000300a00 */
[----:B------:R-:W-:-:S03]  /*17e80*/  SEL R0, R0, RZ, P1 ;  /* 0x000000ff00007207 */ /* 0x000fc60000800000 */
[----:B------:R1:W-:Y:S01]  /*17e90*/  LDGSTS.E [R248+-0x7b600], [R48.64], P4 ;  /* 0x84a0000030f87fae */ /* 0x0003e2000a121848 */
[----:B------:R-:W-:Y:S02]  /*17ea0*/  ISETP.NE.U32.AND P4, PT, R0, RZ, PT ;  /* 0x000000ff0000720c */ /* 0x000fe40003f85070 */
[----:B------:R-:W-:Y:S02]  /*17eb0*/  SEL R0, RZ, 0x4, P0 ;  /* 0x00000004ff007807 */ /* 0x000fe40000000000 */
[----:B------:R-:W-:Y:S02]  /*17ec0*/  ISETP.GE.AND P0, PT, R111, UR4, PT ;  /* 0x000000046f007c0c */ /* 0x000fe4000bf06270 */
[----:B------:R-:W-:Y:S02]  /*17ed0*/  SEL R0, R0, RZ, P1 ;  /* 0x000000ff00007207 */ /* 0x000fe40000800000 */
[----:B-1----:R-:W-:Y:S02]  /*17ee0*/  SEL R248, RZ, 0x4, P0 ;  /* 0x00000004fff87807 */ /* 0x002fe40000000000 */
[----:B------:R-:W-:-:S02]  /*17ef0*/  ISETP.NE.U32.AND P0, PT, R0, RZ, PT ;  /* 0x000000ff0000720c */ /* 0x000fc40003f05070 */
[----:B------:R-:W-:Y:S02]  /*17f00*/  SEL R0, R248, RZ, P1 ;  /* 0x000000fff8007207 */ /* 0x000fe40000800000 */
[----:B------:R-:W-:Y:S01]  /*17f10*/  IADD3 R248, R151, 0x100000, RZ ;  /* 0x0010000097f87810 */ /* 0x000fe20007ffe0ff */
[----:B--2---:R-:W-:-:S05]  /*17f20*/  IMAD.WIDE R48, R14, 0x4, R238 ;  /* 0x000000040e307825 */ /* 0x004fca00078e02ee */
[----:B------:R-:W-:Y:S04]  /*17f30*/  STL.64 [R1+0x8b0], R48 ;  /* 0x0008b03001007387 */ /* 0x000fe80000100a00 */
[----:B------:R-:W2:Y:S01]  /*17f40*/  LDL.LU.64 R110, [R1+0x4e0] ;  /* 0x0004e000016e7983 */ /* 0x000ea20000300a00 */
[----:B------:R-:W-:-:S03]  /*17f50*/  IMAD.WIDE R32, R14, 0x4, R32 ;  /* 0x000000040e207825 */ /* 0x000fc600078e0220 */
[----:B------:R4:W-:Y:S01]  /*17f60*/  LDGSTS.E [R249+-0x7b200], [R48.64], P4 ;  /* 0x84e0000030f97fae */ /* 0x0009e2000a121848 */
[----:B------:R-:W-:Y:S02]  /*17f70*/  ISETP.NE.U32.AND P4, PT, R0, RZ, PT ;  /* 0x000000ff0000720c */ /* 0x000fe40003f85070 */
[----:B------:R-:W-:Y:S01]  /*17f80*/  IADD3 R0, R151, 0x100000, RZ ;  /* 0x0010000097007810 */ /* 0x000fe20007ffe0ff */
[----:B------:R1:W-:Y:S04]  /*17f90*/  STL.64 [R1+0x8c0], R32 ;  /* 0x0008c02001007387 */ /* 0x0003e80000100a00 */
[----:B------:R1:W-:Y:S01]  /*17fa0*/  LDGSTS.E [R0+-0x7ae00], [R32.64], P0 ;  /* 0x8520000020007fae */ /* 0x0003e20008121848 */
[----:B---3--:R-:W-:-:S05]  /*17fb0*/  IMAD.WIDE R24, R14, 0x4, R24 ;  /* 0x000000040e187825 */ /* 0x008fca00078e0218 */
[----:B------:R3:W-:Y:S04]  /*17fc0*/  STL.64 [R1+0x8d8], R24 ;  /* 0x0008d81801007387 */ /* 0x0007e80000100a00 */
[----:B-1----:R-:W2:Y:S04]  /*17fd0*/  LDL.LU.64 R32, [R1+0x508] ;  /* 0x0005080001207983 */ /* 0x002ea80000300a00 */
[----:B------:R3:W-:Y:S04]  /*17fe0*/  LDGSTS.E [R248+-0x7aa00], [R24.64], P4 ;  /* 0x8560000018f87fae */ /* 0x0007e8000a121848 */
[----:B---3--:R-:W3:Y:S01]  /*17ff0*/  LDL.LU.64 R24, [R1+0x500] ;  /* 0x0005000001187983 */ /* 0x008ee20000300a00 */
[----:B----4-:R-:W-:-:S03]  /*18000*/  IMAD.WIDE R48, R14, 0x4, R22 ;  /* 0x000000040e307825 */ /* 0x010fc600078e0216 */
[----:B------:R-:W4:Y:S04]  /*18010*/  LDL.LU.64 R22, [R1+0x4f8] ;  /* 0x0004f80001167983 */ /* 0x000f280000300a00 */
[----:B------:R-:W1:Y:S02]  /*18020*/  S2R R239, SR_TID.X ;  /* 0x0000000000ef7919 */ /* 0x000e640000002100 */
[----:B-1----:R-:W-:-:S04]  /*18030*/  SHF.R.U32.HI R239, RZ, 0x6, R239 ;  /* 0x00000006ffef7819 */ /* 0x002fc800000116ef */
[----:B------:R-:W-:-:S04]  /*18040*/  SGXT.U32 R239, R239, 0x1 ;  /* 0x00000001efef781a */ /* 0x000fc80000000000 */
[----:B------:R-:W-:Y:S02]  /*18050*/  LOP3.LUT R238, R239, 0x1a, RZ, 0xfc, !PT ;  /* 0x0000001aefee7812 */ /* 0x000fe400078efcff */
[----:B------:R-:W1:Y:S02]  /*18060*/  S2R R239, SR_TID.X ;  /* 0x0000000000ef7919 */ /* 0x000e640000002100 */
[----:B------:R-:W-:-:S04]  /*18070*/  ISETP.GE.AND P0, PT, R238, UR4, PT ;  /* 0x00000004ee007c0c */ /* 0x000fc8000bf06270 */
[----:B------:R-:W-:-:S04]  /*18080*/  SEL R0, RZ, 0x4, P0 ;  /* 0x00000004ff007807 */ /* 0x000fc80000000000 */
[----:B------:R-:W-:Y:S02]  /*18090*/  SEL R0, R0, RZ, P1 ;  /* 0x000000ff00007207 */ /* 0x000fe40000800000 */
[--C-:B-1----:R-:W-:Y:S02]  /*180a0*/  SHF.R.U32.HI R238, RZ, 0x6, R239.reuse ;  /* 0x00000006ffee7819 */ /* 0x102fe400000116ef */
[----:B------:R-:W-:Y:S02]  /*180b0*/  SHF.R.U32.HI R239, RZ, 0x6, R239 ;  /* 0x00000006ffef7819 */ /* 0x000fe400000116ef */
[----:B------:R-:W-:Y:S02]  /*180c0*/  SGXT.U32 R238, R238, 0x1 ;  /* 0x00000001eeee781a */ /* 0x000fe40000000000 */
[----:B------:R-:W-:Y:S02]  /*180d0*/  SGXT.U32 R239, R239, 0x1 ;  /* 0x00000001efef781a */ /* 0x000fe40000000000 */
[----:B------:R-:W-:-:S02]  /*180e0*/  LOP3.LUT R238, R238, 0x1e, RZ, 0xfc, !PT ;  /* 0x0000001eeeee7812 */ /* 0x000fc400078efcff */
[----:B------:R-:W-:Y:S02]  /*180f0*/  LOP3.LUT R239, R239, 0x22, RZ, 0xfc, !PT ;  /* 0x00000022efef7812 */ /* 0x000fe400078efcff */
[----:B------:R-:W-:Y:S02]  /*18100*/  ISETP.GE.AND P0, PT, R238, UR4, PT ;  /* 0x00000004ee007c0c */ /* 0x000fe4000bf06270 */
[----:B------:R-:W-:Y:S02]  /*18110*/  ISETP.NE.U32.AND P4, PT, R0, RZ, PT ;  /* 0x000000ff0000720c */ /* 0x000fe40003f85070 */
[----:B------:R-:W-:Y:S02]  /*18120*/  SEL R0, RZ, 0x4, P0 ;  /* 0x00000004ff007807 */ /* 0x000fe40000000000 */
[----:B------:R-:W-:Y:S02]  /*18130*/  ISETP.GE.AND P0, PT, R239, UR4, PT ;  /* 0x00000004ef007c0c */ /* 0x000fe4000bf06270 */
[----:B------:R-:W1:Y:S01]  /*18140*/  S2R R239, SR_TID.X ;  /* 0x0000000000ef7919 */ /* 0x000e620000002100 */
[----:B------:R-:W-:-:S02]  /*18150*/  SEL R0, R0, RZ, P1 ;  /* 0x000000ff00007207 */ /* 0x000fc40000800000 */
[----:B------:R-:W-:Y:S02]  /*18160*/  SEL R248, RZ, 0x4, P0 ;  /* 0x00000004fff87807 */ /* 0x000fe40000000000 */
[----:B------:R-:W-:Y:S01]  /*18170*/  ISETP.NE.U32.AND P0, PT, R0, RZ, PT ;  /* 0x000000ff0000720c */ /* 0x000fe20003f05070 */
[----:B------:R1:W-:Y:S04]  /*18180*/  STL.64 [R1+0x8e8], R48 ;  /* 0x0008e83001007387 */ /* 0x0003e80000100a00 */
[----:B------:R1:W-:Y:S02]  /*18190*/  LDGSTS.E [R249+-0x7a600], [R48.64], P4 ;  /* 0x85a0000030f97fae */ /* 0x0003e4000a121848 */
[----:B-1----:R-:W-:-:S04]  /*181a0*/  SHF.R.U32.HI R239, RZ, 0x6, R239 ;  /* 0x00000006ffef7819 */ /* 0x002fc800000116ef */
[----:B------:R-:W-:-:S04]  /*181b0*/  SGXT.U32 R239, R239, 0x1 ;  /* 0x00000001efef781a */ /* 0x000fc80000000000 */
[----:B------:R-:W-:Y:S02]  /*181c0*/  LOP3.LUT R238, R239, 0x26, RZ, 0xfc, !PT ;  /* 0x00000026efee7812 */ /* 0x000fe400078efcff */
[----:B------:R-:W1:Y:S01]  /*181d0*/  S2R R239, SR_TID.X ;  /* 0x0000000000ef7919 */ /* 0x000e620000002100 */
[----:B------:R-:W-:Y:S01]  /*181e0*/  SEL R0, R248, RZ, P1 ;  /* 0x000000fff8007207 */ /* 0x000fe20000800000 */
[----:B------:R-:W-:-:S03]  /*181f0*/  IMAD.WIDE R48, R14, 0x4, R78 ;  /* 0x000000040e307825 */ /* 0x000fc600078e024e */
[----:B------:R-:W-:Y:S02]  /*18200*/  ISETP.NE.U32.AND P4, PT, R0, RZ, PT ;  /* 0x000000ff0000720c */ /* 0x000fe40003f85070 */
[----:B------:R-:W-:-:S05]  /*18210*/  IADD3 R0, R151, 0x100000, RZ ;  /* 0x0010000097007810 */ /* 0x000fca0007ffe0ff */
[----:B------:R1:W-:Y:S01]  /*18220*/  LDGSTS.E [R0+-0x7a200], [R48.64], P0 ;  /* 0x85e0000030007fae */ /* 0x0003e20008121848 */
[----:B------:R-:W-:Y:S02]  /*18230*/  ISETP.GE.AND P0, PT, R238, UR4, PT ;  /* 0x00000004ee007c0c */ /* 0x000fe4000bf06270 */
[----:B------:R-:W-:Y:S01]  /*18240*/  IADD3 R248, R151, 0x100000, RZ ;  /* 0x0010000097f87810 */ /* 0x000fe20007ffe0ff */
[----:B------:R2:W-:Y:S01]  /*18250*/  STL.64 [R1+0x8f8], R48 ;  /* 0x0008f83001007387 */ /* 0x0005e20000100a00 */
[----:B-1----:R-:W-:-:S04]  /*18260*/  SHF.R.U32.HI R238, RZ, 0x6, R239 ;  /* 0x00000006ffee7819 */ /* 0x002fc800000116ef */
[----:B------:R-:W-:Y:S02]  /*18270*/  SGXT.U32 R238, R238, 0x1 ;  /* 0x00000001eeee781a */ /* 0x000fe40000000000 */
[----:B------:R-:W-:Y:S02]  /*18280*/  SEL R0, RZ, 0x4, P0 ;  /* 0x00000004ff007807 */ /* 0x000fe40000000000 */
[----:B------:R-:W-:Y:S01]  /*18290*/  SHF.R.U32.HI R239, RZ, 0x6, R239 ;  /* 0x00000006ffef7819 */ /* 0x000fe200000116ef */
[----:B--2---:R-:W-:Y:S01]  /*182a0*/  IMAD.WIDE R48, R14, 0x4, R110 ;  /* 0x000000040e307825 */ /* 0x004fe200078e026e */
[----:B------:R-:W-:Y:S02]  /*182b0*/  LOP3.LUT R238, R238, 0x2a, RZ, 0xfc, !PT ;  /* 0x0000002aeeee7812 */ /* 0x000fe400078efcff */
[----:B------:R-:W-:Y:S02]  /*182c0*/  SGXT.U32 R239, R239, 0x1 ;  /* 0x00000001efef781a */ /* 0x000fe40000000000 */
[----:B------:R-:W-:Y:S01]  /*182d0*/  SEL R0, R0, RZ, P1 ;  /* 0x000000ff00007207 */ /* 0x000fe20000800000 */
[----:B------:R1:W-:Y:S01]  /*182e0*/  LDGSTS.E [R248+-0x79e00], [R48.64], P4 ;  /* 0x8620000030f87fae */ /* 0x0003e2000a121848 */
[----:B------:R-:W-:-:S02]  /*182f0*/  ISETP.GE.AND P0, PT, R238, UR4, PT ;  /* 0x00000004ee007c0c */ /* 0x000fc4000bf06270 */
[----:B------:R-:W-:Y:S02]  /*18300*/  LOP3.LUT R239, R239, 0x2e, RZ, 0xfc, !PT ;  /* 0x0000002eefef7812 */ /* 0x000fe400078efcff */
[----:B------:R-:W-:Y:S02]  /*18310*/  ISETP.NE.U32.AND P4, PT, R0, RZ, PT ;  /* 0x000000ff0000720c */ /* 0x000fe40003f85070 */
[----:B------:R-:W-:Y:S01]  /*18320*/  SEL R0, RZ, 0x4, P0 ;  /* 0x00000004ff007807 */ /* 0x000fe20000000000 */
[----:B------:R-:W-:Y:S01]  /*18330*/  STL.64 [R1+0x910], R48 ;  /* 0x0009103001007387 */ /* 0x000fe20000100a00 */
[----:B------:R-:W-:Y:S02]  /*18340*/  ISETP.GE.AND P0, PT, R239, UR4, PT ;  /* 0x00000004ef007c0c */ /* 0x000fe4000bf06270 */
[----:B------:R-:W-:Y:S01]  /*18350*/  SEL R0, R0, RZ, P1 ;  /* 0x000000ff00007207 */ /* 0x000fe20000800000 */
[----:B------:R-:W2:Y:S01]  /*18360*/  LDL.LU.64 R78, [R1+0x518] ;  /* 0x00051800014e7983 */ /* 0x000ea20000300a00 */
[----:B-1----:R-:W-:-:S02]  /*18370*/  SEL R248, RZ, 0x4, P0 ;  /* 0x00000004fff87807 */ /* 0x002fc40000000000 */
[----:B------:R-:W-:Y:S01]  /*18380*/  ISETP.NE.U32.AND P0, PT, R0, RZ, PT ;  /* 0x000000ff0000720c */ /* 0x000fe20003f05070 */
[----:B------:R-:W2:Y:S01]  /*18390*/  LDL.LU.64 R110, [R1+0x510] ;  /* 0x00051000016e7983 */ /* 0x000ea20000300a00 */
[----:B------:R-:W-:Y:S02]  /*183a0*/  SEL R0, R248, RZ, P1 ;  /* 0x000000fff8007207 */ /* 0x000fe40000800000 */
[----:B------:R-:W-:Y:S01]  /*183b0*/  IADD3 R248, R151, 0x100000, RZ ;  /* 0x0010000097f87810 */ /* 0x000fe20007ffe0ff */
[----:B------:R-:W-:-:S05]  /*183c0*/  IMAD.WIDE R32, R14, 0x4, R32 ;  /* 0x000000040e207825 */ /* 0x000fca00078e0220 */
[----:B------:R2:W-:Y:S01]  /*183d0*/  LDGSTS.E [R249+-0x79a00], [R32.64], P4 ;  /* 0x8660000020f97fae */ /* 0x0005e2000a121848 */
[----:B------:R-:W-:Y:S02]  /*183e0*/  ISETP.NE.U32.AND P4, PT, R0, RZ, PT ;  /* 0x000000ff0000720c */ /* 0x000fe40003f85070 */
[----:B------:R-:W-:Y:S01]  /*183f0*/  IADD3 R0, R151, 0x100000, RZ ;  /* 0x0010000097007810 */ /* 0x000fe20007ffe0ff */
[----:B------:R-:W-:Y:S01]  /*18400*/  STL.64 [R1+0x920], R32 ;  /* 0x0009202001007387 */ /* 0x000fe20000100a00 */
[----:B---3--:R-:W-:-:S05]  /*18410*/  IMAD.WIDE R24, R14, 0x4, R24 ;  /* 0x000000040e187825 */ /* 0x008fca00078e0218 */
[----:B------:R4:W-:Y:S04]  /*18420*/  STL.64 [R1+0x930], R24 ;  /* 0x0009301801007387 */ /* 0x0009e80000100a00 */
[----:B------:R4:W-:Y:S02]  /*18430*/  LDGSTS.E [R0+-0x79600], [R24.64], P0 ;  /* 0x86a0000018007fae */ /* 0x0009e40008121848 */
[----:B----4-:R-:W-:Y:S02]  /*18440*/  IMAD.WIDE R24, R14, 0x4, R22 ;  /* 0x000000040e187825 */ /* 0x010fe400078e0216 */
[----:B------:R-:W3:Y:S04]  /*18450*/  LDL.LU.64 R22, [R1+0x528] ;  /* 0x0005280001167983 */ /* 0x000ee80000300a00 */
[----:B------:R1:W-:Y:S04]  /*18460*/  STL.64 [R1+0x948], R24 ;  /* 0x0009481801007387 */ /* 0x0003e80000100a00 */
[----:B------:R1:W-:Y:S04]  /*18470*/  LDGSTS.E [R248+-0x79200], [R24.64], P4 ;  /* 0x86e0000018f87fae */ /* 0x0003e8000a121848 */
[----:B-1----:R-:W4:Y:S04]  /*18480*/  LDL.LU.64 R24, [R1+0x520] ;  /* 0x0005200001187983 */ /* 0x002f280000300a00 */
        /* <DEDUP_REMOVED lines=21> */
[----:B------:R-:W-:Y:S02]  /*185e0*/  ISETP.NE.U32.AND P0, PT, R0, RZ, PT ;  /* 0x000000ff0000720c */ /* 0x000fe40003f05070 */
[----:B------:R-:W-:Y:S02]  /*185f0*/  SEL R0, R248, RZ, P1 ;  /* 0x000000fff8007207 */ /* 0x000fe40000800000 */
[----:B------:R-:W-:Y:S02]  /*18600*/  LOP3.LUT R150, R150, 0x3f, RZ, 0xc0, !PT ;  /* 0x0000003f96967812 */ /* 0x000fe400078ec0ff */
[----:B-1----:R-:W-:-:S04]  /*18610*/  SHF.R.U32.HI R239, RZ, 0x6, R239 ;  /* 0x00000006ffef7819 */ /* 0x002fc800000116ef */
[----:B------:R-:W-:-:S04]  /*18620*/  SGXT.U32 R239, R239, 0x1 ;  /* 0x00000001efef781a */ /* 0x000fc80000000000 */
[----:B------:R-:W-:Y:S01]  /*18630*/  LOP3.LUT R239, R239, 0x3e, RZ, 0xfc, !PT ;  /* 0x0000003eefef7812 */ /* 0x000fe200078efcff */
[----:B--2---:R-:W-:-:S05]  /*18640*/  IMAD.WIDE R32, R14, 0x4, R78 ;  /* 0x000000040e207825 */ /* 0x004fca00078e024e */
[----:B------:R1:W-:Y:S04]  /*18650*/  STL.64 [R1+0x958], R32 ;  /* 0x0009582001007387 */ /* 0x0003e80000100a00 */
[----:B------:R1:W-:Y:S01]  /*18660*/  LDGSTS.E [R249+-0x78e00], [R32.64], P4 ;  /* 0x8720000020f97fae */ /* 0x0003e2000a121848 */
[----:B------:R-:W-:Y:S02]  /*18670*/  ISETP.NE.U32.AND P4, PT, R0, RZ, PT ;  /* 0x000000ff0000720c */ /* 0x000fe40003f85070 */
[----:B------:R-:W-:Y:S01]  /*18680*/  IADD3 R0, R151, 0x100000, RZ ;  /* 0x0010000097007810 */ /* 0x000fe20007ffe0ff */
[----:B-1----:R-:W-:-:S05]  /*18690*/  IMAD.WIDE R32, R14, 0x4, R110 ;  /* 0x000000040e207825 */ /* 0x002fca00078e026e */
[----:B------:R3:W-:Y:S04]  /*186a0*/  STL.64 [R1+0x978], R32 ;  /* 0x0009782001007387 */ /* 0x0007e80000100a00 */
[----:B------:R-:W2:Y:S04]  /*186b0*/  LDL.LU.64 R78, [R1+0x1f8] ;  /* 0x0001f800014e7983 */ /* 0x000ea80000300a00 */
[----:B------:R-:W2:Y:S04]  /*186c0*/  LDL.LU.64 R110, [R1+0x1f0] ;  /* 0x0001f000016e7983 */ /* 0x000ea80000300a00 */
[----:B------:R1:W-:Y:S01]  /*186d0*/  LDGSTS.E [R0+-0x78a00], [R32.64], P0 ;  /* 0x8760000020007fae */ /* 0x0003e20008121848 */
[----:B------:R-:W-:Y:S01]  /*186e0*/  ISETP.GE.AND P0, PT, R239, UR4, PT ;  /* 0x00000004ef007c0c */ /* 0x000fe2000bf06270 */
[----:B------:R-:W-:Y:S01]  /*186f0*/  UIADD3 UR4, UR5, -0xc0, URZ ;  /* 0xffffff4005047890 */ /* 0x000fe2000fffe03f */
[----:B------:R-:W-:-:S02]  /*18700*/  IADD3 R248, R151, 0x100000, RZ ;  /* 0x0010000097f87810 */ /* 0x000fc40007ffe0ff */
[----:B-1----:R-:W-:-:S03]  /*18710*/  SEL R0, RZ, 0x4, P0 ;  /* 0x00000004ff007807 */ /* 0x002fc60000000000 */
[----:B------:R-:W-:Y:S01]  /*18720*/  ISETP.GE.AND P0, PT, R150, UR4, PT ;  /* 0x0000000496007c0c */ /* 0x000fe2000bf06270 */
[----:B------:R-:W-:Y:S01]  /*18730*/  IMAD.MOV.U32 R150, RZ, RZ, 0x3f ;  /* 0x0000003fff967424 */ /* 0x000fe200078e00ff */
[----:B------:R-:W-:-:S04]  /*18740*/  SEL R0, R0, RZ, P1 ;  /* 0x000000ff00007207 */ /* 0x000fc80000800000 */
[----:B------:R-:W-:Y:S02]  /*18750*/  IADD3 R150, R150, c[0x0][0x180], RZ ;  /* 0x0000600096967a10 */ /* 0x000fe40007ffe0ff */
[----:B------:R-:W-:Y:S02]  /*18760*/  ISETP.NE.U32.AND P1, PT, R0, RZ, PT ;  /* 0x000000ff0000720c */ /* 0x000fe40003f25070 */
[----:B------:R-:W-:Y:S02]  /*18770*/  SEL R0, RZ, 0x4, P0 ;  /* 0x00000004ff007807 */ /* 0x000fe40000000000 */
[----:B------:R-:W-:-:S04]  /*18780*/  ISETP.GT.AND P0, PT, R150, 0xff, PT ;  /* 0x000000ff9600780c */ /* 0x000fc80003f04270 */
[----:B------:R-:W-:Y:S01]  /*18790*/  SEL R0, R0, RZ, P0 ;  /* 0x000000ff00007207 */ /* 0x000fe20000000000 */
[C---:B---3--:R-:W-:Y:S02]  /*187a0*/  IMAD.WIDE R32, R14.reuse, 0x4, R22 ;  /* 0x000000040e207825 */ /* 0x048fe400078e0216 */
[----:B------:R-:W3:Y:S04]  /*187b0*/  LDL.LU.64 R22, [R1+0x1d8] ;  /* 0x0001d80001167983 */ /* 0x000ee80000300a00 */
[----:B------:R-:W3:Y:S04]  /*187c0*/  LDL.LU.64 R72, [R1+0x1d0] ;  /* 0x0001d00001487983 */ /* 0x000ee80000300a00 */
[----:B------:R1:W-:Y:S04]  /*187d0*/  STL.64 [R1+0x988], R32 ;  /* 0x0009882001007387 */ /* 0x0003e80000100a00 */
[----:B------:R-:W3:Y:S04]  /*187e0*/  LDL.LU.64 R238, [R1+0x1b8] ;  /* 0x0001b80001ee7983 */ /* 0x000ee80000300a00 */
[----:B------:R-:W3:Y:S01]  /*187f0*/  LDL.LU.64 R48, [R1+0x1b0] ;  /* 0x0001b00001307983 */ /* 0x000ee20000300a00 */
[----:B----4-:R-:W-:-:S03]  /*18800*/  IMAD.WIDE R14, R14, 0x4, R24 ;  /* 0x000000040e0e7825 */ /* 0x010fc600078e0218 */
[----:B------:R1:W-:Y:S04]  /*18810*/  LDGSTS.E [R248+-0x78600], [R32.64], P4 ;  /* 0x87a0000020f87fae */ /* 0x0003e8000a121848 */
[----:B------:R4:W-:Y:S01]  /*18820*/  STL.64 [R1+0x9a8], R14 ;  /* 0x0009a80e01007387 */ /* 0x0009e20000100a00 */
[----:B------:R-:W-:-:S03]  /*18830*/  ISETP.NE.U32.AND P4, PT, R0, RZ, PT ;  /* 0x000000ff0000720c */ /* 0x000fc60003f85070 */
[----:B-1----:R-:W3:Y:S04]  /*18840*/  LDL.LU.64 R32, [R1+0x198] ;  /* 0x0001980001207983 */ /* 0x002ee80000300a00 */
[----:B------:R-:W3:Y:S01]  /*18850*/  LDL.LU.64 R24, [R1+0x190] ;  /* 0x0001900001187983 */ /* 0x000ee20000300a00 */
[----:B------:R-:W-:-:S03]  /*18860*/  IADD3 R0, R151, 0x100000, RZ ;  /* 0x0010000097007810 */ /* 0x000fc60007ffe0ff */
[----:B------:R-:W3:Y:S01]  /*18870*/  LDL.LU.64 R150, [R1+0x178] ;  /* 0x0001780001967983 */ /* 0x000ee20000300a00 */
[----:B------:R-:W-:-:S03]  /*18880*/  IMAD.MOV.U32 R249, RZ, RZ, c[0x0][0x18c] ;  /* 0x00006300fff97624 */ /* 0x000fc600078e00ff */
[----:B------:R1:W-:Y:S01]  /*18890*/  LDGSTS.E [R0+-0x78200], [R14.64], P1 ;  /* 0x87e000000e007fae */ /* 0x0003e20008921848 */
[----:B------:R-:W-:Y:S01]  /*188a0*/  IMAD.SHL.U32 R249, R249, 0x40, RZ ;  /* 0x00000040f9f97824 */ /* 0x000fe200078e00ff */
[----:B------:R-:W-:Y:S02]  /*188b0*/  ISETP.GE.AND P1, PT, R118, UR6, PT ;  /* 0x0000000676007c0c */ /* 0x000fe4000bf26270 */
[----:B------:R-:W0:Y:S01]  /*188c0*/  LDGDEPBAR ;  /* 0x00000000000079af */ /* 0x000e220000000000 */
[----:B------:R-:W-:Y:S01]  /*188d0*/  IMAD.WIDE R88, R249, 0x4, R88 ;  /* 0x00000004f9587825 */ /* 0x000fe200078e0258 */
[----:B-1----:R-:W-:Y:S02]  /*188e0*/  SEL R0, RZ, 0x4, P1 ;  /* 0x00000004ff007807 */ /* 0x002fe40000800000 */
[----:B------:R-:W-:Y:S02]  /*188f0*/  ISETP.GE.AND P1, PT, R119, UR6, PT ;  /* 0x0000000677007c0c */ /* 0x000fe4000bf26270 */
[----:B------:R-:W3:Y:S01]  /*18900*/  LDL.LU.64 R118, [R1+0x158] ;  /* 0x0001580001767983 */ /* 0x000ee20000300a00 */
[----:B------:R-:W-:-:S03]  /*18910*/  IMAD.WIDE R80, R249, 0x4, R80 ;  /* 0x00000004f9507825 */ /* 0x000fc600078e0250 */
[----:B----4-:R-:W4:Y:S01]  /*18920*/  LDL.LU.64 R14, [R1+0x150] ;  /* 0x00015000010e7983 */ /* 0x010f220000300a00 */
[----:B------:R-:W-:-:S04]  /*18930*/  IMAD.WIDE R64, R249, 0x4, R64 ;  /* 0x00000004f9407825 */ /* 0x000fc800078e0240 */
[----:B------:R-:W-:-:S04]  /*18940*/  IMAD.WIDE R56, R249, 0x4, R56 ;  /* 0x00000004f9387825 */ /* 0x000fc800078e0238 */
[----:B------:R-:W-:-:S04]  /*18950*/  IMAD.WIDE R40, R249, 0x4, R40 ;  /* 0x00000004f9287825 */ /* 0x000fc800078e0228 */
[----:B------:R-:W-:-:S04]  /*18960*/  IMAD.WIDE R214, R249, 0x4, R214 ;  /* 0x00000004f9d67825 */ /* 0x000fc800078e02d6 */
[----:B------:R-:W-:-:S04]  /*18970*/  IMAD.WIDE R182, R249, 0x4, R182 ;  /* 0x00000004f9b67825 */ /* 0x000fc800078e02b6 */
[----:B------:R-:W-:-:S04]  /*18980*/  IMAD.WIDE R16, R249, 0x4, R16 ;  /* 0x00000004f9107825 */ /* 0x000fc800078e0210 */
[----:B--2---:R-:W-:-:S04]  /*18990*/  IMAD.WIDE R78, R249, 0x4, R78 ;  /* 0x00000004f94e7825 */ /* 0x004fc800078e024e */
[C---:B------:R-:W-:Y:S01]  /*189a0*/  IMAD.WIDE R110, R249.reuse, 0x4, R110 ;  /* 0x00000004f96e7825 */ /* 0x040fe200078e026e */
[----:B------:R1:W-:Y:S04]  /*189b0*/  STL.64 [R1+0x9a0], R78 ;  /* 0x0009a04e01007387 */ /* 0x0003e80000100a00 */
[----:B-1----:R-:W2:Y:S04]  /*189c0*/  LDL.LU.64 R78, [R1+0x138] ;  /* 0x00013800014e7983 */ /* 0x002ea80000300a00 */
[----:B------:R1:W-:Y:S04]  /*189d0*/  STL.64 [R1+0x998], R110 ;  /* 0x0009986e01007387 */ /* 0x0003e80000100a00 */
[----:B-1----:R-:W2:Y:S04]  /*189e0*/  LDL.LU.64 R110, [R1+0x130] ;  /* 0x00013000016e7983 */ /* 0x002ea80000300a00 */
[----:B------:R1:W-:Y:S04]  /*189f0*/  STL.64 [R1+0x990], R88 ;  /* 0x0009905801007387 */ /* 0x0003e80000100a00 */
[----:B-1----:R-:W2:Y:S04]  /*18a00*/  LDL.LU.64 R88, [R1+0x1a18] ;  /* 0x001a180001587983 */ /* 0x002ea80000300a00 */
[----:B------:R1:W-:Y:S04]  /*18a10*/  STL.64 [R1+0x980], R80 ;  /* 0x0009805001007387 */ /* 0x0003e80000100a00 */
[----:B-1----:R-:W2:Y:S01]  /*18a20*/  LDL.LU.64 R80, [R1+0x1a10] ;  /* 0x001a100001507983 */ /* 0x002ea20000300a00 */
[----:B---3--:R-:W-:-:S04]  /*18a30*/  IMAD.WIDE R22, R249, 0x4, R22 ;  /* 0x00000004f9167825 */ /* 0x008fc800078e0216 */
[C---:B------:R-:W-:Y:S01]  /*18a40*/  IMAD.WIDE R72, R249.reuse, 0x4, R72 ;  /* 0x00000004f9487825 */ /* 0x040fe200078e0248 */
[----:B------:R1:W-:Y:S03]  /*18a50*/  STL.64 [R1+0x970], R22 ;  /* 0x0009701601007387 */ /* 0x0003e60000100a00 */
[C---:B------:R-:W-:Y:S01]  /*18a60*/  IMAD.WIDE R238, R249.reuse, 0x4, R238 ;  /* 0x00000004f9ee7825 */ /* 0x040fe200078e02ee */
[----:B-1----:R-:W3:Y:S03]  /*18a70*/  LDL.LU.64 R22, [R1+0x118] ;  /* 0x0001180001167983 */ /* 0x002ee60000300a00 */
[C---:B------:R-:W-:Y:S01]  /*18a80*/  IMAD.WIDE R48, R249.reuse, 0x4, R48 ;  /* 0x00000004f9307825 */ /* 0x040fe200078e0230 */
[----:B------:R1:W-:Y:S04]  /*18a90*/  STL.64 [R1+0x968], R72 ;  /* 0x0009684801007387 */ /* 0x0003e80000100a00 */
[----:B-1----:R-:W3:Y:S04]  /*18aa0*/  LDL.LU.64 R72, [R1+0x1a08] ;  /* 0x001a080001487983 */ /* 0x002ee80000300a00 */
[----:B------:R1:W-:Y:S01]  /*18ab0*/  STL.64 [R1+0x960], R64 ;  /* 0x0009604001007387 */ /* 0x0003e20000100a00 */
[----:B------:R-:W-:-:S03]  /*18ac0*/  IMAD.WIDE R32, R249, 0x4, R32 ;  /* 0x00000004f9207825 */ /* 0x000fc600078e0220 */
[----:B-1----:R-:W3:Y:S04]  /*18ad0*/  LDL.LU.64 R64, [R1+0x1a00] ;  /* 0x001a000001407983 */ /* 0x002ee80000300a00 */
[----:B------:R1:W-:Y:S01]  /*18ae0*/  STL.64 [R1+0x950], R56 ;  /* 0x0009503801007387 */ /* 0x0003e20000100a00 */
[----:B------:R-:W-:-:S03]  /*18af0*/  IMAD.WIDE R24, R249, 0x4, R24 ;  /* 0x00000004f9187825 */ /* 0x000fc600078e0218 */
[----:B-1----:R-:W3:Y:S04]  /*18b00*/  LDL.LU.64 R56, [R1+0x19f8] ;  /* 0x0019f80001387983 */ /* 0x002ee80000300a00 */
[----:B------:R1:W-:Y:S01]  /*18b10*/  STL.64 [R1+0x940], R238 ;  /* 0x000940ee01007387 */ /* 0x0003e20000100a00 */
[----:B------:R-:W-:-:S03]  /*18b20*/  IMAD.WIDE R150, R249, 0x4, R150 ;  /* 0x00000004f9967825 */ /* 0x000fc600078e0296 */
[----:B-1----:R-:W3:Y:S04]  /*18b30*/  LDL.LU.64 R238, [R1+0xf8] ;  /* 0x0000f80001ee7983 */ /* 0x002ee80000300a00 */
[----:B------:R1:W-:Y:S04]  /*18b40*/  STL.64 [R1+0x938], R48 ;  /* 0x0009383001007387 */ /* 0x0003e80000100a00 */
        /* <DEDUP_REMOVED lines=14> */
[----:B-1----:R-:W3:Y:S01]  /*18c30*/  LDL.LU.64 R150, [R1+0x19c8] ;  /* 0x0019c80001967983 */ /* 0x002ee20000300a00 */
[----:B------:R-:W-:-:S04]  /*18c40*/  IMAD.WIDE R8, R249, 0x4, R8 ;  /* 0x00000004f9087825 */ /* 0x000fc800078e0208 */
[----:B------:R-:W-:-:S04]  /*18c50*/  IMAD.WIDE R246, R249, 0x4, R246 ;  /* 0x00000004f9f67825 */ /* 0x000fc800078e02f6 */
[----:B------:R-:W-:-:S04]  /*18c60*/  IMAD.WIDE R118, R249, 0x4, R118 ;  /* 0x00000004f9767825 */ /* 0x000fc800078e0276 */
[----:B----4-:R-:W-:-:S04]  /*18c70*/  IMAD.WIDE R14, R249, 0x4, R14 ;  /* 0x00000004f90e7825 */ /* 0x010fc800078e020e */
[----:B------:R-:W-:-:S04]  /*18c80*/  IMAD.WIDE R46, R249, 0x4, R46 ;  /* 0x00000004f92e7825 */ /* 0x000fc800078e022e */
[----:B------:R-:W-:-:S04]  /*18c90*/  IMAD.WIDE R86, R249, 0x4, R86 ;  /* 0x00000004f9567825 */ /* 0x000fc800078e0256 */
[----:B--2---:R-:W-:-:S04]  /*18ca0*/  IMAD.WIDE R78, R249, 0x4, R78 ;  /* 0x00000004f94e7825 */ /* 0x004fc800078e024e */
[----:B------:R-:W-:-:S04]  /*18cb0*/  IMAD.WIDE R110, R249, 0x4, R110 ;  /* 0x00000004f96e7825 */ /* 0x000fc800078e026e */
[----:B------:R-:W-:-:S04]  /*18cc0*/  IMAD.WIDE R54, R249, 0x4, R54 ;  /* 0x00000004f9367825 */ /* 0x000fc800078e0236 */
[----:B------:R-:W-:-:S04]  /*18cd0*/  IMAD.WIDE R142, R249, 0x4, R142 ;  /* 0x00000004f98e7825 */ /* 0x000fc800078e028e */
[----:B---3--:R-:W-:-:S04]  /*18ce0*/  IMAD.WIDE R22, R249, 0x4, R22 ;  /* 0x00000004f9167825 */ /* 0x008fc800078e0216 */
[----:B------:R-:W-:-:S05]  /*18cf0*/  IMAD.WIDE R150, R249, 0x4, R150 ;  /* 0x00000004f9967825 */ /* 0x000fca00078e0296 */
[----:B------:R1:W-:Y:S04]  /*18d00*/  STL.64 [R1+0x8c8], R150 ;  /* 0x0008c89601007387 */ /* 0x0003e80000100a00 */
[----:B-1----:R-:W2:Y:S04]  /*18d10*/  LDL.LU.64 R150, [R1+0x98] ;  /* 0x0000980001967983 */ /* 0x002ea80000300a00 */
[----:B------:R1:W-:Y:S04]  /*18d20*/  STL.64 [R1+0x8b8], R8 ;  /* 0x0008b80801007387 */ /* 0x0003e80000100a00 */
[----:B-1----:R-:W3:Y:S04]  /*18d30*/  LDL.LU.64 R8, [R1+0x19c0] ;  /* 0x0019c00001087983 */ /* 0x002ee80000300a00 */
[----:B------:R1:W-:Y:S04]  /*18d40*/  STL.64 [R1+0x8a8], R246 ;  /* 0x0008a8f601007387 */ /* 0x0003e80000100a00 */
[----:B-1----:R-:W4:Y:S04]  /*18d50*/  LDL.LU.64 R246, [R1+0x19b8] ;  /* 0x0019b80001f67983 */ /* 0x002f280000300a00 */
[----:B------:R1:W-:Y:S04]  /*18d60*/  STL.64 [R1+0x898], R118 ;  /* 0x0008987601007387 */ /* 0x0003e80000100a00 */
[----:B-1----:R-:W2:Y:S04]  /*18d70*/  LDL.LU.64 R118, [R1+0x78] ;  /* 0x0000780001767983 */ /* 0x002ea80000300a00 */
        /* <DEDUP_REMOVED lines=16> */
[----:B------:R-:W-:-:S04]  /*18e80*/  IMAD.WIDE R174, R249, 0x4, R174 ;  /* 0x00000004f9ae7825 */ /* 0x000fc800078e02ae */
[----:B------:R-:W-:-:S04]  /*18e90*/  IMAD.WIDE R206, R249, 0x4, R206 ;  /* 0x00000004f9ce7825 */ /* 0x000fc800078e02ce */
[----:B------:R-:W-:-:S04]  /*18ea0*/  IMAD.WIDE R238, R249, 0x4, R238 ;  /* 0x00000004f9ee7825 */ /* 0x000fc800078e02ee */
[----:B--2---:R-:W-:-:S05]  /*18eb0*/  IMAD.WIDE R22, R249, 0x4, R22 ;  /* 0x00000004f9167825 */ /* 0x004fca00078e0216 */
[----:B------:R1:W-:Y:S04]  /*18ec0*/  STL.64 [R1+0x820], R22 ;  /* 0x0008201601007387 */ /* 0x0003e80000100a00 */
[----:B-1----:R-:W2:Y:S04]  /*18ed0*/  LDL.LU.64 R22, [R1+0x18] ;  /* 0x0000180001167983 */ /* 0x002ea80000300a00 */
[----:B------:R1:W-:Y:S04]  /*18ee0*/  STL.64 [R1+0x810], R174 ;  /* 0x000810ae01007387 */ /* 0x0003e80000100a00 */
[----:B-1----:R-:W2:Y:S04]  /*18ef0*/  LDL.LU.64 R174, [R1+0x1980] ;  /* 0x0019800001ae7983 */ /* 0x002ea80000300a00 */
[----:B------:R1:W-:Y:S04]  /*18f00*/  STL.64 [R1+0x800], R206 ;  /* 0x000800ce01007387 */ /* 0x0003e80000100a00 */
[----:B-1----:R-:W3:Y:S04]  /*18f10*/  LDL.LU.64 R206, [R1+0x1978] ;  /* 0x0019780001ce7983 */ /* 0x002ee80000300a00 */
[----:B------:R1:W-:Y:S04]  /*18f20*/  STL.64 [R1+0x7f0], R238 ;  /* 0x0007f0ee01007387 */ /* 0x0003e80000100a00 */
[----:B-1----:R-:W4:Y:S01]  /*18f30*/  LDL.LU.64 R238, [R1+0x1970] ;  /* 0x0019700001ee7983 */ /* 0x002f220000300a00 */
[----:B------:R-:W-:-:S04]  /*18f40*/  IMAD.WIDE R230, R249, 0x4, R230 ;  /* 0x00000004f9e67825 */ /* 0x000fc800078e02e6 */
        /* <DEDUP_REMOVED lines=26> */
[----:B--2---:R-:W-:-:S04]  /*190f0*/  IMAD.WIDE R174, R249, 0x4, R174 ;  /* 0x00000004f9ae7825 */ /* 0x004fc800078e02ae */
[----:B---3--:R-:W-:-:S04]  /*19100*/  IMAD.WIDE R206, R249, 0x4, R206 ;  /* 0x00000004f9ce7825 */ /* 0x008fc800078e02ce */
[----:B----4-:R-:W-:-:S05]  /*19110*/  IMAD.WIDE R238, R249, 0x4, R238 ;  /* 0x00000004f9ee7825 */ /* 0x010fca00078e02ee */
        /* <DEDUP_REMOVED lines=38> */
[----:B------:R1:W-:Y:S01]  /*19380*/  STL.64 [R1+0x708], R86 ;  /* 0x0007085601007387 */ /* 0x0003e20000100a00 */
[----:B------:R-:W-:-:S03]  /*19390*/  IMAD.WIDE R22, R249, 0x4, R22 ;  /* 0x00000004f9167825 */ /* 0x000fc600078e0216 */
        /* <DEDUP_REMOVED lines=22> */
[----:B-1----:R-:W3:Y:S01]  /*19500*/  LDL.LU.64 R250, [R1+0x1878] ;  /* 0x0018780001fa7983 */ /* 0x002ee20000300a00 */
[----:B------:R-:W-:-:S04]  /*19510*/  IMAD.WIDE R132, R249, 0x4, R132 ;  /* 0x00000004f9847825 */ /* 0x000fc800078e0284 */
[----:B--2---:R-:W-:-:S04]  /*19520*/  IMAD.WIDE R6, R249, 0x4, R6 ;  /* 0x00000004f9067825 */ /* 0x004fc800078e0206 */
[----:B---3--:R-:W-:-:S05]  /*19530*/  IMAD.WIDE R250, R249, 0x4, R250 ;  /* 0x00000004f9fa7825 */ /* 0x008fca00078e02fa */
[----:B------:R1:W-:Y:S02]  /*19540*/  STL.64 [R1+0x6a8], R250 ;  /* 0x0006a8fa01007387 */ /* 0x0003e40000100a00 */
[----:B-1----:R-:W-:-:S04]  /*19550*/  IMAD.WIDE R250, R249, 0x4, R246 ;  /* 0x00000004f9fa7825 */ /* 0x002fc800078e02f6 */
[C---:B------:R-:W-:Y:S01]  /*19560*/  IMAD.WIDE R246, R249.reuse, 0x4, R2 ;  /* 0x00000004f9f67825 */ /* 0x040fe200078e0202 */
[----:B------:R-:W-:Y:S03]  /*19570*/  STL.64 [R1+0x6a0], R250 ;  /* 0x0006a0fa01007387 */ /* 0x000fe60000100a00 */
[C---:B------:R-:W-:Y:S01]  /*19580*/  IMAD.WIDE R2, R249.reuse, 0x4, R4 ;  /* 0x00000004f9027825 */ /* 0x040fe200078e0204 */
[----:B------:R-:W-:Y:S03]  /*19590*/  STL.64 [R1+0x698], R246 ;  /* 0x000698f601007387 */ /* 0x000fe60000100a00 */
[C---:B------:R-:W-:Y:S01]  /*195a0*/  IMAD.WIDE R4, R249.reuse, 0x4, R8 ;  /* 0x00000004f9047825 */ /* 0x040fe200078e0208 */
[----:B------:R1:W-:Y:S04]  /*195b0*/  STL.64 [R1+0x690], R2 ;  /* 0x0006900201007387 */ /* 0x0003e80000100a00 */
[----:B------:R2:W-:Y:S04]  /*195c0*/  STL.64 [R1+0x688], R6 ;  /* 0x0006880601007387 */ /* 0x0005e80000100a00 */
[----:B------:R3:W-:Y:S01]  /*195d0*/  STL.64 [R1+0x680], R4 ;  /* 0x0006800401007387 */ /* 0x0007e20000100a00 */
[----:B-1----:R-:W-:-:S04]  /*195e0*/  IMAD.WIDE R2, R249, 0x4, R10 ;  /* 0x00000004f9027825 */ /* 0x002fc800078e020a */
[C---:B--2---:R-:W-:Y:S01]  /*195f0*/  IMAD.WIDE R6, R249.reuse, 0x4, R12 ;  /* 0x00000004f9067825 */ /* 0x044fe200078e020c */
[----:B------:R1:W-:Y:S03]  /*19600*/  STL.64 [R1+0x678], R2 ;  /* 0x0006780201007387 */ /* 0x0003e60000100a00 */
[C---:B---3--:R-:W-:Y:S01]  /*19610*/  IMAD.WIDE R4, R249.reuse, 0x4, R14 ;  /* 0x00000004f9047825 */ /* 0x048fe200078e020e */
        /* <DEDUP_REMOVED lines=120> */
[----:B------:R-:W-:Y:S04]  /*19da0*/  STL.64 [R1+0x488], R6 ;  /* 0x0004880601007387 */ /* 0x000fe80000100a00 */
[----:B------:R-:W-:Y:S01]  /*19db0*/  STL.64 [R1+0x490], R132 ;  /* 0x0004908401007387 */ /* 0x000fe20000100a00 */
[----:B-1----:R-:W-:-:S03]  /*19dc0*/  IMAD.WIDE R2, R249, 0x4, R138 ;  /* 0x00000004f9027825 */ /* 0x002fc600078e028a */
[----:B------:R1:W-:Y:S01]  /*19dd0*/  STL.64 [R1+0x480], R4 ;  /* 0x0004800401007387 */ /* 0x0003e20000100a00 */
[----:B------:R-:W-:-:S03]  /*19de0*/  IMAD.WIDE R128, R249, 0x4, R140 ;  /* 0x00000004f9807825 */ /* 0x000fc600078e028c */
[----:B------:R-:W-:Y:S04]  /*19df0*/  STL.64 [R1+0x16a8], R132 ;  /* 0x0016a88401007387 */ /* 0x000fe80000100a00 */
[----:B------:R2:W-:Y:S01]  /*19e00*/  STL.64 [R1+0x478], R2 ;  /* 0x0004780201007387 */ /* 0x0005e20000100a00 */
[----:B-1----:R-:W-:-:S04]  /*19e10*/  IMAD.WIDE R4, R249, 0x4, R142 ;  /* 0x00000004f9047825 */ /* 0x002fc800078e028e */
[C---:B------:R-:W-:Y:S01]  /*19e20*/  IMAD.WIDE R130, R249.reuse, 0x4, R146 ;  /* 0x00000004f9827825 */ /* 0x040fe200078e0292 */
[----:B------:R-:W-:Y:S03]  /*19e30*/  STL.64 [R1+0x468], R4 ;  /* 0x0004680401007387 */ /* 0x000fe60000100a00 */
[C---:B--2---:R-:W-:Y:S01]  /*19e40*/  IMAD.WIDE R2, R249.reuse, 0x4, R144 ;  /* 0x00000004f9027825 */ /* 0x044fe200078e0290 */
[----:B------:R-:W-:Y:S04]  /*19e50*/  STL.64 [R1+0x470], R128 ;  /* 0x0004708001007387 */ /* 0x000fe80000100a00 */
[----:B------:R1:W-:Y:S01]  /*19e60*/  STL.64 [R1+0x460], R2 ;  /* 0x0004600201007387 */ /* 0x0003e20000100a00 */
[----:B------:R-:W-:-:S03]  /*19e70*/  IMAD.WIDE R126, R249, 0x4, R148 ;  /* 0x00000004f97e7825 */ /* 0x000fc600078e0294 */
[----:B------:R-:W-:Y:S01]  /*19e80*/  STL.64 [R1+0x16b0], R128 ;  /* 0x0016b08001007387 */ /* 0x000fe20000100a00 */
[----:B------:R-:W-:-:S03]  /*19e90*/  IMAD.WIDE R146, R249, 0x4, R152 ;  /* 0x00000004f9927825 */ /* 0x000fc600078e0298 */
[----:B------:R-:W-:Y:S01]  /*19ea0*/  STL.64 [R1+0x458], R130 ;  /* 0x0004588201007387 */ /* 0x000fe20000100a00 */
[----:B-1----:R-:W-:-:S03]  /*19eb0*/  IMAD.WIDE R2, R249, 0x4, R150 ;  /* 0x00000004f9027825 */ /* 0x002fc600078e0296 */
[----:B------:R-:W-:Y:S01]  /*19ec0*/  STL.64 [R1+0x1740], R130 ;  /* 0x0017408201007387 */ /* 0x000fe20000100a00 */
[----:B------:R-:W-:-:S03]  /*19ed0*/  IMAD.WIDE R142, R249, 0x4, R154 ;  /* 0x00000004f98e7825 */ /* 0x000fc600078e029a */
[----:B------:R1:W-:Y:S04]  /*19ee0*/  STL.64 [R1+0x448], R2 ;  /* 0x0004480201007387 */ /* 0x0003e80000100a00 */
[----:B------:R-:W-:Y:S01]  /*19ef0*/  STL.64 [R1+0x450], R126 ;  /* 0x0004507e01007387 */ /* 0x000fe20000100a00 */
[----:B------:R-:W-:-:S03]  /*19f00*/  IMAD.WIDE R124, R249, 0x4, R156 ;  /* 0x00000004f97c7825 */ /* 0x000fc600078e029c */
[----:B------:R-:W-:Y:S01]  /*19f10*/  STL.64 [R1+0x16b8], R126 ;  /* 0x0016b87e01007387 */ /* 0x000fe20000100a00 */
[----:B------:R-:W-:-:S03]  /*19f20*/  IMAD.WIDE R144, R249, 0x4, R160 ;  /* 0x00000004f9907825 */ /* 0x000fc600078e02a0 */
[----:B------:R-:W-:Y:S01]  /*19f30*/  STL.64 [R1+0x440], R146 ;  /* 0x0004409201007387 */ /* 0x000fe20000100a00 */
[----:B-1----:R-:W-:-:S03]  /*19f40*/  IMAD.WIDE R2, R249, 0x4, R158 ;  /* 0x00000004f9027825 */ /* 0x002fc600078e029e */
[----:B------:R-:W-:Y:S01]  /*19f50*/  STL.64 [R1+0x17e8], R146 ;  /* 0x0017e89201007387 */ /* 0x000fe20000100a00 */
[----:B------:R-:W-:-:S03]  /*19f60*/  IMAD.WIDE R140, R249, 0x4, R162 ;  /* 0x00000004f98c7825 */ /* 0x000fc600078e02a2 */
[----:B------:R-:W-:Y:S04]  /*19f70*/  STL.64 [R1+0x438], R142 ;  /* 0x0004388e01007387 */ /* 0x000fe80000100a00 */
[----:B------:R-:W-:Y:S01]  /*19f80*/  STL.64 [R1+0x1748], R142 ;  /* 0x0017488e01007387 */ /* 0x000fe20000100a00 */
[----:B------:R-:W-:-:S03]  /*19f90*/  IMAD.WIDE R122, R249, 0x4, R164 ;  /* 0x00000004f97a7825 */ /* 0x000fc600078e02a4 */
[----:B------:R1:W-:Y:S04]  /*19fa0*/  STL.64 [R1+0x1f8], R2 ;  /* 0x0001f80201007387 */ /* 0x0003e80000100a00 */
[----:B------:R-:W-:Y:S01]  /*19fb0*/  STL.64 [R1+0x430], R124 ;  /* 0x0004307c01007387 */ /* 0x000fe20000100a00 */
[----:B------:R-:W-:-:S03]  /*19fc0*/  IMAD.WIDE R152, R249, 0x4, R168 ;  /* 0x00000004f9987825 */ /* 0x000fc600078e02a8 */
[----:B------:R-:W-:Y:S01]  /*19fd0*/  STL.64 [R1+0x16c0], R124 ;  /* 0x0016c07c01007387 */ /* 0x000fe20000100a00 */
[----:B-1----:R-:W-:-:S03]  /*19fe0*/  IMAD.WIDE R2, R249, 0x4, R166 ;  /* 0x00000004f9027825 */ /* 0x002fc600078e02a6 */
[----:B------:R-:W-:Y:S04]  /*19ff0*/  STL.64 [R1+0x1f0], R144 ;  /* 0x0001f09001007387 */ /* 0x000fe80000100a00 */
        /* <DEDUP_REMOVED lines=13> */
[----:B------:R-:W-:Y:S01]  /*1a0d0*/  STL.64 [R1+0x1c8], R138 ;  /* 0x0001c88a01007387 */ /* 0x000fe20000100a00 */
[----:B------:R-:W-:-:S03]  /*1a0e0*/  IMAD.WIDE R120, R249, 0x4, R180 ;  /* 0x00000004f9787825 */ /* 0x000fc600078e02b4 */
[----:B------:R1:W-:Y:S04]  /*1a0f0*/  STL.64 [R1+0x1758], R138 ;  /* 0x0017588a01007387 */ /* 0x0003e80000100a00 */
[----:B------:R2:W-:Y:S04]  /*1a100*/  STL.64 [R1+0x148], R2 ;  /* 0x0001480201007387 */ /* 0x0005e80000100a00 */
        /* <DEDUP_REMOVED lines=9> */
[----:B------:R-:W-:Y:S01]  /*1a1a0*/  STL.64 [R1+0x1760], R136 ;  /* 0x0017608801007387 */ /* 0x000fe20000100a00 */
[----:B------:R-:W-:-:S03]  /*1a1b0*/  IMAD.WIDE R152, R249, 0x4, R190 ;  /* 0x00000004f9987825 */ /* 0x000fc600078e02be */
[----:B------:R-:W-:Y:S04]  /*1a1c0*/  STL.64 [R1+0x1a8], R120 ;  /* 0x0001a87801007387 */ /* 0x000fe80000100a00 */
        /* <DEDUP_REMOVED lines=29> */
[----:B--2---:R-:W-:-:S03]  /*1a3a0*/  IMAD.WIDE R2, R249, 0x4, R214 ;  /* 0x00000004f9027825 */ /* 0x004fc600078e02d6 */
[----:B------:R-:W-:Y:S01]  /*1a3b0*/  STL.64 [R1+0x1778], R126 ;  /* 0x0017787e01007387 */ /* 0x000fe20000100a00 */
[----:B------:R-:W-:-:S03]  /*1a3c0*/  IMAD.WIDE R112, R249, 0x4, R212 ;  /* 0x00000004f9707825 */ /* 0x000fc600078e02d4 */
[----:B------:R-:W-:Y:S04]  /*1a3d0*/  STL.64 [R1+0x140], R114 ;  /* 0x0001407201007387 */ /* 0x000fe80000100a00 */
[----:B------:R-:W-:Y:S01]  /*1a3e0*/  STL.64 [R1+0x138], R144 ;  /* 0x0001389001007387 */ /* 0x000fe20000100a00 */
[----:B------:R-:W-:-:S03]  /*1a3f0*/  IMAD.WIDE R122, R249, 0x4, R216 ;  /* 0x00000004f97a7825 */ /* 0x000fc600078e02d8 */
[----:B------:R-:W-:Y:S04]  /*1a400*/  STL.64 [R1+0x16f0], R114 ;  /* 0x0016f07201007387 */ /* 0x000fe80000100a00 */
[----:B------:R-:W-:Y:S01]  /*1a410*/  STL.64 [R1+0x130], R130 ;  /* 0x0001308201007387 */ /* 0x000fe20000100a00 */
[----:B-1----:R-:W-:-:S03]  /*1a420*/  IMAD.WIDE R118, R249, 0x4, R218 ;  /* 0x00000004f9767825 */ /* 0x002fc600078e02da */
[----:B------:R-:W-:Y:S04]  /*1a430*/  STL.64 [R1+0x1820], R130 ;  /* 0x0018208201007387 */ /* 0x000fe80000100a00 */
[----:B------:R-:W-:Y:S04]  /*1a440*/  STL.64 [R1+0x128], R124 ;  /* 0x0001287c01007387 */ /* 0x000fe80000100a00 */
[----:B------:R-:W-:Y:S01]  /*1a450*/  STL.64 [R1+0x1780], R124 ;  /* 0x0017807c01007387 */ /* 0x000fe20000100a00 */
[----:B------:R-:W-:-:S03]  /*1a460*/  IMAD.WIDE R110, R249, 0x4, R220 ;  /* 0x00000004f96e7825 */ /* 0x000fc600078e02dc */
[----:B------:R4:W-:Y:S04]  /*1a470*/  STL.64 [R1+0x118], R2 ;  /* 0x0001180201007387 */ /* 0x0009e80000100a00 */
[----:B------:R-:W-:Y:S01]  /*1a480*/  STL.64 [R1+0x120], R112 ;  /* 0x0001207001007387 */ /* 0x000fe20000100a00 */
[----:B------:R-:W-:-:S03]  /*1a490*/  IMAD.WIDE R120, R249, 0x4, R224 ;  /* 0x00000004f9787825 */ /* 0x000fc600078e02e0 */
[----:B------:R-:W-:Y:S01]  /*1a4a0*/  STL.64 [R1+0x16f8], R112 ;  /* 0x0016f87001007387 */ /* 0x000fe20000100a00 */
[----:B----4-:R-:W-:-:S03]  /*1a4b0*/  IMAD.WIDE R2, R249, 0x4, R222 ;  /* 0x00000004f9027825 */ /* 0x010fc600078e02de */
[----:B------:R-:W-:Y:S04]  /*1a4c0*/  STL.64 [R1+0x110], R122 ;  /* 0x0001107a01007387 */ /* 0x000fe80000100a00 */
[----:B------:R-:W-:Y:S01]  /*1a4d0*/  STL.64 [R1+0x1828], R122 ;  /* 0x0018287a01007387 */ /* 0x000fe20000100a00 */
[----:B------:R-:W-:-:S03]  /*1a4e0*/  IMAD.WIDE R116, R249, 0x4, R226 ;  /* 0x00000004f9747825 */ /* 0x000fc600078e02e2 */
[----:B------:R-:W-:Y:S04]  /*1a4f0*/  STL.64 [R1+0x108], R118 ;  /* 0x0001087601007387 */ /* 0x000fe80000100a00 */
[----:B------:R-:W-:Y:S04]  /*1a500*/  STL.64 [R1+0x1788], R118 ;  /* 0x0017887601007387 */ /* 0x000fe80000100a00 */
[----:B------:R1:W-:Y:S01]  /*1a510*/  STL.64 [R1+0xf8], R2 ;  /* 0x0000f80201007387 */ /* 0x0003e20000100a00 */
[----:B------:R-:W-:-:S03]  /*1a520*/  IMAD.WIDE R4, R249, 0x4, R230 ;  /* 0x00000004f9047825 */ /* 0x000fc600078e02e6 */
[----:B------:R-:W-:Y:S04]  /*1a530*/  STL.64 [R1+0x100], R110 ;  /* 0x0001006e01007387 */ /* 0x000fe80000100a00 */
[----:B------:R-:W-:Y:S04]  /*1a540*/  STL.64 [R1+0x1700], R110 ;  /* 0x0017006e01007387 */ /* 0x000fe80000100a00 */
[----:B------:R-:W-:Y:S04]  /*1a550*/  STL.64 [R1+0xf0], R120 ;  /* 0x0000f07801007387 */ /* 0x000fe80000100a00 */
[----:B------:R-:W-:Y:S04]  /*1a560*/  STL.64 [R1+0x1830], R120 ;  /* 0x0018307801007387 */ /* 0x000fe80000100a00 */
[----:B------:R-:W-:Y:S04]  /*1a570*/  STL.64 [R1+0xe8], R116 ;  /* 0x0000e87401007387 */ /* 0x000fe80000100a00 */
[----:B------:R-:W-:Y:S04]  /*1a580*/  STL.64 [R1+0x1790], R116 ;  /* 0x0017907401007387 */ /* 0x000fe80000100a00 */
[----:B-1----:R-:W2:Y:S04]  /*1a590*/  LDL.LU.64 R2, [R1+0x200] ;  /* 0x0002000001027983 */ /* 0x002ea80000300a00 */
[----:B------:R-:W3:Y:S01]  /*1a5a0*/  LDL.LU.64 R250, [R1+0x208] ;  /* 0x0002080001fa7983 */ /* 0x000ee20000300a00 */
[----:B------:R-:W-:-:S03]  /*1a5b0*/  IMAD.WIDE R108, R249, 0x4, R228 ;  /* 0x00000004f96c7825 */ /* 0x000fc600078e02e4 */
[----:B------:R1:W-:Y:S04]  /*1a5c0*/  STL.64 [R1+0xd8], R4 ;  /* 0x0000d80401007387 */ /* 0x0003e80000100a00 */
[----:B------:R-:W4:Y:S01]  /*1a5d0*/  LDL.LU.64 R246, [R1+0x210] ;  /* 0x0002100001f67983 */ /* 0x000f220000300a00 */
[----:B------:R-:W-:-:S03]  /*1a5e0*/  IMAD.WIDE R118, R249, 0x4, R232 ;  /* 0x00000004f9767825 */ /* 0x000fc600078e02e8 */
[----:B------:R-:W2:Y:S04]  /*1a5f0*/  LDL.LU.64 R26, [R1+0x218] ;  /* 0x00021800011a7983 */ /* 0x000ea80000300a00 */
[----:B-1----:R-:W2:Y:S01]  /*1a600*/  LDL.LU.64 R4, [R1+0x220] ;  /* 0x0002200001047983 */ /* 0x002ea20000300a00 */
[----:B------:R-:W-:-:S03]  /*1a610*/  IMAD.WIDE R114, R249, 0x4, R234 ;  /* 0x00000004f9727825 */ /* 0x000fc600078e02ea */
[----:B------:R-:W2:Y:S04]  /*1a620*/  LDL.LU.64 R14, [R1+0x228] ;  /* 0x00022800010e7983 */ /* 0x000ea80000300a00 */
[----:B------:R-:W2:Y:S04]  /*1a630*/  LDL.LU.64 R20, [R1+0x230] ;  /* 0x0002300001147983 */ /* 0x000ea80000300a00 */
[----:B------:R-:W2:Y:S04]  /*1a640*/  LDL.LU.64 R10, [R1+0x238] ;  /* 0x00023800010a7983 */ /* 0x000ea80000300a00 */
[----:B------:R-:W2:Y:S04]  /*1a650*/  LDL.LU.64 R6, [R1+0x240] ;  /* 0x0002400001067983 */ /* 0x000ea80000300a00 */
[----:B------:R-:W-:Y:S04]  /*1a660*/  STL.64 [R1+0xe0], R108 ;  /* 0x0000e06c01007387 */ /* 0x000fe80000100a00 */
[----:B------:R-:W-:Y:S04]  /*1a670*/  STL.64 [R1+0x1708], R108 ;  /* 0x0017086c01007387 */ /* 0x000fe80000100a00 */
[----:B------:R-:W-:Y:S04]  /*1a680*/  STL.64 [R1+0xd0], R118 ;  /* 0x0000d07601007387 */ /* 0x000fe80000100a00 */
[----:B------:R-:W-:Y:S04]  /*1a690*/  STL.64 [R1+0x1838], R118 ;  /* 0x0018387601007387 */ /* 0x000fe80000100a00 */
[----:B------:R-:W-:Y:S04]  /*1a6a0*/  STL.64 [R1+0xc8], R114 ;  /* 0x0000c87201007387 */ /* 0x000fe80000100a00 */
[----:B------:R-:W-:Y:S04]  /*1a6b0*/  STL.64 [R1+0x1798], R114 ;  /* 0x0017987201007387 */ /* 0x000fe80000100a00 */
[----:B------:R-:W2:Y:S01]  /*1a6c0*/  LDL.LU.64 R16, [R1+0x248] ;  /* 0x0002480001107983 */ /* 0x000ea20000300a00 */
[----:B------:R-:W-:-:S03]  /*1a6d0*/  IMAD.WIDE R8, R249, 0x4, R238 ;  /* 0x00000004f9087825 */ /* 0x000fc600078e02ee */
[----:B------:R-:W2:Y:S01]  /*1a6e0*/  LDL.LU.64 R24, [R1+0x250] ;  /* 0x0002500001187983 */ /* 0x000ea20000300a00 */
[----:B------:R-:W-:-:S03]  /*1a6f0*/  IMAD.WIDE R106, R249, 0x4, R236 ;  /* 0x00000004f96a7825 */ /* 0x000fc600078e02ec */
[----:B------:R1:W-:Y:S01]  /*1a700*/  STL.64 [R1+0xb8], R8 ;  /* 0x0000b80801007387 */ /* 0x0003e20000100a00 */
[----:B------:R-:W-:-:S03]  /*1a710*/  IMAD.WIDE R116, R249, 0x4, R240 ;  /* 0x00000004f9747825 */ /* 0x000fc600078e02f0 */
[----:B------:R-:W2:Y:S01]  /*1a720*/  LDL.LU.64 R18, [R1+0x258] ;  /* 0x0002580001127983 */ /* 0x000ea20000300a00 */
[----:B------:R-:W-:-:S03]  /*1a730*/  IMAD.WIDE R112, R249, 0x4, R242 ;  /* 0x00000004f9707825 */ /* 0x000fc600078e02f2 */
[----:B------:R-:W-:Y:S01]  /*1a740*/  STL.64 [R1+0xc0], R106 ;  /* 0x0000c06a01007387 */ /* 0x000fe20000100a00 */
[----:B------:R-:W-:-:S03]  /*1a750*/  IMAD.WIDE R244, R249, 0x4, R244 ;  /* 0x00000004f9f47825 */ /* 0x000fc600078e02f4 */
[----:B------:R-:W-:Y:S04]  /*1a760*/  STL.64 [R1+0x1710], R106 ;  /* 0x0017106a01007387 */ /* 0x000fe80000100a00 */
[----:B------:R-:W-:Y:S04]  /*1a770*/  STL.64 [R1+0xb0], R116 ;  /* 0x0000b07401007387 */ /* 0x000fe80000100a00 */
[----:B------:R-:W-:Y:S04]  /*1a780*/  STL.64 [R1+0x1840], R116 ;  /* 0x0018407401007387 */ /* 0x000fe80000100a00 */
[----:B------:R-:W-:Y:S04]  /*1a790*/  STL.64 [R1+0xa8], R112 ;  /* 0x0000a87001007387 */ /* 0x000fe80000100a00 */
[----:B------:R2:W-:Y:S04]  /*1a7a0*/  STL.64 [R1+0x17a0], R112 ;  /* 0x0017a07001007387 */ /* 0x0005e80000100a00 */
[----:B------:R-:W-:Y:S04]  /*1a7b0*/  STL.64 [R1+0x1718], R244 ;  /* 0x001718f401007387 */ /* 0x000fe80000100a00 */
[----:B-1----:R-:W2:Y:S04]  /*1a7c0*/  LDL.LU.64 R8, [R1+0x260] ;  /* 0x0002600001087983 */ /* 0x002ea80000300a00 */
[----:B------:R-:W2:Y:S04]  /*1a7d0*/  LDL.LU.64 R22, [R1+0x268] ;  /* 0x0002680001167983 */ /* 0x000ea80000300a00 */
[----:B------:R-:W2:Y:S01]  /*1a7e0*/  LDL.LU.64 R12, [R1+0x270] ;  /* 0x00027000010c7983 */ /* 0x000ea20000300a00 */
[----:B---3--:R-:W-:-:S04]  /*1a7f0*/  IMAD.WIDE R250, R249, 0x4, R250 ;  /* 0x00000004f9fa7825 */ /* 0x008fc800078e02fa */
[C---:B----4-:R-:W-:Y:S01]  /*1a800*/  IMAD.WIDE R246, R249.reuse, 0x4, R246 ;  /* 0x00000004f9f67825 */ /* 0x050fe200078e02f6 */
[----:B------:R-:W-:Y:S03]  /*1a810*/  STL.64 [R1+0x1848], R250 ;  /* 0x001848fa01007387 */ /* 0x000fe60000100a00 */
[C---:B--2---:R-:W-:Y:S01]  /*1a820*/  IMAD.WIDE R242, R249.reuse, 0x4, R26 ;  /* 0x00000004f9f27825 */ /* 0x044fe200078e021a */
[----:B------:R-:W-:Y:S04]  /*1a830*/  STL.64 [R1+0x17a8], R246 ;  /* 0x0017a8f601007387 */ /* 0x000fe80000100a00 */
[----:B------:R-:W-:Y:S01]  /*1a840*/  STL.64 [R1+0x1720], R242 ;  /* 0x001720f201007387 */ /* 0x000fe20000100a00 */
[----:B------:R-:W-:-:S03]  /*1a850*/  IMAD.WIDE R114, R249, 0x4, R14 ;  /* 0x00000004f9727825 */ /* 0x000fc600078e020e */
[----:B------:R-:W2:Y:S01]  /*1a860*/  LDL.LU.64 R14, [R1+0x278] ;  /* 0x00027800010e7983 */ /* 0x000ea20000300a00 */
[----:B------:R-:W-:-:S04]  /*1a870*/  IMAD.WIDE R110, R249, 0x4, R20 ;  /* 0x00000004f96e7825 */ /* 0x000fc800078e0214 */
[C---:B------:R-:W-:Y:S02]  /*1a880*/  IMAD.WIDE R104, R249.reuse, 0x4, R10 ;  /* 0x00000004f9687825 */ /* 0x040fe400078e020a */
[----:B------:R-:W3:Y:S04]  /*1a890*/  LDL.LU.64 R10, [R1+0x280] ;  /* 0x00028000010a7983 */ /* 0x000ee80000300a00 */
[----:B------:R-:W4:Y:S04]  /*1a8a0*/  LDL.LU.64 R20, [R1+0x288] ;  /* 0x0002880001147983 */ /* 0x000f280000300a00 */
[----:B------:R-:W-:Y:S04]  /*1a8b0*/  STL.64 [R1+0x10], R114 ;  /* 0x0000107201007387 */ /* 0x000fe80000100a00 */
[----:B------:R-:W-:Y:S01]  /*1a8c0*/  STL.64 [R1+0x1850], R114 ;  /* 0x0018507201007387 */ /* 0x000fe20000100a00 */
[----:B------:R-:W-:-:S03]  /*1a8d0*/  IMAD.WIDE R112, R249, 0x4, R16 ;  /* 0x00000004f9707825 */ /* 0x000fc600078e0210 */
[----:B------:R-:W3:Y:S04]  /*1a8e0*/  LDL.LU.64 R16, [R1+0x290] ;  /* 0x0002900001107983 */ /* 0x000ee80000300a00 */
[----:B------:R-:W-:Y:S01]  /*1a8f0*/  STL.64 [R1+0x8], R110 ;  /* 0x0000086e01007387 */ /* 0x000fe20000100a00 */
[----:B------:R-:W-:-:S03]  /*1a900*/  IMAD.WIDE R108, R249, 0x4, R24 ;  /* 0x00000004f96c7825 */ /* 0x000fc600078e0218 */
[----:B------:R-:W-:Y:S04]  /*1a910*/  STL.64 [R1+0x17b0], R110 ;  /* 0x0017b06e01007387 */ /* 0x000fe80000100a00 */
[----:B------:R-:W-:Y:S01]  /*1a920*/  STL.64 [R1+0x28], R112 ;  /* 0x0000287001007387 */ /* 0x000fe20000100a00 */
[----:B------:R-:W-:-:S03]  /*1a930*/  IMAD.WIDE R92, R249, 0x4, R18 ;  /* 0x00000004f95c7825 */ /* 0x000fc600078e0212 */
[----:B------:R-:W-:Y:S04]  /*1a940*/  STL.64 [R1+0x1858], R112 ;  /* 0x0018587001007387 */ /* 0x000fe80000100a00 */
[----:B------:R-:W-:Y:S04]  /*1a950*/  STL.64 [R1], R104 ;  /* 0x0000006801007387 */ /* 0x000fe80000100a00 */
[----:B------:R-:W-:Y:S04]  /*1a960*/  STL.64 [R1+0x1728], R104 ;  /* 0x0017286801007387 */ /* 0x000fe80000100a00 */
[----:B------:R-:W4:Y:S04]  /*1a970*/  LDL.LU.64 R18, [R1+0x298] ;  /* 0x0002980001127983 */ /* 0x000f280000300a00 */
[----:B------:R-:W-:Y:S04]  /*1a980*/  STL.64 [R1+0x20], R108 ;  /* 0x0000206c01007387 */ /* 0x000fe80000100a00 */
[----:B------:R1:W-:Y:S02]  /*1a990*/  STL.64 [R1+0x17b8], R108 ;  /* 0x0017b86c01007387 */ /* 0x0003e40000100a00 */
[----:B-1----:R-:W-:-:S04]  /*1a9a0*/  IMAD.WIDE R108, R249, 0x4, R22 ;  /* 0x00000004f96c7825 */ /* 0x002fc800078e0216 */
[C---:B------:R-:W-:Y:S02]  /*1a9b0*/  IMAD.WIDE R106, R249.reuse, 0x4, R12 ;  /* 0x00000004f96a7825 */ /* 0x040fe400078e020c */
[----:B------:R-:W4:Y:S04]  /*1a9c0*/  LDL.LU.64 R12, [R1+0x2a0] ;  /* 0x0002a000010c7983 */ /* 0x000f280000300a00 */
[----:B------:R-:W4:Y:S04]  /*1a9d0*/  LDL.LU.64 R44, [R1+0x2a8] ;  /* 0x0002a800012c7983 */ /* 0x000f280000300a00 */
[----:B------:R-:W4:Y:S04]  /*1a9e0*/  LDL.LU.64 R42, [R1+0x2b0] ;  /* 0x0002b000012a7983 */ /* 0x000f280000300a00 */
[----:B------:R-:W-:Y:S04]  /*1a9f0*/  STL.64 [R1+0x18], R92 ;  /* 0x0000185c01007387 */ /* 0x000fe80000100a00 */
[----:B------:R-:W-:Y:S04]  /*1aa00*/  STL.64 [R1+0x1730], R92 ;  /* 0x0017305c01007387 */ /* 0x000fe80000100a00 */
[----:B------:R-:W-:Y:S04]  /*1aa10*/  STL.64 [R1+0x40], R108 ;  /* 0x0000406c01007387 */ /* 0x000fe80000100a00 */
[----:B------:R-:W-:Y:S04]  /*1aa20*/  STL.64 [R1+0x1860], R108 ;  /* 0x0018606c01007387 */ /* 0x000fe80000100a00 */
[----:B------:R-:W4:Y:S01]  /*1aa30*/  LDL.LU.64 R40, [R1+0x2b8] ;  /* 0x0002b80001287983 */ /* 0x000f220000300a00 */
[----:B--2---:R-:W-:-:S03]  /*1aa40*/  IMAD.WIDE R102, R249, 0x4, R14 ;  /* 0x00000004f9667825 */ /* 0x004fc600078e020e */
[----:B------:R-:W2:Y:S04]  /*1aa50*/  LDL.LU.64 R14, [R1+0x2c0] ;  /* 0x0002c000010e7983 */ /* 0x000ea80000300a00 */
[----:B------:R-:W-:Y:S04]  /*1aa60*/  STL.64 [R1+0x38], R106 ;  /* 0x0000386a01007387 */ /* 0x000fe80000100a00 */
[----:B------:R4:W-:Y:S04]  /*1aa70*/  STL.64 [R1+0x17c0], R106 ;  /* 0x0017c06a01007387 */ /* 0x0009e80000100a00 */
[----:B------:R-:W2:Y:S04]  /*1aa80*/  LDL.LU.64 R38, [R1+0x2c8] ;  /* 0x0002c80001267983 */ /* 0x000ea80000300a00 */
[----:B------:R-:W2:Y:S04]  /*1aa90*/  LDL.LU.64 R36, [R1+0x2d0] ;  /* 0x0002d00001247983 */ /* 0x000ea80000300a00 */
[----:B------:R-:W2:Y:S01]  /*1aaa0*/  LDL.LU.64 R34, [R1+0x2d8] ;  /* 0x0002d80001227983 */ /* 0x000ea20000300a00 */
[----:B---3--:R-:W-:-:S03]  /*1aab0*/  IMAD.WIDE R104, R249, 0x4, R16 ;  /* 0x00000004f9687825 */ /* 0x008fc600078e0210 */
[----:B------:R-:W3:Y:S04]  /*1aac0*/  LDL.LU.64 R16, [R1+0x2e0] ;  /* 0x0002e00001107983 */ /* 0x000ee80000300a00 */
[----:B------:R-:W3:Y:S04]  /*1aad0*/  LDL.LU.64 R32, [R1+0x2e8] ;  /* 0x0002e80001207983 */ /* 0x000ee80000300a00 */
[----:B------:R-:W3:Y:S04]  /*1aae0*/  LDL.LU.64 R30, [R1+0x2f0] ;  /* 0x0002f000011e7983 */ /* 0x000ee80000300a00 */
[----:B------:R-:W3:Y:S01]  /*1aaf0*/  LDL.LU.64 R28, [R1+0x2f8] ;  /* 0x0002f800011c7983 */ /* 0x000ee20000300a00 */
[----:B----4-:R-:W-:-:S03]  /*1ab00*/  IMAD.WIDE R106, R249, 0x4, R20 ;  /* 0x00000004f96a7825 */ /* 0x010fc600078e0214 */
[----:B------:R-:W-:Y:S04]  /*1ab10*/  STL.64 [R1+0x30], R102 ;  /* 0x0000306601007387 */ /* 0x000fe80000100a00 */
[----:B------:R1:W-:Y:S04]  /*1ab20*/  STL.64 [R1+0x1738], R102 ;  /* 0x0017386601007387 */ /* 0x0003e80000100a00 */
[----:B------:R-:W-:Y:S01]  /*1ab30*/  STL.64 [R1+0x58], R106 ;  /* 0x0000586a01007387 */ /* 0x000fe20000100a00 */
[----:B------:R-:W-:-:S03]  /*1ab40*/  IMAD.WIDE R100, R249, 0x4, R18 ;  /* 0x00000004f9647825 */ /* 0x000fc600078e0212 */
[----:B------:R-:W-:Y:S04]  /*1ab50*/  STL.64 [R1+0x1868], R106 ;  /* 0x0018686a01007387 */ /* 0x000fe80000100a00 */
[----:B------:R-:W4:Y:S04]  /*1ab60*/  LDL.LU.64 R18, [R1+0x300] ;  /* 0x0003000001127983 */ /* 0x000f280000300a00 */
[----:B------:R-:W4:Y:S04]  /*1ab70*/  LDL.LU.64 R20, [R1+0x308] ;  /* 0x0003080001147983 */ /* 0x000f280000300a00 */
[----:B------:R-:W4:Y:S04]  /*1ab80*/  LDL.LU.64 R22, [R1+0x310] ;  /* 0x0003100001167983 */ /* 0x000f280000300a00 */
[----:B------:R-:W4:Y:S04]  /*1ab90*/  LDL.LU.64 R24, [R1+0x318] ;  /* 0x0003180001187983 */ /* 0x000f280000300a00 */
[----:B------:R-:W4:Y:S04]  /*1aba0*/  LDL.LU.64 R26, [R1+0x320] ;  /* 0x00032000011a7983 */ /* 0x000f280000300a00 */
[----:B------:R-:W-:Y:S04]  /*1abb0*/  STL.64 [R1+0x50], R104 ;  /* 0x0000506801007387 */ /* 0x000fe80000100a00 */
[----:B------:R1:W-:Y:S02]  /*1abc0*/  STL.64 [R1+0x17c8], R104 ;  /* 0x0017c86801007387 */ /* 0x0003e40000100a00 */
[----:B-1----:R-:W-:-:S02]  /*1abd0*/  IMAD.WIDE R102, R249, 0x4, R42 ;  /* 0x00000004f9667825 */ /* 0x002fc400078e022a */
[----:B------:R-:W-:Y:S02]  /*1abe0*/  STL.64 [R1+0x48], R100 ;  /* 0x0000486401007387 */ /* 0x000fe40000100a00 */
[C---:B------:R-:W-:Y:S02]  /*1abf0*/  IMAD.WIDE R104, R249.reuse, 0x4, R44 ;  /* 0x00000004f9687825 */ /* 0x040fe400078e022c */
[----:B------:R2:W-:Y:S04]  /*1ac00*/  STL.64 [R1+0x17d0], R100 ;  /* 0x0017d06401007387 */ /* 0x0005e80000100a00 */
[----:B------:R-:W-:Y:S04]  /*1ac10*/  STL.64 [R1+0x70], R104 ;  /* 0x0000706801007387 */ /* 0x000fe80000100a00 */
[----:B------:R-:W-:Y:S01]  /*1ac20*/  STL.64 [R1+0x1870], R104 ;  /* 0x0018706801007387 */ /* 0x000fe20000100a00 */
[----:B------:R-:W-:-:S03]  /*1ac30*/  IMAD.WIDE R98, R249, 0x4, R40 ;  /* 0x00000004f9627825 */ /* 0x000fc600078e0228 */
[----:B------:R-:W-:Y:S04]  /*1ac40*/  STL.64 [R1+0x68], R102 ;  /* 0x0000686601007387 */ /* 0x000fe80000100a00 */
[----:B------:R-:W-:Y:S04]  /*1ac50*/  STL.64 [R1+0x17d8], R102 ;  /* 0x0017d86601007387 */ /* 0x000fe80000100a00 */
[----:B------:R-:W-:Y:S04]  /*1ac60*/  STL.64 [R1+0x60], R98 ;  /* 0x0000606201007387 */ /* 0x000fe80000100a00 */
[----:B------:R3:W-:Y:S01]  /*1ac70*/  STL.64 [R1+0x17e0], R98 ;  /* 0x0017e06201007387 */ /* 0x0007e20000100a00 */
[----:B--2---:R-:W-:-:S04]  /*1ac80*/  IMAD.WIDE R100, R249, 0x4, R38 ;  /* 0x00000004f9647825 */ /* 0x004fc800078e0226 */
[C---:B------:R-:W-:Y:S01]  /*1ac90*/  IMAD.WIDE R92, R249.reuse, 0x4, R36 ;  /* 0x00000004f95c7825 */ /* 0x040fe200078e0224 */
[----:B------:R1:W-:Y:S03]  /*1aca0*/  STL.64 [R1+0x88], R100 ;  /* 0x0000886401007387 */ /* 0x0003e60000100a00 */
[C---:B------:R-:W-:Y:S01]  /*1acb0*/  IMAD.WIDE R96, R249.reuse, 0x4, R34 ;  /* 0x00000004f9607825 */ /* 0x040fe200078e0222 */
[----:B------:R-:W-:Y:S04]  /*1acc0*/  STL.64 [R1+0x80], R92 ;  /* 0x0000805c01007387 */ /* 0x000fe80000100a00 */
[----:B------:R-:W-:Y:S01]  /*1acd0*/  STL.64 [R1+0x78], R96 ;  /* 0x0000786001007387 */ /* 0x000fe20000100a00 */
[----:B---3--:R-:W-:-:S04]  /*1ace0*/  IMAD.WIDE R98, R249, 0x4, R32 ;  /* 0x00000004f9627825 */ /* 0x008fc800078e0220 */
[C---:B------:R-:W-:Y:S01]  /*1acf0*/  IMAD.WIDE R90, R249.reuse, 0x4, R30 ;  /* 0x00000004f95a7825 */ /* 0x040fe200078e021e */
[----:B------:R2:W-:Y:S03]  /*1ad00*/  STL.64 [R1+0xa0], R98 ;  /* 0x0000a06201007387 */ /* 0x0005e60000100a00 */
[C---:B------:R-:W-:Y:S01]  /*1ad10*/  IMAD.WIDE R94, R249.reuse, 0x4, R28 ;  /* 0x00000004f95e7825 */ /* 0x040fe200078e021c */
[----:B------:R3:W-:Y:S04]  /*1ad20*/  STL.64 [R1+0x98], R90 ;  /* 0x0000985a01007387 */ /* 0x0007e80000100a00 */
[----:B------:R1:W-:Y:S04]  /*1ad30*/  STL.64 [R1+0x90], R94 ;  /* 0x0000905e01007387 */ /* 0x0003e80000100a00 */
        /* <DEDUP_REMOVED lines=31> */
[----:B------:R-:W2:Y:S04]  /*1af30*/  LDL.64 R148, [R1+0x9a0] ;  /* 0x0009a00001947983 */ /* 0x000ea80000100a00 */
[----:B------:R-:W3:Y:S04]  /*1af40*/  LDL.LU.64 R156, [R1+0x998] ;  /* 0x00099800019c7983 */ /* 0x000ee80000300a00 */
[----:B------:R-:W3:Y:S04]  /*1af50*/  LDL.LU.64 R158, [R1+0x970] ;  /* 0x00097000019e7983 */ /* 0x000ee80000300a00 */
        /* <DEDUP_REMOVED lines=41> */
[----:B------:R-:W4:Y:S04]  /*1b1f0*/  LDL.64 R150, [R1+0x148] ;  /* 0x0001480001967983 */ /* 0x000f280000100a00 */
        /* <DEDUP_REMOVED lines=14> */
[----:B------:R-:W4:Y:S01]  /*1b2e0*/  LDL.64 R142, [R1+0x680] ;  /* 0x00068000018e7983 */ /* 0x000f220000100a00 */
[----:B------:R-:W-:Y:S01]  /*1b2f0*/  IMAD.WIDE R2, R249, 0x4, R2 ;  /* 0x00000004f9027825 */ /* 0x000fe200078e0202 */
[----:B------:R-:W-:-:S02]  /*1b300*/  SEL R248, R0, RZ, P2 ;  /* 0x000000ff00f87207 */ /* 0x000fc40001000000 */
[----:B--2---:R2:W-:Y:S01]  /*1b310*/  LDGSTS.E [R252+0x20000], [R148.64], P3 ;  /* 0x2000000094fc7fae */ /* 0x0045e20009921848 */
[----:B------:R-:W-:-:S03]  /*1b320*/  IMAD.WIDE R4, R249, 0x4, R4 ;  /* 0x00000004f9047825 */ /* 0x000fc600078e0204 */
[----:B------:R-:W4:Y:S04]  /*1b330*/  LDL.64 R102, [R1+0x5e0] ;  /* 0x0005e00001667983 */ /* 0x000f280000100a00 */
[----:B---3--:R3:W-:Y:S04]  /*1b340*/  LDGSTS.E [R252+0x20800], [R158.64], P3 ;  /* 0x208000009efc7fae */ /* 0x0087e80009921848 */
[----:B--2---:R-:W2:Y:S04]  /*1b350*/  LDL.64 R148, [R1+0x900] ;  /* 0x0009000001947983 */ /* 0x004ea80000100a00 */
[----:B----4-:R4:W-:Y:S04]  /*1b360*/  LDGSTS.E [R252+0x21000], [R162.64], P3 ;  /* 0x21000000a2fc7fae */ /* 0x0109e80009921848 */
        /* <DEDUP_REMOVED lines=34> */
[----:B------:R1:W-:Y:S01]  /*1b590*/  LDGSTS.E [R252+0x32800], [R232.64], P3 ;  /* 0x32800000e8fc7fae */ /* 0x0003e20009921848 */
[----:B------:R-:W-:-:S03]  /*1b5a0*/  IMAD.WIDE R6, R249, 0x4, R6 ;  /* 0x00000004f9067825 */ /* 0x000fc600078e0206 */
[----:B------:R-:W3:Y:S01]  /*1b5b0*/  LDL.64 R110, [R1+0x5c0] ;  /* 0x0005c000016e7983 */ /* 0x000ee20000100a00 */
[----:B------:R-:W-:-:S03]  /*1b5c0*/  IMAD.WIDE R8, R249, 0x4, R8 ;  /* 0x00000004f9087825 */ /* 0x000fc600078e0208 */
[----:B------:R-:W3:Y:S01]  /*1b5d0*/  LDL.64 R242, [R1+0x5a0] ;  /* 0x0005a00001f27983 */ /* 0x000ee20000100a00 */
[----:B------:R-:W-:-:S03]  /*1b5e0*/  IMAD.WIDE R10, R249, 0x4, R10 ;  /* 0x00000004f90a7825 */ /* 0x000fc600078e020a */
[----:B------:R-:W3:Y:S01]  /*1b5f0*/  LDL.64 R246, [R1+0x580] ;  /* 0x0005800001f67983 */ /* 0x000ee20000100a00 */
[----:B------:R-:W-:-:S03]  /*1b600*/  IMAD.WIDE R12, R249, 0x4, R12 ;  /* 0x00000004f90c7825 */ /* 0x000fc600078e020c */
[----:B------:R-:W3:Y:S04]  /*1b610*/  LDL.64 R244, [R1+0x560] ;  /* 0x0005600001f47983 */ /* 0x000ee80000100a00 */
[----:B------:R1:W-:Y:S04]  /*1b620*/  LDGSTS.E [R252+0x33000], [R150.64], P3 ;  /* 0x3300000096fc7fae */ /* 0x0003e80009921848 */
[----:B------:R1:W-:Y:S04]  /*1b630*/  LDGSTS.E [R252+0x33800], [R138.64], P3 ;  /* 0x338000008afc7fae */ /* 0x0003e80009921848 */
[----:B------:R1:W-:Y:S04]  /*1b640*/  LDGSTS.E [R252+0x34000], [R152.64], P3 ;  /* 0x3400000098fc7fae */ /* 0x0003e80009921848 */
[----:B------:R1:W-:Y:S04]  /*1b650*/  LDGSTS.E [R252+0x34800], [R146.64], P3 ;  /* 0x3480000092fc7fae */ /* 0x0003e80009921848 */
[----:B-1----:R-:W3:Y:S04]  /*1b660*/  LDL.64 R150, [R1+0x660] ;  /* 0x0006600001967983 */ /* 0x002ee80000100a00 */
[----:B------:R1:W-:Y:S04]  /*1b670*/  LDGSTS.E [R252+0x35000], [R144.64], P3 ;  /* 0x3500000090fc7fae */ /* 0x0003e80009921848 */
[----:B------:R-:W4:Y:S04]  /*1b680*/  LDL.64 R152, [R1+0x640] ;  /* 0x0006400001987983 */ /* 0x000f280000100a00 */
[----:B------:R-:W4:Y:S04]  /*1b690*/  LDL.64 R146, [R1+0x600] ;  /* 0x0006000001927983 */ /* 0x000f280000100a00 */
[----:B-1----:R-:W4:Y:S04]  /*1b6a0*/  LDL.64 R144, [R1+0x620] ;  /* 0x0006200001907983 */ /* 0x002f280000100a00 */
[----:B------:R1:W-:Y:S04]  /*1b6b0*/  LDGSTS.E [R252+0x35800], [R234.64], P3 ;  /* 0x35800000eafc7fae */ /* 0x0003e80009921848 */
[----:B------:R1:W-:Y:S01]  /*1b6c0*/  LDGSTS.E [R252+0x36000], [R236.64], P3 ;  /* 0x36000000ecfc7fae */ /* 0x0003e20009921848 */
[----:B------:R-:W-:-:S03]  /*1b6d0*/  IMAD.WIDE R14, R249, 0x4, R14 ;  /* 0x00000004f90e7825 */ /* 0x000fc600078e020e */
        /* <DEDUP_REMOVED lines=17> */
[----:B------:R-:W-:-:S03]  /*1b7f0*/  SEL R0, RZ, 0x4, P1 ;  /* 0x00000004ff007807 */ /* 0x000fc60000800000 */
[----:B------:R1:W-:Y:S01]  /*1b800*/  LDGSTS.E [R252+0x3b000], [R16.64], P3 ;  /* 0x3b00000010fc7fae */ /* 0x0003e20009921848 */
[----:B------:R-:W-:-:S03]  /*1b810*/  IMAD.WIDE R74, R249, 0x4, R74 ;  /* 0x00000004f94a7825 */ /* 0x000fc600078e024a */
[----:B------:R1:W-:Y:S01]  /*1b820*/  LDGSTS.E [R252+0x3b800], [R18.64], P3 ;  /* 0x3b80000012fc7fae */ /* 0x0003e20009921848 */
[----:B------:R-:W-:Y:S01]  /*1b830*/  ISETP.NE.U32.AND P1, PT, R248, RZ, PT ;  /* 0x000000fff800720c */ /* 0x000fe20003f25070 */
[----:B------:R-:W-:Y:S02]  /*1b840*/  IMAD.WIDE R82, R249, 0x4, R82 ;  /* 0x00000004f9527825 */ /* 0x000fe400078e0252 */
[----:B------:R1:W-:Y:S01]  /*1b850*/  LDGSTS.E [R252+0x3c000], [R26.64], P3 ;  /* 0x3c0000001afc7fae */ /* 0x0003e20009921848 */
[----:B------:R-:W-:-:S03]  /*1b860*/  LOP3.LUT R248, R252, 0x20, RZ, 0x3c, !PT ;  /* 0x00000020fcf87812 */ /* 0x000fc600078e3cff */
        /* <DEDUP_REMOVED lines=10> */
[----:B------:R-:W4:Y:S04]  /*1b910*/  LDL.64 R124, [R1+0x540] ;  /* 0x00054000017c7983 */ /* 0x000f280000100a00 */
[----:B--2---:R2:W-:Y:S04]  /*1b920*/  LDGSTS.E [R248+0x21a00], [R148.64], P3 ;  /* 0x21a0000094f87fae */ /* 0x0045e80009921848 */
[----:B------:R-:W4:Y:S04]  /*1b930*/  LDL.64 R126, [R1+0x520] ;  /* 0x00052000017e7983 */ /* 0x000f280000100a00 */
[----:B------:R-:W4:Y:S04]  /*1b940*/  LDL.64 R128, [R1+0x500] ;  /* 0x0005000001807983 */ /* 0x000f280000100a00 */
[----:B------:R-:W4:Y:S04]  /*1b950*/  LDL.64 R132, [R1+0x4e0] ;  /* 0x0004e00001847983 */ /* 0x000f280000100a00 */
[----:B------:R-:W4:Y:S04]  /*1b960*/  LDL.64 R136, [R1+0x4c0] ;  /* 0x0004c00001887983 */ /* 0x000f280000100a00 */
[----:B------:R-:W4:Y:S04]  /*1b970*/  LDL.64 R138, [R1+0x4a0] ;  /* 0x0004a000018a7983 */ /* 0x000f280000100a00 */
[----:B-1----:R-:W4:Y:S04]  /*1b980*/  LDL.64 R154, [R1+0x480] ;  /* 0x00048000019a7983 */ /* 0x002f280000100a00 */
[----:B--2---:R-:W2:Y:S04]  /*1b990*/  LDL.64 R148, [R1+0x460] ;  /* 0x0004600001947983 */ /* 0x004ea80000100a00 */
[----:B------:R1:W-:Y:S04]  /*1b9a0*/  LDGSTS.E [R248+0x22200], [R104.64], P3 ;  /* 0x2220000068f87fae */ /* 0x0003e80009921848 */
[----:B------:R1:W-:Y:S04]  /*1b9b0*/  LDGSTS.E [R248+0x22a00], [R106.64], P3 ;  /* 0x22a000006af87fae */ /* 0x0003e80009921848 */
[----:B------:R1:W-:Y:S04]  /*1b9c0*/  LDGSTS.E [R248+0x23200], [R108.64], P3 ;  /* 0x232000006cf87fae */ /* 0x0003e80009921848 */
[----:B-1----:R-:W2:Y:S04]  /*1b9d0*/  LDL.LU.64 R104, [R1+0x1870] ;  /* 0x0018700001687983 */ /* 0x002ea80000300a00 */
[----:B------:R-:W2:Y:S04]  /*1b9e0*/  LDL.LU.64 R106, [R1+0x1868] ;  /* 0x00186800016a7983 */ /* 0x000ea80000300a00 */
[----:B------:R-:W2:Y:S04]  /*1b9f0*/  LDL.LU.64 R108, [R1+0x1860] ;  /* 0x00186000016c7983 */ /* 0x000ea80000300a00 */
        /* <DEDUP_REMOVED lines=20> */
[----:B-1----:R-:W2:Y:S04]  /*1bb40*/  LDL.LU.64 R140, [R1+0x1810] ;  /* 0x00181000018c7983 */ /* 0x002ea80000300a00 */
[----:B------:R-:W2:Y:S04]  /*1bb50*/  LDL.LU.64 R142, [R1+0x1808] ;  /* 0x00180800018e7983 */ /* 0x000ea80000300a00 */
[----:B---3--:R1:W-:Y:S04]  /*1bb60*/  LDGSTS.E [R248+0x29200], [R150.64], P3 ;  /* 0x2920000096f87fae */ /* 0x0083e80009921848 */
[----:B----4-:R3:W-:Y:S04]  /*1bb70*/  LDGSTS.E [R248+0x29a00], [R152.64], P3 ;  /* 0x29a0000098f87fae */ /* 0x0107e80009921848 */
[----:B-1----:R-:W4:Y:S04]  /*1bb80*/  LDL.LU.64 R150, [R1+0x1800] ;  /* 0x0018000001967983 */ /* 0x002f280000300a00 */
[----:B------:R1:W-:Y:S04]  /*1bb90*/  LDGSTS.E [R248+0x2a200], [R144.64], P3 ;  /* 0x2a20000090f87fae */ /* 0x0003e80009921848 */
[----:B---3--:R-:W3:Y:S04]  /*1bba0*/  LDL.LU.64 R152, [R1+0x17f8] ;  /* 0x0017f80001987983 */ /* 0x008ee80000300a00 */
[----:B------:R1:W-:Y:S04]  /*1bbb0*/  LDGSTS.E [R248+0x2aa00], [R146.64], P3 ;  /* 0x2aa0000092f87fae */ /* 0x0003e80009921848 */
[----:B-1----:R-:W3:Y:S04]  /*1bbc0*/  LDL.LU.64 R144, [R1+0x17f0] ;  /* 0x0017f00001907983 */ /* 0x002ee80000300a00 */
[----:B------:R1:W-:Y:S04]  /*1bbd0*/  LDGSTS.E [R248+0x2b200], [R102.64], P3 ;  /* 0x2b20000066f87fae */ /* 0x0003e80009921848 */
[----:B------:R-:W3:Y:S04]  /*1bbe0*/  LDL.LU.64 R146, [R1+0x17e8] ;  /* 0x0017e80001927983 */ /* 0x000ee80000300a00 */
[----:B------:R1:W-:Y:S04]  /*1bbf0*/  LDGSTS.E [R248+0x2ba00], [R110.64], P3 ;  /* 0x2ba000006ef87fae */ /* 0x0003e80009921848 */
[----:B------:R1:W-:Y:S04]  /*1bc00*/  LDGSTS.E [R248+0x2c200], [R242.64], P3 ;  /* 0x2c200000f2f87fae */ /* 0x0003e80009921848 */
[----:B------:R1:W-:Y:S04]  /*1bc10*/  LDGSTS.E [R248+0x2ca00], [R246.64], P3 ;  /* 0x2ca00000f6f87fae */ /* 0x0003e80009921848 */
[----:B------:R1:W-:Y:S04]  /*1bc20*/  LDGSTS.E [R248+0x2d200], [R244.64], P3 ;  /* 0x2d200000f4f87fae */ /* 0x0003e80009921848 */
[----:B-1----:R-:W4:Y:S04]  /*1bc30*/  LDL.64 R102, [R1+0x8b8] ;  /* 0x0008b80001667983 */ /* 0x002f280000100a00 */
[----:B------:R-:W4:Y:S04]  /*1bc40*/  LDL.64 R110, [R1+0x7a0] ;  /* 0x0007a000016e7983 */ /* 0x000f280000100a00 */
[----:B------:R-:W4:Y:S01]  /*1bc50*/  LDL.64 R246, [R1+0x768] ;  /* 0x0007680001f67983 */ /* 0x000f220000100a00 */
[----:B------:R-:W-:-:S03]  /*1bc60*/  IMAD.WIDE R20, R249, 0x4, R20 ;  /* 0x00000004f9147825 */ /* 0x000fc600078e0214 */
[----:B------:R-:W4:Y:S01]  /*1bc70*/  LDL.64 R242, [R1+0x598] ;  /* 0x0005980001f27983 */ /* 0x000f220000100a00 */
[----:B------:R-:W-:-:S03]  /*1bc80*/  IMAD.WIDE R28, R249, 0x4, R28 ;  /* 0x00000004f91c7825 */ /* 0x000fc600078e021c */
[----:B------:R-:W4:Y:S04]  /*1bc90*/  LDL.64 R244, [R1+0x578] ;  /* 0x0005780001f47983 */ /* 0x000f280000100a00 */
        /* <DEDUP_REMOVED lines=8> */
[----:B-1----:R-:W4:Y:S04]  /*1bd20*/  LDL.64 R124, [R1+0x6b8] ;  /* 0x0006b800017c7983 */ /* 0x002f280000100a00 */
[----:B------:R-:W4:Y:S04]  /*1bd30*/  LDL.64 R126, [R1+0x698] ;  /* 0x00069800017e7983 */ /* 0x000f280000100a00 */
[----:B--2---:R-:W2:Y:S04]  /*1bd40*/  LDL.64 R148, [R1+0x990] ;  /* 0x0009900001947983 */ /* 0x004ea80000100a00 */
[----:B------:R-:W2:Y:S04]  /*1bd50*/  LDL.64 R128, [R1+0x678] ;  /* 0x0006780001807983 */ /* 0x000ea80000100a00 */
[----:B------:R-:W2:Y:S04]  /*1bd60*/  LDL.64 R132, [R1+0x658] ;  /* 0x0006580001847983 */ /* 0x000ea80000100a00 */
[----:B------:R-:W2:Y:S04]  /*1bd70*/  LDL.64 R136, [R1+0x638] ;  /* 0x0006380001887983 */ /* 0x000ea80000100a00 */
[----:B------:R-:W2:Y:S01]  /*1bd80*/  LDL.64 R138, [R1+0x618] ;  /* 0x00061800018a7983 */ /* 0x000ea20000100a00 */
[----:B------:R-:W-:-:S03]  /*1bd90*/  IMAD.WIDE R36, R249, 0x4, R36 ;  /* 0x00000004f9247825 */ /* 0x000fc600078e0224 */
[----:B------:R-:W2:Y:S04]  /*1bda0*/  LDL.64 R154, [R1+0x518] ;  /* 0x00051800019a7983 */ /* 0x000ea80000100a00 */
[----:B---3--:R1:W-:Y:S04]  /*1bdb0*/  LDGSTS.E [R248+0x31a00], [R146.64], P3 ;  /* 0x31a0000092f87fae */ /* 0x0083e80009921848 */
[----:B------:R3:W-:Y:S04]  /*1bdc0*/  LDGSTS.E [R248+0x32200], [R144.64], P3 ;  /* 0x3220000090f87fae */ /* 0x0007e80009921848 */
[----:B------:R1:W-:Y:S04]  /*1bdd0*/  LDGSTS.E [R248+0x32a00], [R152.64], P3 ;  /* 0x32a0000098f87fae */ /* 0x0003e80009921848 */
        /* <DEDUP_REMOVED lines=30> */
[----:B------:R-:W3:Y:S01]  /*1bfc0*/  LDL.64 R130, [R1+0x5b8] ;  /* 0x0005b80001827983 */ /* 0x000ee20000100a00 */
[----:B------:R-:W-:-:S03]  /*1bfd0*/  IMAD.WIDE R44, R249, 0x4, R44 ;  /* 0x00000004f92c7825 */ /* 0x000fc600078e022c */
[----:B------:R1:W-:Y:S01]  /*1bfe0*/  LDGSTS.E [R248+0x3ba00], [R20.64], P3 ;  /* 0x3ba0000014f87fae */ /* 0x0003e20009921848 */
[----:B------:R-:W-:-:S03]  /*1bff0*/  IMAD.WIDE R52, R249, 0x4, R52 ;  /* 0x00000004f9347825 */ /* 0x000fc600078e0234 */
[----:B------:R1:W-:Y:S01]  /*1c000*/  LDGSTS.E [R248+0x3c200], [R28.64], P3 ;  /* 0x3c2000001cf87fae */ /* 0x0003e20009921848 */
[C---:B------:R-:W-:Y:S01]  /*1c010*/  IMAD.WIDE R60, R249.reuse, 0x4, R60 ;  /* 0x00000004f93c7825 */ /* 0x040fe200078e023c */
[----:B------:R-:W-:Y:S02]  /*1c020*/  LOP3.LUT R135, R252, 0x40, RZ, 0x3c, !PT ;  /* 0x00000040fc877812 */ /* 0x000fe400078e3cff */
[----:B------:R1:W-:Y:S01]  /*1c030*/  LDGSTS.E [R248+0x3ca00], [R36.64], P3 ;  /* 0x3ca0000024f87fae */ /* 0x0003e20009921848 */
[----:B------:R-:W-:-:S03]  /*1c040*/  IMAD.WIDE R68, R249, 0x4, R68 ;  /* 0x00000004f9447825 */ /* 0x000fc600078e0244 */
[----:B------:R1:W-:Y:S01]  /*1c050*/  LDGSTS.E [R248+0x3d200], [R44.64], P3 ;  /* 0x3d2000002cf87fae */ /* 0x0003e20009921848 */
[----:B------:R-:W-:-:S03]  /*1c060*/  IMAD.WIDE R76, R249, 0x4, R76 ;  /* 0x00000004f94c7825 */ /* 0x000fc600078e024c */
[----:B------:R1:W-:Y:S01]  /*1c070*/  LDGSTS.E [R248+0x3da00], [R52.64], P3 ;  /* 0x3da0000034f87fae */ /* 0x0003e20009921848 */
[----:B------:R-:W-:-:S03]  /*1c080*/  IMAD.WIDE R84, R249, 0x4, R84 ;  /* 0x00000004f9547825 */ /* 0x000fc600078e0254 */
[----:B------:R1:W-:Y:S04]  /*1c090*/  LDGSTS.E [R248+0x3e200], [R60.64], P3 ;  /* 0x3e2000003cf87fae */ /* 0x0003e80009921848 */
[----:B------:R1:W-:Y:S04]  /*1c0a0*/  LDGSTS.E [R248+0x3ea00], [R68.64], P3 ;  /* 0x3ea0000044f87fae */ /* 0x0003e80009921848 */
[----:B------:R1:W-:Y:S04]  /*1c0b0*/  LDGSTS.E [R248+0x3f200], [R76.64], P3 ;  /* 0x3f2000004cf87fae */ /* 0x0003e80009921848 */
[----:B------:R1:W-:Y:S04]  /*1c0c0*/  LDGSTS.E [R248+0x3fa00], [R84.64], P3 ;  /* 0x3fa0000054f87fae */ /* 0x0003e80009921848 */
[----:B--2---:R2:W-:Y:S04]  /*1c0d0*/  LDGSTS.E [R135+0x20400], [R148.64], P3 ;  /* 0x2040000094877fae */ /* 0x0045e80009921848 */
[----:B------:R-:W3:Y:S04]  /*1c0e0*/  LDL.64 R120, [R1+0x558] ;  /* 0x0005580001787983 */ /* 0x000ee80000100a00 */
[----:B------:R-:W3:Y:S04]  /*1c0f0*/  LDL.64 R122, [R1+0x538] ;  /* 0x00053800017a7983 */ /* 0x000ee80000100a00 */
[----:B------:R-:W3:Y:S04]  /*1c100*/  LDL.64 R152, [R1+0x4f8] ;  /* 0x0004f80001987983 */ /* 0x000ee80000100a00 */
[----:B------:R-:W3:Y:S04]  /*1c110*/  LDL.64 R150, [R1+0x4d8] ;  /* 0x0004d80001967983 */ /* 0x000ee80000100a00 */
[----:B--2---:R-:W2:Y:S04]  /*1c120*/  LDL.64 R148, [R1+0x4b8] ;  /* 0x0004b80001947983 */ /* 0x004ea80000100a00 */
[----:B----4-:R4:W-:Y:S04]  /*1c130*/  LDGSTS.E [R135+0x20c00], [R146.64], P3 ;  /* 0x20c0000092877fae */ /* 0x0109e80009921848 */
[----:B---3--:R3:W-:Y:S04]  /*1c140*/  LDGSTS.E [R135+0x21400], [R144.64], P3 ;  /* 0x2140000090877fae */ /* 0x0087e80009921848 */
[----:B----4-:R-:W4:Y:S04]  /*1c150*/  LDL.64 R146, [R1+0x498] ;  /* 0x0004980001927983 */ /* 0x010f280000100a00 */
[----:B---3--:R-:W3:Y:S04]  /*1c160*/  LDL.64 R144, [R1+0x478] ;  /* 0x0004780001907983 */ /* 0x008ee80000100a00 */
[----:B------:R1:W-:Y:S04]  /*1c170*/  LDGSTS.E [R135+0x21c00], [R98.64], P3 ;  /* 0x21c0000062877fae */ /* 0x0003e80009921848 */
[----:B------:R1:W-:Y:S04]  /*1c180*/  LDGSTS.E [R135+0x22400], [R102.64], P3 ;  /* 0x2240000066877fae */ /* 0x0003e80009921848 */
[----:B------:R1:W-:Y:S04]  /*1c190*/  LDGSTS.E [R135+0x22c00], [R100.64], P3 ;  /* 0x22c0000064877fae */ /* 0x0003e80009921848 */
[----:B-1----:R-:W3:Y:S04]  /*1c1a0*/  LDL.LU.64 R98, [R1+0x17e0] ;  /* 0x0017e00001627983 */ /* 0x002ee80000300a00 */
[----:B------:R-:W3:Y:S04]  /*1c1b0*/  LDL.LU.64 R102, [R1+0x17d8] ;  /* 0x0017d80001667983 */ /* 0x000ee80000300a00 */
[----:B------:R-:W3:Y:S04]  /*1c1c0*/  LDL.LU.64 R100, [R1+0x17d0] ;  /* 0x0017d00001647983 */ /* 0x000ee80000300a00 */
        /* <DEDUP_REMOVED lines=22> */
[----:B--2---:R-:W2:Y:S04]  /*1c330*/  LDL.LU.64 R126, [R1+0x1778] ;  /* 0x00177800017e7983 */ /* 0x004ea80000300a00 */
        /* <DEDUP_REMOVED lines=21> */
[----:B-1----:R-:W2:Y:S04]  /*1c490*/  LDL.64 R242, [R1+0x8a8] ;  /* 0x0008a80001f27983 */ /* 0x002ea80000100a00 */
[----:B------:R-:W2:Y:S04]  /*1c4a0*/  LDL.64 R244, [R1+0x870] ;  /* 0x0008700001f47983 */ /* 0x000ea80000100a00 */
[----:B------:R-:W2:Y:S04]  /*1c4b0*/  LDL.64 R120, [R1+0x6f0] ;  /* 0x0006f00001787983 */ /* 0x000ea80000100a00 */
[----:B------:R-:W2:Y:S01]  /*1c4c0*/  LDL.64 R122, [R1+0x6b0] ;  /* 0x0006b000017a7983 */ /* 0x000ea20000100a00 */
[----:B------:R-:W-:-:S04]  /*1c4d0*/  IMAD.WIDE R22, R249, 0x4, R22 ;  /* 0x00000004f9167825 */ /* 0x000fc800078e0216 */
[----:B------:R-:W-:-:S04]  /*1c4e0*/  IMAD.WIDE R30, R249, 0x4, R30 ;  /* 0x00000004f91e7825 */ /* 0x000fc800078e021e */
[----:B------:R-:W-:-:S04]  /*1c4f0*/  IMAD.WIDE R38, R249, 0x4, R38 ;  /* 0x00000004f9267825 */ /* 0x000fc800078e0226 */
[----:B------:R-:W-:-:S04]  /*1c500*/  IMAD.WIDE R46, R249, 0x4, R46 ;  /* 0x00000004f92e7825 */ /* 0x000fc800078e022e */
[----:B------:R-:W-:-:S04]  /*1c510*/  IMAD.WIDE R54, R249, 0x4, R54 ;  /* 0x00000004f9367825 */ /* 0x000fc800078e0236 */
[C---:B------:R-:W-:Y:S01]  /*1c520*/  IMAD.WIDE R62, R249.reuse, 0x4, R62 ;  /* 0x00000004f93e7825 */ /* 0x040fe200078e023e */
[----:B------:R-:W-:Y:S01]  /*1c530*/  LOP3.LUT R248, R252, 0x60, RZ, 0x3c, !PT ;  /* 0x00000060fcf87812 */ /* 0x000fe200078e3cff */
[----:B------:R-:W2:Y:S02]  /*1c540*/  LDL.64 R154, [R1+0x610] ;  /* 0x00061000019a7983 */ /* 0x000ea40000100a00 */
[C---:B------:R-:W-:Y:S02]  /*1c550*/  IMAD.WIDE R70, R249.reuse, 0x4, R70 ;  /* 0x00000004f9467825 */ /* 0x040fe400078e0246 */
[----:B------:R-:W2:Y:S02]  /*1c560*/  LDL.64 R152, [R1+0x5f0] ;  /* 0x0005f00001987983 */ /* 0x000ea40000100a00 */
[C---:B------:R-:W-:Y:S02]  /*1c570*/  IMAD.WIDE R78, R249.reuse, 0x4, R78 ;  /* 0x00000004f94e7825 */ /* 0x040fe400078e024e */
[----:B------:R-:W2:Y:S02]  /*1c580*/  LDL.64 R150, [R1+0x5d0] ;  /* 0x0005d00001967983 */ /* 0x000ea40000100a00 */
[----:B------:R-:W-:-:S02]  /*1c590*/  IMAD.WIDE R86, R249, 0x4, R86 ;  /* 0x00000004f9567825 */ /* 0x000fc400078e0256 */
[----:B------:R-:W2:Y:S04]  /*1c5a0*/  LDL.64 R148, [R1+0x5b0] ;  /* 0x0005b00001947983 */ /* 0x000ea80000100a00 */
[----:B----4-:R1:W-:Y:S04]  /*1c5b0*/  LDGSTS.E [R135+0x30400], [R146.64], P3 ;  /* 0x3040000092877fae */ /* 0x0103e80009921848 */
[----:B---3--:R3:W-:Y:S04]  /*1c5c0*/  LDGSTS.E [R135+0x30c00], [R144.64], P3 ;  /* 0x30c0000090877fae */ /* 0x0087e80009921848 */
[----:B-1----:R-:W4:Y:S04]  /*1c5d0*/  LDL.64 R146, [R1+0x590] ;  /* 0x0005900001927983 */ /* 0x002f280000100a00 */
[----:B---3--:R-:W3:Y:S04]  /*1c5e0*/  LDL.64 R144, [R1+0x570] ;  /* 0x0005700001907983 */ /* 0x008ee80000100a00 */
[----:B--2---:R1:W-:Y:S04]  /*1c5f0*/  LDGSTS.E [R135+0x31400], [R130.64], P3 ;  /* 0x3140000082877fae */ /* 0x0043e80009921848 */
        /* <DEDUP_REMOVED lines=17> */
[----:B-1----:R-:W3:Y:S04]  /*1c710*/  LDL.64 R130, [R1+0x980] ;  /* 0x0009800001827983 */ /* 0x002ee80000100a00 */
[----:B------:R1:W-:Y:S04]  /*1c720*/  LDGSTS.E [R135+0x3a400], [R102.64], P3 ;  /* 0x3a40000066877fae */ /* 0x0003e80009921848 */
[----:B------:R1:W-:Y:S04]  /*1c730*/  LDGSTS.E [R135+0x3ac00], [R92.64], P3 ;  /* 0x3ac000005c877fae */ /* 0x0003e80009921848 */
[----:B--2---:R-:W2:Y:S04]  /*1c740*/  LDL.64 R104, [R1+0x8e0] ;  /* 0x0008e00001687983 */ /* 0x004ea80000100a00 */
[----:B-1----:R-:W2:Y:S04]  /*1c750*/  LDL.64 R102, [R1+0x950] ;  /* 0x0009500001667983 */ /* 0x002ea80000100a00 */
        /* <DEDUP_REMOVED lines=8> */
[----:B------:R1:W-:Y:S04]  /*1c7e0*/  LDGSTS.E [R135+0x3b400], [R90.64], P3 ;  /* 0x3b4000005a877fae */ /* 0x0003e80009921848 */
[----:B------:R-:W4:Y:S04]  /*1c7f0*/  LDL.64 R124, [R1+0x690] ;  /* 0x00069000017c7983 */ /* 0x000f280000100a00 */
[----:B------:R-:W4:Y:S04]  /*1c800*/  LDL.64 R126, [R1+0x670] ;  /* 0x00067000017e7983 */ /* 0x000f280000100a00 */
[----:B-1----:R-:W4:Y:S04]  /*1c810*/  LDL.64 R90, [R1+0x6d0] ;  /* 0x0006d000015a7983 */ /* 0x002f280000100a00 */
[----:B------:R-:W4:Y:S04]  /*1c820*/  LDL.64 R128, [R1+0x650] ;  /* 0x0006500001807983 */ /* 0x000f280000100a00 */
        /* <DEDUP_REMOVED lines=11> */
[----:B------:R-:W4:Y:S04]  /*1c8e0*/  LDL.64 R140, [R1+0x530] ;  /* 0x00053000018c7983 */ /* 0x000f280000100a00 */
[----:B------:R-:W4:Y:S04]  /*1c8f0*/  LDL.64 R138, [R1+0x510] ;  /* 0x00051000018a7983 */ /* 0x000f280000100a00 */
[----:B------:R-:W4:Y:S04]  /*1c900*/  LDL.64 R136, [R1+0x4f0] ;  /* 0x0004f00001887983 */ /* 0x000f280000100a00 */
[----:B-1----:R-:W4:Y:S04]  /*1c910*/  LDL.64 R134, [R1+0x4d0] ;  /* 0x0004d00001867983 */ /* 0x002f280000100a00 */
[----:B---3--:R1:W-:Y:S04]  /*1c920*/  LDGSTS.E [R248+0x20600], [R130.64], P3 ;  /* 0x2060000082f87fae */ /* 0x0083e80009921848 */
[----:B-1----:R-:W3:Y:S04]  /*1c930*/  LDL.64 R130, [R1+0x4b0] ;  /* 0x0004b00001827983 */ /* 0x002ee80000100a00 */
[----:B--2---:R1:W-:Y:S04]  /*1c940*/  LDGSTS.E [R248+0x20e00], [R102.64], P3 ;  /* 0x20e0000066f87fae */ /* 0x0043e80009921848 */
[----:B----4-:R2:W-:Y:S04]  /*1c950*/  LDGSTS.E [R248+0x21600], [R92.64], P3 ;  /* 0x216000005cf87fae */ /* 0x0105e80009921848 */
[----:B------:R4:W-:Y:S04]  /*1c960*/  LDGSTS.E [R248+0x21e00], [R104.64], P3 ;  /* 0x21e0000068f87fae */ /* 0x0009e80009921848 */
[----:B-1----:R-:W3:Y:S04]  /*1c970*/  LDL.LU.64 R102, [R1+0x1738] ;  /* 0x0017380001667983 */ /* 0x002ee80000300a00 */
[----:B--2---:R-:W2:Y:S04]  /*1c980*/  LDL.LU.64 R92, [R1+0x1730] ;  /* 0x00173000015c7983 */ /* 0x004ea80000300a00 */
[----:B----4-:R-:W4:Y:S04]  /*1c990*/  LDL.LU.64 R104, [R1+0x1728] ;  /* 0x0017280001687983 */ /* 0x010f280000300a00 */
        /* <DEDUP_REMOVED lines=43> */
[----:B---3--:R3:W-:Y:S04]  /*1cc50*/  LDGSTS.E [R248+0x2fe00], [R130.64], P3 ;  /* 0x2fe0000082f87fae */ /* 0x0087e80009921848 */
        /* <DEDUP_REMOVED lines=16> */
[----:B-1----:R-:W2:Y:S04]  /*1cd60*/  LDL R124, [R1+0x360] ;  /* 0x00036000017c7983 */ /* 0x002ea80000100800 */
[----:B----4-:R1:W-:Y:S04]  /*1cd70*/  LDGSTS.E [R248+0x38600], [R104.64], P3 ;  /* 0x3860000068f87fae */ /* 0x0103e80009921848 */
[----:B------:R-:W4:Y:S04]  /*1cd80*/  LDL.LU.64 R90, [R1+0x750] ;  /* 0x00075000015a7983 */ /* 0x000f280000300a00 */
[----:B------:R1:W-:Y:S04]  /*1cd90*/  LDGSTS.E [R248+0x38e00], [R92.64], P3 ;  /* 0x38e000005cf87fae */ /* 0x0003e80009921848 */
[----:B------:R3:W-:Y:S04]  /*1cda0*/  LDGSTS.E [R248+0x39600], [R102.64], P3 ;  /* 0x3960000066f87fae */ /* 0x0007e80009921848 */
[----:B------:R3:W-:Y:S04]  /*1cdb0*/  LDGSTS.E [R248+0x39e00], [R100.64], P3 ;  /* 0x39e0000064f87fae */ /* 0x0007e80009921848 */
[----:B-1----:R-:W2:Y:S04]  /*1cdc0*/  LDL.LU.64 R92, [R1+0x760] ;  /* 0x00076000015c7983 */ /* 0x002ea80000300a00 */
[----:B------:R1:W-:Y:S04]  /*1cdd0*/  LDGSTS.E [R248+0x3a600], [R98.64], P3 ;  /* 0x3a60000062f87fae */ /* 0x0003e80009921848 */
[----:B---3--:R-:W3:Y:S04]  /*1cde0*/  LDL.LU.64 R100, [R1+0x770] ;  /* 0x0007700001647983 */ /* 0x008ee80000300a00 */
[----:B------:R-:W3:Y:S04]  /*1cdf0*/  LDL.LU.64 R102, [R1+0x788] ;  /* 0x0007880001667983 */ /* 0x000ee80000300a00 */
[----:B-1----:R-:W3:Y:S01]  /*1ce00*/  LDL.LU.64 R98, [R1+0x798] ;  /* 0x0007980001627983 */ /* 0x002ee20000300a00 */
        /* <DEDUP_REMOVED lines=12> */
[----:B-1----:R-:W-:Y:S02]  /*1ced0*/  IMAD.MOV.U32 R95, RZ, RZ, c[0x0][0x188] ;  /* 0x00006200ff5f7624 */ /* 0x002fe400078e00ff */
[C---:B------:R-:W-:Y:S01]  /*1cee0*/  IMAD.WIDE R72, R249.reuse, 0x4, R72 ;  /* 0x00000004f9487825 */ /* 0x040fe200078e0248 */
[----:B------:R1:W-:Y:S03]  /*1cef0*/  LDGSTS.E [R248+0x3de00], [R56.64], P3 ;  /* 0x3de0000038f87fae */ /* 0x0003e60009921848 */
[C---:B------:R-:W-:Y:S01]  /*1cf00*/  IMAD.WIDE R80, R249.reuse, 0x4, R80 ;  /* 0x00000004f9507825 */ /* 0x040fe200078e0250 */
[----:B------:R1:W-:Y:S03]  /*1cf10*/  LDGSTS.E [R248+0x3e600], [R64.64], P3 ;  /* 0x3e60000040f87fae */ /* 0x0003e60009921848 */
[----:B------:R-:W-:Y:S01]  /*1cf20*/  IMAD.WIDE R88, R249, 0x4, R88 ;  /* 0x00000004f9587825 */ /* 0x000fe200078e0258 */
[----:B------:R1:W-:Y:S03]  /*1cf30*/  LDGSTS.E [R248+0x3ee00], [R72.64], P3 ;  /* 0x3ee0000048f87fae */ /* 0x0003e60009921848 */
[----:B------:R-:W-:Y:S01]  /*1cf40*/  IMAD.SHL.U32 R153, R95, 0x40, RZ ;  /* 0x000000405f997824 */ /* 0x000fe200078e00ff */
[----:B------:R1:W-:Y:S04]  /*1cf50*/  LDGSTS.E [R248+0x3f600], [R80.64], P3 ;  /* 0x3f60000050f87fae */ /* 0x0003e80009921848 */
[----:B------:R1:W-:Y:S04]  /*1cf60*/  LDGSTS.E [R248+0x3fe00], [R88.64], P3 ;  /* 0x3fe0000058f87fae */ /* 0x0003e80009921848 */
[----:B------:R-:W0:Y:S04]  /*1cf70*/  LDGDEPBAR ;  /* 0x00000000000079af */ /* 0x000e280000000000 */
[----:B------:R-:W1:Y:S01]  /*1cf80*/  S2R R149, SR_TID.X ;  /* 0x0000000000957919 */ /* 0x000e620000002100 */
[----:B------:R-:W-:-:S03]  /*1cf90*/  SEL R0, R0, RZ, P2 ;  /* 0x000000ff00007207 */ /* 0x000fc60001000000 */
[----:B------:R-:W1:Y:S01]  /*1cfa0*/  S2R R95, SR_TID.X ;  /* 0x00000000005f7919 */ /* 0x000e620000002100 */
[----:B------:R-:W-:Y:S02]  /*1cfb0*/  ISETP.NE.U32.AND P3, PT, R0, RZ, PT ;  /* 0x000000ff0000720c */ /* 0x000fe40003f65070 */
[----:B-1----:R-:W-:-:S04]  /*1cfc0*/  SHF.R.U32.HI R95, RZ, 0x6, R95 ;  /* 0x00000006ff5f7819 */ /* 0x002fc8000001165f */
[----:B------:R-:W-:-:S04]  /*1cfd0*/  SGXT.U32 R95, R95, 0x1 ;  /* 0x000000015f5f781a */ /* 0x000fc80000000000 */
[----:B------:R-:W-:Y:S01]  /*1cfe0*/  LOP3.LUT R95, R95, 0x10, RZ, 0xfc, !PT ;  /* 0x000000105f5f7812 */ /* 0x000fe200078efcff */
[----:B----4-:R-:W-:-:S05]  /*1cff0*/  IMAD.WIDE R90, R153, 0x4, R90 ;  /* 0x00000004995a7825 */ /* 0x010fca00078e025a */
[----:B------:R1:W-:Y:S01]  /*1d000*/  STL.64 [R1+0x13f0], R90 ;  /* 0x0013f05a01007387 */ /* 0x0003e20000100a00 */
[----:B--2---:R-:W-:-:S05]  /*1d010*/  IMAD.WIDE R92, R153, 0x4, R92 ;  /* 0x00000004995c7825 */ /* 0x004fca00078e025c */
[----:B------:R2:W-:Y:S04]  /*1d020*/  STL.64 [R1+0x13e8], R92 ;  /* 0x0013e85c01007387 */ /* 0x0005e80000100a00 */
[----:B------:R-:W4:Y:S01]  /*1d030*/  LDL.LU.64 R106, [R1+0x7a8] ;  /* 0x0007a800016a7983 */ /* 0x000f220000300a00 */
[----:B------:R-:W-:-:S03]  /*1d040*/  IADD3 R0, R124, 0x100000, RZ ;  /* 0x001000007c007810 */ /* 0x000fc60007ffe0ff */
[----:B------:R-:W-:Y:S01]  /*1d050*/  BAR.SYNC.DEFER_BLOCKING 0x0 ;  /* 0x0000000000007b1d */ /* 0x000fe20000010000 */
[----:B------:R-:W-:-:S05]  /*1d060*/  IADD3 R94, R124, 0x100000, RZ ;  /* 0x001000007c5e7810 */ /* 0x000fca0007ffe0ff */
[----:B------:R-:W2:Y:S04]  /*1d070*/  LDL.LU.64 R108, [R1+0x7c0] ;  /* 0x0007c000016c7983 */ /* 0x000ea80000300a00 */
[----:B------:R-:W-:Y:S01]  /*1d080*/  @!PT LDS RZ, [RZ] ;  /* 0x00000000fffff984 */ /* 0x000fe20000000800 */
[----:B------:R-:W-:Y:S01]  /*1d090*/  @!PT LDS RZ, [RZ] ;  /* 0x00000000fffff984 */ /* 0x000fe20000000800 */
[----:B------:R-:W-:Y:S01]  /*1d0a0*/  @!PT LDS RZ, [RZ] ;  /* 0x00000000fffff984 */ /* 0x000fe20000000800 */
[----:B------:R1:W-:Y:S04]  /*1d0b0*/  LDGSTS.E [R0+-0x78000], [R90.64], P1 ;  /* 0x880000005a007fae */ /* 0x0003e80008921848 */
[----:B------:R3:W-:Y:S01]  /*1d0c0*/  LDGSTS.E [R94+-0x77c00], [R92.64], P3 ;  /* 0x884000005c5e7fae */ /* 0x0007e20009921848 */
[----:B-1----:R-:W-:-:S04]  /*1d0d0*/  SHF.R.U32.HI R90, RZ, 0x6, R149 ;  /* 0x00000006ff5a7819 */ /* 0x002fc80000011695 */
[----:B------:R-:W-:-:S04]  /*1d0e0*/  SGXT.U32 R90, R90, 0x1 ;  /* 0x000000015a5a781a */ /* 0x000fc80000000000 */
[----:B------:R-:W-:-:S04]  /*1d0f0*/  LOP3.LUT R91, R90, 0x8, RZ, 0xfc, !PT ;  /* 0x000000085a5b7812 */ /* 0x000fc800078efcff */
[----:B------:R-:W-:Y:S02]  /*1d100*/  ISETP.GE.AND P1, PT, R91, UR6, PT ;  /* 0x000000065b007c0c */ /* 0x000fe4000bf26270 */
[----:B------:R-:W-:Y:S02]  /*1d110*/  LOP3.LUT R155, R90, 0xc, RZ, 0xfc, !PT ;  /* 0x0000000c5a9b7812 */ /* 0x000fe400078efcff */
[----:B------:R-:W-:Y:S02]  /*1d120*/  SEL R0, RZ, 0x4, P1 ;  /* 0x00000004ff007807 */ /* 0x000fe40000800000 */
[----:B------:R-:W-:Y:S02]  /*1d130*/  ISETP.GE.AND P1, PT, R155, UR6, PT ;  /* 0x000000069b007c0c */ /* 0x000fe4000bf26270 */
[----:B------:R-:W-:-:S04]  /*1d140*/  SEL R0, R0, RZ, P2 ;  /* 0x000000ff00007207 */ /* 0x000fc80001000000 */
[----:B------:R-:W-:Y:S02]  /*1d150*/  ISETP.NE.U32.AND P3, PT, R0, RZ, PT ;  /* 0x000000ff0000720c */ /* 0x000fe40003f65070 */
[----:B------:R-:W-:Y:S02]  /*1d160*/  SEL R0, RZ, 0x4, P1 ;  /* 0x00000004ff007807 */ /* 0x000fe40000800000 */
[----:B------:R-:W-:Y:S01]  /*1d170*/  ISETP.GE.AND P1, PT, R95, UR6, PT ;  /* 0x000000065f007c0c */ /* 0x000fe2000bf26270 */
[----:B---3--:R-:W-:-:S05]  /*1d180*/  IMAD.WIDE R94, R153, 0x4, R100 ;  /* 0x00000004995e7825 */ /* 0x008fca00078e0264 */
[----:B------:R-:W-:Y:S04]  /*1d190*/  STL.64 [R1+0x13f8], R94 ;  /* 0x0013f85e01007387 */ /* 0x000fe80000100a00 */
[----:B------:R-:W3:Y:S01]  /*1d1a0*/  LDL.LU.64 R104, [R1+0x7d0] ;  /* 0x0007d00001687983 */ /* 0x000ee20000300a00 */
[----:B------:R-:W-:Y:S02]  /*1d1b0*/  SEL R0, R0, RZ, P2 ;  /* 0x000000ff00007207 */ /* 0x000fe40001000000 */
[----:B------:R-:W-:Y:S02]  /*1d1c0*/  IADD3 R97, R124, 0x100000, RZ ;  /* 0x001000007c617810 */ /* 0x000fe40007ffe0ff */
[----:B------:R-:W-:Y:S02]  /*1d1d0*/  SEL R96, RZ, 0x4, P1 ;  /* 0x00000004ff607807 */ /* 0x000fe40000800000 */
[----:B------:R-:W-:Y:S01]  /*1d1e0*/  ISETP.NE.U32.AND P1, PT, R0, RZ, PT ;  /* 0x000000ff0000720c */ /* 0x000fe20003f25070 */
[----:B------:R1:W-:Y:S01]  /*1d1f0*/  LDGSTS.E [R97+-0x77800], [R94.64], P3 ;  /* 0x888000005e617fae */ /* 0x0003e20009921848 */
[----:B------:R-:W-:Y:S01]  /*1d200*/  SEL R0, R96, RZ, P2 ;  /* 0x000000ff60007207 */ /* 0x000fe20001000000 */
[----:B------:R-:W-:-:S04]  /*1d210*/  IMAD.WIDE R98, R153, 0x4, R98 ;  /* 0x0000000499627825 */ /* 0x000fc800078e0262 */
[----:B-1----:R-:W-:-:S05]  /*1d220*/  IMAD.WIDE R96, R153, 0x4, R102 ;  /* 0x0000000499607825 */ /* 0x002fca00078e0266 */
[----:B------:R1:W-:Y:S04]  /*1d230*/  STL.64 [R1+0x1400], R96 ;  /* 0x0014006001007387 */ /* 0x0003e80000100a00 */
[----:B------:R-:W-:Y:S04]  /*1d240*/  STL.64 [R1+0x1408], R98 ;  /* 0x0014086201007387 */ /* 0x000fe80000100a00 */
[----:B------:R-:W3:Y:S04]  /*1d250*/  LDL.LU.64 R112, [R1+0x7e0] ;  /* 0x0007e00001707983 */ /* 0x000ee80000300a00 */
[----:B------:R-:W1:Y:S01]  /*1d260*/  S2R R101, SR_TID.X ;  /* 0x0000000000657919 */ /* 0x000e620000002100 */
[----:B------:R-:W-:-:S03]  /*1d270*/  ISETP.NE.U32.AND P3, PT, R0, RZ, PT ;  /* 0x000000ff0000720c */ /* 0x000fc60003f65070 */
[----:B------:R-:W3:Y:S01]  /*1d280*/  LDL.LU.64 R114, [R1+0x7f8] ;  /* 0x0007f80001727983 */ /* 0x000ee20000300a00 */
[----:B-1----:R-:W-:-:S04]  /*1d290*/  SHF.R.U32.HI R101, RZ, 0x6, R101 ;  /* 0x00000006ff657819 */ /* 0x002fc80000011665 */
[----:B------:R-:W-:-:S04]  /*1d2a0*/  SGXT.U32 R101, R101, 0x1 ;  /* 0x000000016565781a */ /* 0x000fc80000000000 */
[----:B------:R-:W-:Y:S02]  /*1d2b0*/  LOP3.LUT R100, R101, 0x14, RZ, 0xfc, !PT ;  /* 0x0000001465647812 */ /* 0x000fe400078efcff */
[----:B------:R-:W1:Y:S01]  /*1d2c0*/  S2R R101, SR_TID.X ;  /* 0x0000000000657919 */ /* 0x000e620000002100 */
[----:B------:R-:W-:-:S05]  /*1d2d0*/  IADD3 R0, R124, 0x100000, RZ ;  /* 0x001000007c007810 */ /* 0x000fca0007ffe0ff */
[----:B------:R1:W-:Y:S01]  /*1d2e0*/  LDGSTS.E [R0+-0x77400], [R96.64], P1 ;  /* 0x88c0000060007fae */ /* 0x0003e20008921848 */
[----:B------:R-:W-:Y:S02]  /*1d2f0*/  ISETP.GE.AND P1, PT, R100, UR6, PT ;  /* 0x0000000664007c0c */ /* 0x000fe4000bf26270 */
[----:B------:R-:W-:-:S05]  /*1d300*/  IADD3 R100, R124, 0x100000, RZ ;  /* 0x001000007c647810 */ /* 0x000fca0007ffe0ff */
[----:B------:R4:W-:Y:S01]  /*1d310*/  LDGSTS.E [R100+-0x77000], [R98.64], P3 ;  /* 0x8900000062647fae */ /* 0x0009e20009921848 */
[--C-:B-1----:R-:W-:Y:S02]  /*1d320*/  SHF.R.U32.HI R103, RZ, 0x6, R101.reuse ;  /* 0x00000006ff677819 */ /* 0x102fe40000011665 */
[----:B------:R-:W-:Y:S02]  /*1d330*/  SHF.R.U32.HI R101, RZ, 0x6, R101 ;  /* 0x00000006ff657819 */ /* 0x000fe40000011665 */
[----:B------:R-:W-:Y:S02]  /*1d340*/  SGXT.U32 R103, R103, 0x1 ;  /* 0x000000016767781a */ /* 0x000fe40000000000 */
[----:B------:R-:W-:Y:S02]  /*1d350*/  SEL R0, RZ, 0x4, P1 ;  /* 0x00000004ff007807 */ /* 0x000fe40000800000 */
[----:B------:R-:W-:Y:S02]  /*1d360*/  LOP3.LUT R103, R103, 0x18, RZ, 0xfc, !PT ;  /* 0x0000001867677812 */ /* 0x000fe400078efcff */
[----:B------:R-:W-:-:S02]  /*1d370*/  SGXT.U32 R101, R101, 0x1 ;  /* 0x000000016565781a */ /* 0x000fc40000000000 */
[----:B------:R-:W-:Y:S02]  /*1d380*/  SEL R0, R0, RZ, P2 ;  /* 0x000000ff00007207 */ /* 0x000fe40001000000 */
[----:B------:R-:W-:Y:S02]  /*1d390*/  ISETP.GE.AND P1, PT, R103, UR6, PT ;  /* 0x0000000667007c0c */ /* 0x000fe4000bf26270 */
[----:B------:R-:W-:Y:S02]  /*1d3a0*/  LOP3.LUT R101, R101, 0x1c, RZ, 0xfc, !PT ;  /* 0x0000001c65657812 */ /* 0x000fe400078efcff */
[----:B------:R-:W-:Y:S02]  /*1d3b0*/  ISETP.NE.U32.AND P3, PT, R0, RZ, PT ;  /* 0x000000ff0000720c */ /* 0x000fe40003f65070 */
[----:B------:R-:W-:Y:S02]  /*1d3c0*/  SEL R0, RZ, 0x4, P1 ;  /* 0x00000004ff007807 */ /* 0x000fe40000800000 */
[----:B------:R-:W-:-:S02]  /*1d3d0*/  ISETP.GE.AND P1, PT, R101, UR6, PT ;  /* 0x0000000665007c0c */ /* 0x000fc4000bf26270 */
[----:B------:R-:W-:Y:S02]  /*1d3e0*/  SEL R0, R0, RZ, P2 ;  /* 0x000000ff00007207 */ /* 0x000fe40001000000 */
[----:B------:R-:W-:Y:S02]  /*1d3f0*/  IADD3 R103, R124, 0x100000, RZ ;  /* 0x001000007c677810 */ /* 0x000fe40007ffe0ff */
[----:B------:R-:W-:Y:S02]  /*1d400*/  SEL R102, RZ, 0x4, P1 ;  /* 0x00000004ff667807 */ /* 0x000fe40000800000 */
[----:B------:R-:W-:Y:S02]  /*1d410*/  ISETP.NE.U32.AND P1, PT, R0, RZ, PT ;  /* 0x000000ff0000720c */ /* 0x000fe40003f25070 */
[----:B------:R-:W-:Y:S01]  /*1d420*/  SEL R0, R102, RZ, P2 ;  /* 0x000000ff66007207 */ /* 0x000fe20001000000 */
[----:B----4-:R-:W-:Y:S02]  /*1d430*/  IMAD.WIDE R100, R153, 0x4, R106 ;  /* 0x0000000499647825 */ /* 0x010fe400078e026a */
[----:B------:R-:W1:Y:S04]  /*1d440*/  S2R R107, SR_TID.X ;  /* 0x00000000006b7919 */ /* 0x000e680000002100 */
[----:B------:R-:W-:Y:S04]  /*1d450*/  STL.64 [R1+0x1410], R100 ;  /* 0x0014106401007387 */ /* 0x000fe80000100a00 */
[----:B------:R-:W4:Y:S04]  /*1d460*/  LDL.LU.64 R110, [R1+0x808] ;  /* 0x00080800016e7983 */ /* 0x000f280000300a00 */
[----:B------:R2:W-:Y:S01]  /*1d470*/  LDGSTS.E [R103+-0x76c00], [R100.64], P3 ;  /* 0x8940000064677fae */ /* 0x0005e20009921848 */
[----:B-1----:R-:W-:-:S04]  /*1d480*/  SHF.R.U32.HI R107, RZ, 0x6, R107 ;  /* 0x00000006ff6b7819 */ /* 0x002fc8000001166b */
[----:B------:R-:W-:-:S04]  /*1d490*/  SGXT.U32 R107, R107, 0x1 ;  /* 0x000000016b6b781a */ /* 0x000fc80000000000 */
[----:B------:R-:W-:Y:S02]  /*1d4a0*/  LOP3.LUT R106, R107, 0x20, RZ, 0xfc, !PT ;  /* 0x000000206b6a7812 */ /* 0x000fe400078efcff */
[----:B------:R-:W1:Y:S01]  /*1d4b0*/  S2R R107, SR_TID.X ;  /* 0x00000000006b7919 */ /* 0x000e620000002100 */
[----:B--2---:R-:W-:Y:S01]  /*1d4c0*/  IMAD.WIDE R102, R153, 0x4, R108 ;  /* 0x0000000499667825 */ /* 0x004fe200078e026c */
[----:B------:R-:W-:Y:S02]  /*1d4d0*/  ISETP.NE.U32.AND P3, PT, R0, RZ, PT ;  /* 0x000000ff0000720c */ /* 0x000fe40003f65070 */
[----:B------:R-:W-:Y:S02]  /*1d4e0*/  IADD3 R0, R124, 0x100000, RZ ;  /* 0x001000007c007810 */ /* 0x000fe40007ffe0ff */
[----:B------:R-:W-:Y:S04]  /*1d4f0*/  STL.64 [R1+0x1418], R102 ;  /* 0x0014186601007387 */ /* 0x000fe80000100a00 */
[----:B------:R2:W-:Y:S01]  /*1d500*/  LDGSTS.E [R0+-0x76800], [R102.64], P1 ;  /* 0x8980000066007fae */ /* 0x0005e20008921848 */
[----:B------:R-:W-:-:S02]  /*1d510*/  ISETP.GE.AND P1, PT, R106, UR6, PT ;  /* 0x000000066a007c0c */ /* 0x000fc4000bf26270 */
[----:B------:R-:W-:Y:S02]  /*1d520*/  IADD3 R106, R124, 0x100000, RZ ;  /* 0x001000007c6a7810 */ /* 0x000fe40007ffe0ff */
[--C-:B-1----:R-:W-:Y:S02]  /*1d530*/  SHF.R.U32.HI R109, RZ, 0x6, R107.reuse ;  /* 0x00000006ff6d7819 */ /* 0x102fe4000001166b */
[----:B------:R-:W-:Y:S02]  /*1d540*/  SHF.R.U32.HI R107, RZ, 0x6, R107 ;  /* 0x00000006ff6b7819 */ /* 0x000fe4000001166b */
[----:B------:R-:W-:Y:S01]  /*1d550*/  SGXT.U32 R109, R109, 0x1 ;  /* 0x000000016d6d781a */ /* 0x000fe20000000000 */
[----:B---3--:R-:W-:-:S05]  /*1d560*/  IMAD.WIDE R104, R153, 0x4, R104 ;  /* 0x0000000499687825 */ /* 0x008fca00078e0268 */
[----:B------:R-:W-:Y:S04]  /*1d570*/  STL.64 [R1+0x1420], R104 ;  /* 0x0014206801007387 */ /* 0x000fe80000100a00 */
[----:B------:R-:W3:Y:S01]  /*1d580*/  LDL.LU.64 R118, [R1+0x818] ;  /* 0x0008180001767983 */ /* 0x000ee20000300a00 */
[----:B--2---:R-:W-:Y:S02]  /*1d590*/  SEL R0, RZ, 0x4, P1 ;  /* 0x00000004ff007807 */ /* 0x004fe40000800000 */
[----:B------:R-:W-:Y:S01]  /*1d5a0*/  LOP3.LUT R109, R109, 0x24, RZ, 0xfc, !PT ;  /* 0x000000246d6d7812 */ /* 0x000fe200078efcff */
[----:B------:R1:W-:Y:S01]  /*1d5b0*/  LDGSTS.E [R106+-0x76400], [R104.64], P3 ;  /* 0x89c00000686a7fae */ /* 0x0003e20009921848 */
[----:B------:R-:W-:Y:S02]  /*1d5c0*/  SGXT.U32 R107, R107, 0x1 ;  /* 0x000000016b6b781a */ /* 0x000fe40000000000 */
[----:B------:R-:W-:Y:S01]  /*1d5d0*/  SEL R0, R0, RZ, P2 ;  /* 0x000000ff00007207 */ /* 0x000fe20001000000 */
[----:B------:R-:W2:Y:S01]  /*1d5e0*/  LDL.LU.64 R120, [R1+0x830] ;  /* 0x0008300001787983 */ /* 0x000ea20000300a00 */
[----:B------:R-:W-:-:S02]  /*1d5f0*/  ISETP.GE.AND P1, PT, R109, UR6, PT ;  /* 0x000000066d007c0c */ /* 0x000fc4000bf26270 */
[----:B------:R-:W-:Y:S02]  /*1d600*/  LOP3.LUT R107, R107, 0x28, RZ, 0xfc, !PT ;  /* 0x000000286b6b7812 */ /* 0x000fe400078efcff */
[----:B------:R-:W-:Y:S02]  /*1d610*/  ISETP.NE.U32.AND P3, PT, R0, RZ, PT ;  /* 0x000000ff0000720c */ /* 0x000fe40003f65070 */
[----:B------:R-:W-:Y:S02]  /*1d620*/  SEL R0, RZ, 0x4, P1 ;  /* 0x00000004ff007807 */ /* 0x000fe40000800000 */
[----:B------:R-:W-:Y:S01]  /*1d630*/  ISETP.GE.AND P1, PT, R107, UR6, PT ;  /* 0x000000066b007c0c */ /* 0x000fe2000bf26270 */
[----:B-1----:R-:W-:-:S05]  /*1d640*/  IMAD.WIDE R106, R153, 0x4, R112 ;  /* 0x00000004996a7825 */ /* 0x002fca00078e0270 */
[----:B------:R1:W-:Y:S04]  /*1d650*/  STL.64 [R1+0x1428], R106 ;  /* 0x0014286a01007387 */ /* 0x0003e80000100a00 */
[----:B------:R-:W2:Y:S04]  /*1d660*/  LDL.LU.64 R116, [R1+0x840] ;  /* 0x0008400001747983 */ /* 0x000ea80000300a00 */
[----:B------:R-:W1:Y:S01]  /*1d670*/  S2R R113, SR_TID.X ;  /* 0x0000000000717919 */ /* 0x000e620000002100 */
[----:B------:R-:W-:Y:S02]  /*1d680*/  SEL R0, R0, RZ, P2 ;  /* 0x000000ff00007207 */ /* 0x000fe40001000000 */
[----:B------:R-:W-:-:S02]  /*1d690*/  IADD3 R109, R124, 0x100000, RZ ;  /* 0x001000007c6d7810 */ /* 0x000fc40007ffe0ff */
[----:B------:R-:W-:Y:S02]  /*1d6a0*/  SEL R108, RZ, 0x4, P1 ;  /* 0x00000004ff6c7807 */ /* 0x000fe40000800000 */
[----:B------:R-:W-:Y:S01]  /*1d6b0*/  ISETP.NE.U32.AND P1, PT, R0, RZ, PT ;  /* 0x000000ff0000720c */ /* 0x000fe20003f25070 */
[----:B------:R1:W-:Y:S01]  /*1d6c0*/  LDGSTS.E [R109+-0x76000], [R106.64], P3 ;  /* 0x8a0000006a6d7fae */ /* 0x0003e20009921848 */
[----:B------:R-:W-:Y:S01]  /*1d6d0*/  SEL R0, R108, RZ, P2 ;  /* 0x000000ff6c007207 */ /* 0x000fe20001000000 */
[----:B-1----:R-:W-:Y:S01]  /*1d6e0*/  IMAD.WIDE R108, R153, 0x4, R114 ;  /* 0x00000004996c7825 */ /* 0x002fe200078e0272 */
[----:B------:R-:W-:-:S04]  /*1d6f0*/  SHF.R.U32.HI R113, RZ, 0x6, R113 ;  /* 0x00000006ff717819 */ /* 0x000fc80000011671 */
[----:B------:R-:W-:Y:S01]  /*1d700*/  STL.64 [R1+0x1430], R108 ;  /* 0x0014306c01007387 */ /* 0x000fe20000100a00 */
[----:B------:R-:W-:-:S04]  /*1d710*/  SGXT.U32 R113, R113, 0x1 ;  /* 0x000000017171781a */ /* 0x000fc80000000000 */
[----:B------:R-:W-:Y:S02]  /*1d720*/  LOP3.LUT R112, R113, 0x2c, RZ, 0xfc, !PT ;  /* 0x0000002c71707812 */ /* 0x000fe400078efcff */
[----:B------:R-:W1:Y:S01]  /*1d730*/  S2R R113, SR_TID.X ;  /* 0x0000000000717919 */ /* 0x000e620000002100 */
[----:B------:R-:W-:Y:S02]  /*1d740*/  ISETP.NE.U32.AND P3, PT, R0, RZ, PT ;  /* 0x000000ff0000720c */ /* 0x000fe40003f65070 */
[----:B------:R-:W-:-:S05]  /*1d750*/  IADD3 R0, R124, 0x100000, RZ ;  /* 0x001000007c007810 */ /* 0x000fca0007ffe0ff */
[----:B------:R1:W-:Y:S01]  /*1d760*/  LDGSTS.E [R0+-0x75c00], [R108.64], P1 ;  /* 0x8a4000006c007fae */ /* 0x0003e20008921848 */
[----:B------:R-:W-:Y:S02]  /*1d770*/  ISETP.GE.AND P1, PT, R112, UR6, PT ;  /* 0x0000000670007c0c */ /* 0x000fe4000bf26270 */
[----:B------:R-:W-:Y:S02]  /*1d780*/  IADD3 R112, R124, 0x100000, RZ ;  /* 0x001000007c707810 */ /* 0x000fe40007ffe0ff */
[--C-:B-1----:R-:W-:Y:S02]  /*1d790*/  SHF.R.U32.HI R115, RZ, 0x6, R113.reuse ;  /* 0x00000006ff737819 */ /* 0x102fe40000011671 */
[----:B------:R-:W-:Y:S02]  /*1d7a0*/  SHF.R.U32.HI R113, RZ, 0x6, R113 ;  /* 0x00000006ff717819 */ /* 0x000fe40000011671 */
[----:B------:R-:W-:Y:S02]  /*1d7b0*/  SGXT.U32 R115, R115, 0x1 ;  /* 0x000000017373781a */ /* 0x000fe40000000000 */
[----:B------:R-:W-:-:S02]  /*1d7c0*/  SEL R0, RZ, 0x4, P1 ;  /* 0x00000004ff007807 */ /* 0x000fc40000800000 */
[----:B------:R-:W-:Y:S02]  /*1d7d0*/  LOP3.LUT R115, R115, 0x30, RZ, 0xfc, !PT ;  /* 0x0000003073737812 */ /* 0x000fe400078efcff */
[----:B------:R-:W-:Y:S02]  /*1d7e0*/  SGXT.U32 R113, R113, 0x1 ;  /* 0x000000017171781a */ /* 0x000fe40000000000 */
[----:B------:R-:W-:Y:S02]  /*1d7f0*/  SEL R0, R0, RZ, P2 ;  /* 0x000000ff00007207 */ /* 0x000fe40001000000 */
[----:B------:R-:W-:Y:S02]  /*1d800*/  ISETP.GE.AND P1, PT, R115, UR6, PT ;  /* 0x0000000673007c0c */ /* 0x000fe4000bf26270 */
[----:B------:R-:W-:Y:S02]  /*1d810*/  LOP3.LUT R113, R113, 0x34, RZ, 0xfc, !PT ;  /* 0x0000003471717812 */ /* 0x000fe400078efcff */
[----:B------:R-:W-:Y:S01]  /*1d820*/  IADD3 R115, R124, 0x100000, RZ ;  /* 0x001000007c737810 */ /* 0x000fe20007ffe0ff */
[----:B----4-:R-:W-:-:S05]  /*1d830*/  IMAD.WIDE R110, R153, 0x4, R110 ;  /* 0x00000004996e7825 */ /* 0x010fca00078e026e */
[----:B------:R1:W-:Y:S04]  /*1d840*/  STL.64 [R1+0x1438], R110 ;  /* 0x0014386e01007387 */ /* 0x0003e80000100a00 */
[----:B------:R-:W4:Y:S04]  /*1d850*/  LDL.LU.64 R128, [R1+0x850] ;  /* 0x0008500001807983 */ /* 0x000f280000300a00 */
[----:B------:R3:W-:Y:S01]  /*1d860*/  LDGSTS.E [R112+-0x75800], [R110.64], P3 ;  /* 0x8a8000006e707fae */ /* 0x0007e20009921848 */
[----:B------:R-:W-:Y:S02]  /*1d870*/  ISETP.NE.U32.AND P3, PT, R0, RZ, PT ;  /* 0x000000ff0000720c */ /* 0x000fe40003f65070 */
[----:B------:R-:W-:Y:S01]  /*1d880*/  SEL R0, RZ, 0x4, P1 ;  /* 0x00000004ff007807 */ /* 0x000fe20000800000 */
[----:B------:R-:W4:Y:S01]  /*1d890*/  LDL.LU.64 R126, [R1+0x868] ;  /* 0x00086800017e7983 */ /* 0x000f220000300a00 */
[----:B------:R-:W-:-:S02]  /*1d8a0*/  ISETP.GE.AND P1, PT, R113, UR6, PT ;  /* 0x0000000671007c0c */ /* 0x000fc4000bf26270 */
[----:B------:R-:W-:Y:S02]  /*1d8b0*/  SEL R0, R0, RZ, P2 ;  /* 0x000000ff00007207 */ /* 0x000fe40001000000 */
[----:B------:R-:W-:Y:S02]  /*1d8c0*/  SEL R114, RZ, 0x4, P1 ;  /* 0x00000004ff727807 */ /* 0x000fe40000800000 */
[----:B------:R-:W-:Y:S02]  /*1d8d0*/  ISETP.NE.U32.AND P1, PT, R0, RZ, PT ;  /* 0x000000ff0000720c */ /* 0x000fe40003f25070 */
[----:B------:R-:W-:Y:S01]  /*1d8e0*/  SEL R0, R114, RZ, P2 ;  /* 0x000000ff72007207 */ /* 0x000fe20001000000 */
[----:B---3--:R-:W-:-:S05]  /*1d8f0*/  IMAD.WIDE R112, R153, 0x4, R118 ;  /* 0x0000000499707825 */ /* 0x008fca00078e0276 */
[----:B------:R-:W-:Y:S04]  /*1d900*/  STL.64 [R1+0x1440], R112 ;  /* 0x0014407001007387 */ /* 0x000fe80000100a00 */
[----:B------:R-:W3:Y:S04]  /*1d910*/  LDL.LU.64 R122, [R1+0x878] ;  /* 0x00087800017a7983 */ /* 0x000ee80000300a00 */
[----:B------:R-:W3:Y:S04]  /*1d920*/  LDL R154, [R1+0xc74] ;  /* 0x000c7400019a7983 */ /* 0x000ee80000100800 */
[----:B------:R2:W-:Y:S02]  /*1d930*/  LDGSTS.E [R115+-0x75400], [R112.64], P3 ;  /* 0x8ac0000070737fae */ /* 0x0005e40009921848 */
[----:B--2---:R-:W-:-:S04]  /*1d940*/  IMAD.WIDE R114, R153, 0x4, R120 ;  /* 0x0000000499727825 */ /* 0x004fc800078e0278 */
[----:B------:R-:W-:Y:S01]  /*1d950*/  IMAD.WIDE R116, R153, 0x4, R116 ;  /* 0x0000000499747825 */ /* 0x000fe200078e0274 */
[----:B------:R-:W-:Y:S04]  /*1d960*/  STL.64 [R1+0x1448], R114 ;  /* 0x0014487201007387 */ /* 0x000fe80000100a00 */
[----:B------:R2:W-:Y:S04]  /*1d970*/  STL.64 [R1+0x1450], R116 ;  /* 0x0014507401007387 */ /* 0x0005e80000100a00 */
[----:B------:R-:W2:Y:S04]  /*1d980*/  LDL.LU.64 R130, [R1+0x888] ;  /* 0x0008880001827983 */ /* 0x000ea80000300a00 */
[----:B------:R-:W1:Y:S01]  /*1d990*/  S2R R119, SR_TID.X ;  /* 0x0000000000777919 */ /* 0x000e620000002100 */
[----:B------:R-:W-:-:S03]  /*1d9a0*/  ISETP.NE.U32.AND P3, PT, R0, RZ, PT ;  /* 0x000000ff0000720c */ /* 0x000fc60003f65070 */
[----:B------:R-:W1:Y:S04]  /*1d9b0*/  S2R R125, SR_TID.X ;  /* 0x00000000007d7919 */ /* 0x000e680000002100 */
[----:B------:R-:W2:Y:S01]  /*1d9c0*/  LDL.LU.64 R132, [R1+0x8a0] ;  /* 0x0008a00001847983 */ /* 0x000ea20000300a00 */
        /* <DEDUP_REMOVED lines=22> */
[----:B------:R-:W-:Y:S02]  /*1db30*/  SEL R120, RZ, 0x4, P1 ;  /* 0x00000004ff787807 */ /* 0x000fe40000800000 */
[----:B------:R-:W-:Y:S02]  /*1db40*/  SHF.R.U32.HI R125, RZ, 0x6, R125 ;  /* 0x00000006ff7d7819 */ /* 0x000fe4000001167d */
[----:B------:R-:W-:Y:S02]  /*1db50*/  IADD3 R121, R124, 0x100000, RZ ;  /* 0x001000007c797810 */ /* 0x000fe40007ffe0ff */
[----:B------:R-:W-:Y:S02]  /*1db60*/  ISETP.NE.U32.AND P1, PT, R0, RZ, PT ;  /* 0x000000ff0000720c */ /* 0x000fe40003f25070 */
[----:B------:R-:W-:-:S02]  /*1db70*/  SEL R0, R120, RZ, P2 ;  /* 0x000000ff78007207 */ /* 0x000fc40001000000 */
[----:B------:R-:W-:Y:S01]  /*1db80*/  SGXT.U32 R125, R125, 0x1 ;  /* 0x000000017d7d781a */ /* 0x000fe20000000000 */
[----:B----4-:R-:W-:-:S05]  /*1db90*/  IMAD.WIDE R118, R153, 0x4, R128 ;  /* 0x0000000499767825 */ /* 0x010fca00078e0280 */
[----:B------:R1:W-:Y:S04]  /*1dba0*/  STL.64 [R1+0x1458], R118 ;  /* 0x0014587601007387 */ /* 0x0003e80000100a00 */
[----:B------:R-:W4:Y:S04]  /*1dbb0*/  LDL.LU.64 R128, [R1+0x8b0] ;  /* 0x0008b00001807983 */ /* 0x000f280000300a00 */
[----:B------:R1:W-:Y:S01]  /*1dbc0*/  LDGSTS.E [R121+-0x74800], [R118.64], P3 ;  /* 0x8b80000076797fae */ /* 0x0003e20009921848 */
[----:B------:R-:W-:Y:S02]  /*1dbd0*/  ISETP.NE.U32.AND P3, PT, R0, RZ, PT ;  /* 0x000000ff0000720c */ /* 0x000fe40003f65070 */
[----:B------:R-:W-:-:S02]  /*1dbe0*/  IADD3 R0, R124, 0x100000, RZ ;  /* 0x001000007c007810 */ /* 0x000fc40007ffe0ff */
[----:B------:R-:W-:Y:S02]  /*1dbf0*/  LOP3.LUT R124, R125, 0x6, RZ, 0xfc, !PT ;  /* 0x000000067d7c7812 */ /* 0x000fe400078efcff */
[----:B------:R-:W1:Y:S02]  /*1dc00*/  S2R R125, SR_TID.X ;  /* 0x00000000007d7919 */ /* 0x000e640000002100 */
[----:B-1----:R-:W-:-:S05]  /*1dc10*/  IMAD.WIDE R120, R153, 0x4, R126 ;  /* 0x0000000499787825 */ /* 0x002fca00078e027e */
[----:B------:R-:W-:Y:S04]  /*1dc20*/  STL.64 [R1+0x1460], R120 ;  /* 0x0014607801007387 */ /* 0x000fe80000100a00 */
[----:B------:R1:W-:Y:S01]  /*1dc30*/  LDGSTS.E [R0+-0x74400], [R120.64], P1 ;  /* 0x8bc0000078007fae */ /* 0x0003e20008921848 */
[----:B------:R-:W-:Y:S02]  /*1dc40*/  ISETP.GE.AND P1, PT, R124, UR6, PT ;  /* 0x000000067c007c0c */ /* 0x000fe4000bf26270 */
[--C-:B------:R-:W-:Y:S02]  /*1dc50*/  SHF.R.U32.HI R127, RZ, 0x6, R125.reuse ;  /* 0x00000006ff7f7819 */ /* 0x100fe4000001167d */
[----:B------:R-:W-:Y:S02]  /*1dc60*/  SHF.R.U32.HI R125, RZ, 0x6, R125 ;  /* 0x00000006ff7d7819 */ /* 0x000fe4000001167d */
[----:B------:R-:W-:-:S02]  /*1dc70*/  SGXT.U32 R127, R127, 0x1 ;  /* 0x000000017f7f781a */ /* 0x000fc40000000000 */
[----:B-1----:R-:W-:Y:S02]  /*1dc80*/  SEL R0, RZ, 0x4, P1 ;  /* 0x00000004ff007807 */ /* 0x002fe40000800000 */
[----:B------:R-:W-:Y:S02]  /*1dc90*/  LOP3.LUT R127, R127, 0xa, RZ, 0xfc, !PT ;  /* 0x0000000a7f7f7812 */ /* 0x000fe400078efcff */
[----:B------:R-:W-:Y:S02]  /*1dca0*/  SGXT.U32 R125, R125, 0x1 ;  /* 0x000000017d7d781a */ /* 0x000fe40000000000 */
[----:B------:R-:W-:Y:S01]  /*1dcb0*/  SEL R0, R0, RZ, P2 ;  /* 0x000000ff00007207 */ /* 0x000fe20001000000 */
[----:B---3--:R-:W-:-:S05]  /*1dcc0*/  IMAD.WIDE R122, R153, 0x4, R122 ;  /* 0x00000004997a7825 */ /* 0x008fca00078e027a */
[----:B------:R-:W-:Y:S04]  /*1dcd0*/  STL.64 [R1+0x1468], R122 ;  /* 0x0014687a01007387 */ /* 0x000fe80000100a00 */
[----:B------:R-:W3:Y:S01]  /*1dce0*/  LDL.LU.64 R136, [R1+0x8c0] ;  /* 0x0008c00001887983 */ /* 0x000ee20000300a00 */
[----:B------:R-:W-:Y:S02]  /*1dcf0*/  IADD3 R124, R154, 0x100000, RZ ;  /* 0x001000009a7c7810 */ /* 0x000fe40007ffe0ff */
[----:B------:R-:W-:Y:S01]  /*1dd00*/  ISETP.GE.AND P1, PT, R127, UR6, PT ;  /* 0x000000067f007c0c */ /* 0x000fe2000bf26270 */
[----:B------:R-:W3:Y:S01]  /*1dd10*/  LDL.LU.64 R138, [R1+0x8d8] ;  /* 0x0008d800018a7983 */ /* 0x000ee20000300a00 */
[----:B------:R-:W-:-:S03]  /*1dd20*/  LOP3.LUT R125, R125, 0xe, RZ, 0xfc, !PT ;  /* 0x0000000e7d7d7812 */ /* 0x000fc600078efcff */
[----:B------:R2:W-:Y:S01]  /*1dd30*/  LDGSTS.E [R124+-0x77e00], [R122.64], P3 ;  /* 0x882000007a7c7fae */ /* 0x0005e20009921848 */
[----:B------:R-:W-:Y:S02]  /*1dd40*/  ISETP.NE.U32.AND P3, PT, R0, RZ, PT ;  /* 0x000000ff0000720c */ /* 0x000fe40003f65070 */
[----:B------:R-:W-:Y:S02]  /*1dd50*/  SEL R0, RZ, 0x4, P1 ;  /* 0x00000004ff007807 */ /* 0x000fe40000800000 */
[----:B------:R-:W-:Y:S01]  /*1dd60*/  ISETP.GE.AND P1, PT, R125, UR6, PT ;  /* 0x000000067d007c0c */ /* 0x000fe2000bf26270 */
[----:B--2---:R-:W-:-:S05]  /*1dd70*/  IMAD.WIDE R124, R153, 0x4, R130 ;  /* 0x00000004997c7825 */ /* 0x004fca00078e0282 */
[----:B------:R-:W-:Y:S04]  /*1dd80*/  STL.64 [R1+0x1470], R124 ;  /* 0x0014707c01007387 */ /* 0x000fe80000100a00 */
        /* <DEDUP_REMOVED lines=30> */
[----:B------:R-:W-:Y:S04]  /*1df70*/  STL.64 [R1+0x1480], R128 ;  /* 0x0014808001007387 */ /* 0x000fe80000100a00 */
        /* <DEDUP_REMOVED lines=13> */
[----:B------:R1:W-:Y:S02]  /*1e050*/  LDGSTS.E [R133+-0x76e00], [R130.64], P3 ;  /* 0x8920000082857fae */ /* 0x0003e40009921848 */
[----:B-1----:R-:W-:-:S04]  /*1e060*/  IMAD.WIDE R132, R153, 0x4, R138 ;  /* 0x0000000499847825 */ /* 0x002fc800078e028a */
[----:B--2---:R-:W-:Y:S01]  /*1e070*/  IMAD.WIDE R134, R153, 0x4, R134 ;  /* 0x0000000499867825 */ /* 0x004fe200078e0286 */
[----:B------:R-:W-:Y:S04]  /*1e080*/  STL.64 [R1+0x1490], R132 ;  /* 0x0014908401007387 */ /* 0x000fe80000100a00 */
[----:B------:R-:W-:Y:S04]  /*1e090*/  STL.64 [R1+0x1498], R134 ;  /* 0x0014988601007387 */ /* 0x000fe80000100a00 */
[----:B------:R-:W2:Y:S04]  /*1e0a0*/  LDL.LU.64 R92, [R1+0x930] ;  /* 0x00093000015c7983 */ /* 0x000ea80000300a00 */
[----:B------:R-:W2:Y:S04]  /*1e0b0*/  LDL.LU.64 R150, [R1+0x948] ;  /* 0x0009480001967983 */ /* 0x000ea80000300a00 */
[----:B------:R-:W1:Y:S02]  /*1e0c0*/  S2R R137, SR_TID.X ;  /* 0x0000000000897919 */ /* 0x000e640000002100 */
[----:B-1----:R-:W-:-:S04]  /*1e0d0*/  SHF.R.U32.HI R137, RZ, 0x6, R137 ;  /* 0x00000006ff897819 */ /* 0x002fc80000011689 */
[----:B------:R-:W-:-:S04]  /*1e0e0*/  SGXT.U32 R137, R137, 0x1 ;  /* 0x000000018989781a */ /* 0x000fc80000000000 */
[----:B------:R-:W-:Y:S02]  /*1e0f0*/  LOP3.LUT R136, R137, 0x1e, RZ, 0xfc, !PT ;  /* 0x0000001e89887812 */ /* 0x000fe400078efcff */
[----:B------:R-:W1:Y:S01]  /*1e100*/  S2R R137, SR_TID.X ;  /* 0x0000000000897919 */ /* 0x000e620000002100 */
[----:B------:R-:W-:Y:S02]  /*1e110*/  ISETP.NE.U32.AND P3, PT, R0, RZ, PT ;  /* 0x000000ff0000720c */ /* 0x000fe40003f65070 */
        /* <DEDUP_REMOVED lines=19> */
[----:B------:R-:W-:Y:S02]  /*1e250*/  ISETP.NE.U32.AND P1, PT, R0, RZ, PT ;  /* 0x000000ff0000720c */ /* 0x000fe40003f25070 */
[----:B------:R-:W-:Y:S02]  /*1e260*/  IADD3 R139, R154, 0x100000, RZ ;  /* 0x001000009a8b7810 */ /* 0x000fe40007ffe0ff */
[----:B------:R-:W-:Y:S01]  /*1e270*/  SEL R0, R138, RZ, P2 ;  /* 0x000000ff8a007207 */ /* 0x000fe20001000000 */
[----:B----4-:R-:W-:Y:S02]  /*1e280*/  IMAD.WIDE R136, R153, 0x4, R142 ;  /* 0x0000000499887825 */ /* 0x010fe400078e028e */
[----:B------:R-:W1:Y:S04]  /*1e290*/  S2R R143, SR_TID.X ;  /* 0x00000000008f7919 */ /* 0x000e680000002100 */
[----:B------:R-:W-:Y:S04]  /*1e2a0*/  STL.64 [R1+0x14a0], R136 ;  /* 0x0014a08801007387 */ /* 0x000fe80000100a00 */
[----:B------:R-:W4:Y:S04]  /*1e2b0*/  LDL.LU.64 R146, [R1+0x958] ;  /* 0x0009580001927983 */ /* 0x000f280000300a00 */
[----:B------:R1:W-:Y:S02]  /*1e2c0*/  LDGSTS.E [R139+-0x76200], [R136.64], P3 ;  /* 0x89e00000888b7fae */ /* 0x0003e40009921848 */
[----:B-1----:R-:W-:-:S04]  /*1e2d0*/  SHF.R.U32.HI R143, RZ, 0x6, R143 ;  /* 0x00000006ff8f7819 */ /* 0x002fc8000001168f */
[----:B------:R-:W-:-:S04]  /*1e2e0*/  SGXT.U32 R143, R143, 0x1 ;  /* 0x000000018f8f781a */ /* 0x000fc80000000000 */
[----:B------:R-:W-:Y:S02]  /*1e2f0*/  LOP3.LUT R142, R143, 0x2a, RZ, 0xfc, !PT ;  /* 0x0000002a8f8e7812 */ /* 0x000fe400078efcff */
[----:B------:R-:W1:Y:S01]  /*1e300*/  S2R R143, SR_TID.X ;  /* 0x00000000008f7919 */ /* 0x000e620000002100 */
[----:B------:R-:W-:Y:S01]  /*1e310*/  ISETP.NE.U32.AND P3, PT, R0, RZ, PT ;  /* 0x000000ff0000720c */ /* 0x000fe20003f65070 */
[----:B------:R-:W-:Y:S01]  /*1e320*/  IMAD.WIDE R138, R153, 0x4, R144 ;  /* 0x00000004998a7825 */ /* 0x000fe200078e0290 */
[----:B------:R-:W-:-:S04]  /*1e330*/  IADD3 R0, R154, 0x100000, RZ ;  /* 0x001000009a007810 */ /* 0x000fc80007ffe0ff */
[----:B------:R-:W-:Y:S04]  /*1e340*/  STL.64 [R1+0x14a8], R138 ;  /* 0x0014a88a01007387 */ /* 0x000fe80000100a00 */
[----:B------:R1:W-:Y:S01]  /*1e350*/  LDGSTS.E [R0+-0x75e00], [R138.64], P1 ;  /* 0x8a2000008a007fae */ /* 0x0003e20008921848 */
[----:B------:R-:W-:Y:S02]  /*1e360*/  ISETP.GE.AND P1, PT, R142, UR6, PT ;  /* 0x000000068e007c0c */ /* 0x000fe4000bf26270 */
[----:B------:R-:W-:Y:S02]  /*1e370*/  IADD3 R142, R154, 0x100000, RZ ;  /* 0x001000009a8e7810 */ /* 0x000fe40007ffe0ff */
[----:B-1----:R-:W-:Y:S02]  /*1e380*/  SHF.R.U32.HI R145, RZ, 0x6, R143 ;  /* 0x00000006ff917819 */ /* 0x002fe4000001168f */
[----:B------:R-:W-:-:S02]  /*1e390*/  SEL R0, RZ, 0x4, P1 ;  /* 0x00000004ff007807 */ /* 0x000fc40000800000 */
[----:B------:R-:W-:Y:S02]  /*1e3a0*/  SGXT.U32 R145, R145, 0x1 ;  /* 0x000000019191781a */ /* 0x000fe40000000000 */
[----:B------:R-:W-:Y:S01]  /*1e3b0*/  SHF.R.U32.HI R143, RZ, 0x6, R143 ;  /* 0x00000006ff8f7819 */ /* 0x000fe2000001168f */
[----:B---3--:R-:W-:-:S05]  /*1e3c0*/  IMAD.WIDE R140, R153, 0x4, R140 ;  /* 0x00000004998c7825 */ /* 0x008fca00078e028c */
[----:B------:R-:W-:Y:S04]  /*1e3d0*/  STL.64 [R1+0x14b0], R140 ;  /* 0x0014b08c01007387 */ /* 0x000fe80000100a00 */
[----:B------:R-:W3:Y:S01]  /*1e3e0*/  LDL.LU.64 R96, [R1+0x978] ;  /* 0x0009780001607983 */ /* 0x000ee20000300a00 */
[----:B------:R-:W-:Y:S02]  /*1e3f0*/  LOP3.LUT R145, R145, 0x2e, RZ, 0xfc, !PT ;  /* 0x0000002e91917812 */ /* 0x000fe400078efcff */
[----:B------:R-:W-:Y:S01]  /*1e400*/  SEL R0, R0, RZ, P2 ;  /* 0x000000ff00007207 */ /* 0x000fe20001000000 */
[----:B------:R2:W-:Y:S01]  /*1e410*/  LDGSTS.E [R142+-0x75a00], [R140.64], P3 ;  /* 0x8a6000008c8e7fae */ /* 0x0005e20009921848 */
[----:B------:R-:W-:Y:S02]  /*1e420*/  SGXT.U32 R143, R143, 0x1 ;  /* 0x000000018f8f781a */ /* 0x000fe40000000000 */
[----:B------:R-:W-:Y:S01]  /*1e430*/  ISETP.GE.AND P1, PT, R145, UR6, PT ;  /* 0x0000000691007c0c */ /* 0x000fe2000bf26270 */
[----:B------:R-:W3:Y:S01]  /*1e440*/  LDL.LU.64 R94, [R1+0x988] ;  /* 0x00098800015e7983 */ /* 0x000ee20000300a00 */
[----:B------:R-:W-:-:S02]  /*1e450*/  ISETP.NE.U32.AND P3, PT, R0, RZ, PT ;  /* 0x000000ff0000720c */ /* 0x000fc40003f65070 */
[----:B------:R-:W-:Y:S02]  /*1e460*/  LOP3.LUT R143, R143, 0x32, RZ, 0xfc, !PT ;  /* 0x000000328f8f7812 */ /* 0x000fe400078efcff */
[----:B------:R-:W-:Y:S02]  /*1e470*/  SEL R0, RZ, 0x4, P1 ;  /* 0x00000004ff007807 */ /* 0x000fe40000800000 */
[----:B------:R-:W-:Y:S02]  /*1e480*/  ISETP.GE.AND P1, PT, R143, UR6, PT ;  /* 0x000000068f007c0c */ /* 0x000fe4000bf26270 */
[----:B------:R-:W-:Y:S02]  /*1e490*/  SEL R0, R0, RZ, P2 ;  /* 0x000000ff00007207 */ /* 0x000fe40001000000 */
[----:B------:R-:W-:Y:S02]  /*1e4a0*/  IADD3 R145, R154, 0x100000, RZ ;  /* 0x001000009a917810 */ /* 0x000fe40007ffe0ff */
[----:B------:R-:W-:Y:S01]  /*1e4b0*/  SEL R144, RZ, 0x4, P1 ;  /* 0x00000004ff907807 */ /* 0x000fe20000800000 */
[----:B--2---:R-:W-:Y:S01]  /*1e4c0*/  IMAD.WIDE R142, R153, 0x4, R92 ;  /* 0x00000004998e7825 */ /* 0x004fe200078e025c */
[----:B------:R-:W-:-:S02]  /*1e4d0*/  ISETP.NE.U32.AND P1, PT, R0, RZ, PT ;  /* 0x000000ff0000720c */ /* 0x000fc40003f25070 */
[----:B------:R-:W-:Y:S02]  /*1e4e0*/  SEL R0, R144, RZ, P2 ;  /* 0x000000ff90007207 */ /* 0x000fe40001000000 */
[----:B------:R1:W-:Y:S04]  /*1e4f0*/  LDGSTS.E [R145+-0x75600], [R142.64], P3 ;  /* 0x8aa000008e917fae */ /* 0x0003e80009921848 */
[----:B------:R-:W-:Y:S01]  /*1e500*/  STL.64 [R1+0x14b8], R142 ;  /* 0x0014b88e01007387 */ /* 0x000fe20000100a00 */
[----:B-1----:R-:W-:-:S05]  /*1e510*/  IMAD.WIDE R144, R153, 0x4, R150 ;  /* 0x0000000499907825 */ /* 0x002fca00078e0296 */
[----:B------:R-:W-:Y:S04]  /*1e520*/  STL.64 [R1+0x14c0], R144 ;  /* 0x0014c09001007387 */ /* 0x000fe80000100a00 */
[----:B------:R-:W2:Y:S04]  /*1e530*/  LDL.LU.64 R92, [R1+0x9a8] ;  /* 0x0009a800015c7983 */ /* 0x000ea80000300a00 */
[----:B------:R-:W1:Y:S01]  /*1e540*/  S2R R148, SR_TID.X ;  /* 0x0000000000947919 */ /* 0x000e620000002100 */
[----:B------:R-:W-:Y:S02]  /*1e550*/  ISETP.NE.U32.AND P3, PT, R0, RZ, PT ;  /* 0x000000ff0000720c */ /* 0x000fe40003f65070 */
[----:B------:R-:W-:-:S02]  /*1e560*/  IADD3 R0, R154, 0x100000, RZ ;  /* 0x001000009a007810 */ /* 0x000fc40007ffe0ff */
[----:B------:R-:W-:-:S03]  /*1e570*/  SHF.R.U32.HI R149, RZ, 0x6, R149 ;  /* 0x00000006ff957819 */ /* 0x000fc60000011695 */
[----:B------:R1:W-:Y:S01]  /*1e580*/  LDGSTS.E [R0+-0x75200], [R144.64], P1 ;  /* 0x8ae0000090007fae */ /* 0x0003e20008921848 */
[----:B------:R-:W-:Y:S02]  /*1e590*/  SGXT.U32 R149, R149, 0x1 ;  /* 0x000000019595781a */ /* 0x000fe40000000000 */
[----:B-1----:R-:W-:-:S04]  /*1e5a0*/  SHF.R.U32.HI R148, RZ, 0x6, R148 ;  /* 0x00000006ff947819 */ /* 0x002fc80000011694 */
[----:B------:R-:W-:-:S04]  /*1e5b0*/  SGXT.U32 R148, R148, 0x1 ;  /* 0x000000019494781a */ /* 0x000fc80000000000 */
[----:B------:R-:W-:-:S04]  /*1e5c0*/  LOP3.LUT R148, R148, 0x36, RZ, 0xfc, !PT ;  /* 0x0000003694947812 */ /* 0x000fc800078efcff */
[----:B------:R-:W-:Y:S02]  /*1e5d0*/  ISETP.GE.AND P1, PT, R148, UR6, PT ;  /* 0x0000000694007c0c */ /* 0x000fe4000bf26270 */
[C---:B------:R-:W-:Y:S02]  /*1e5e0*/  LOP3.LUT R148, R149.reuse, 0x3a, RZ, 0xfc, !PT ;  /* 0x0000003a95947812 */ /* 0x040fe400078efcff */
[----:B------:R-:W-:Y:S02]  /*1e5f0*/  LOP3.LUT R149, R149, 0x3e, RZ, 0xfc, !PT ;  /* 0x0000003e95957812 */ /* 0x000fe400078efcff */
[----:B------:R-:W-:Y:S01]  /*1e600*/  IADD3 R152, R154, 0x100000, RZ ;  /* 0x001000009a987810 */ /* 0x000fe20007ffe0ff */
[----:B----4-:R-:W-:-:S05]  /*1e610*/  IMAD.WIDE R146, R153, 0x4, R146 ;  /* 0x0000000499927825 */ /* 0x010fca00078e0292 */
[----:B------:R1:W-:Y:S01]  /*1e620*/  LDGSTS.E [R0+-0x74e00], [R146.64], P3 ;  /* 0x8b20000092007fae */ /* 0x0003e20009921848 */
[----:B------:R-:W-:Y:S02]  /*1e630*/  ISETP.GE.AND P3, PT, R148, UR6, PT ;  /* 0x0000000694007c0c */ /* 0x000fe4000bf66270 */
[----:B-1----:R-:W-:Y:S02]  /*1e640*/  SEL R0, RZ, 0x4, P1 ;  /* 0x00000004ff007807 */ /* 0x002fe40000800000 */
[----:B------:R-:W-:Y:S02]  /*1e650*/  ISETP.GE.AND P1, PT, R149, UR6, PT ;  /* 0x0000000695007c0c */ /* 0x000fe4000bf26270 */
[----:B------:R-:W-:Y:S02]  /*1e660*/  SEL R148, R0, RZ, P2 ;  /* 0x000000ff00947207 */ /* 0x000fe40001000000 */
[----:B------:R-:W-:Y:S02]  /*1e670*/  SEL R0, RZ, 0x4, P3 ;  /* 0x00000004ff007807 */ /* 0x000fe40001800000 */
[----:B------:R-:W-:-:S02]  /*1e680*/  ISETP.NE.U32.AND P3, PT, R148, RZ, PT ;  /* 0x000000ff9400720c */ /* 0x000fc40003f65070 */
[----:B------:R-:W-:Y:S02]  /*1e690*/  SEL R151, RZ, 0x4, P1 ;  /* 0x00000004ff977807 */ /* 0x000fe40000800000 */
[----:B------:R-:W-:Y:S01]  /*1e6a0*/  ISETP.GE.AND P1, PT, R90, UR4, PT ;  /* 0x000000045a007c0c */ /* 0x000fe2000bf26270 */
[----:B------:R-:W-:Y:S01]  /*1e6b0*/  STL.64 [R1+0x14c8], R146 ;  /* 0x0014c89201007387 */ /* 0x000fe20000100a00 */
[----:B------:R-:W-:Y:S02]  /*1e6c0*/  SEL R0, R0, RZ, P2 ;  /* 0x000000ff00007207 */ /* 0x000fe40001000000 */
[----:B------:R-:W-:Y:S01]  /*1e6d0*/  SEL R150, RZ, 0x4, P1 ;  /* 0x00000004ff967807 */ /* 0x000fe20000800000 */
[----:B------:R-:W4:Y:S01]  /*1e6e0*/  LDL.LU.64 R106, [R1+0x9a0] ;  /* 0x0009a000016a7983 */ /* 0x000f220000300a00 */
[----:B------:R-:W-:Y:S02]  /*1e6f0*/  ISETP.NE.U32.AND P1, PT, R0, RZ, PT ;  /* 0x000000ff0000720c */ /* 0x000fe40003f25070 */
[----:B------:R-:W-:-:S02]  /*1e700*/  SEL R0, R150, RZ, P0 ;  /* 0x000000ff96007207 */ /* 0x000fc40000000000 */
[----:B------:R-:W-:Y:S02]  /*1e710*/  SEL R150, R151, RZ, P2 ;  /* 0x000000ff97967207 */ /* 0x000fe40001000000 */
[----:B------:R-:W-:Y:S02]  /*1e720*/  ISETP.NE.U32.AND P2, PT, R0, RZ, PT ;  /* 0x000000ff0000720c */ /* 0x000fe40003f45070 */
[----:B------:R-:W-:Y:S01]  /*1e730*/  IADD3 R0, R154, 0x100000, RZ ;  /* 0x001000009a007810 */ /* 0x000fe20007ffe0ff */
[----:B---3--:R-:W-:-:S05]  /*1e740*/  IMAD.WIDE R148, R153, 0x4, R96 ;  /* 0x0000000499947825 */ /* 0x008fca00078e0260 */
[----:B------:R-:W-:Y:S04]  /*1e750*/  STL.64 [R1+0x14d0], R148 ;  /* 0x0014d09401007387 */ /* 0x000fe80000100a00 */
[----:B------:R-:W3:Y:S04]  /*1e760*/  LDL.LU.64 R104, [R1+0x990] ;  /* 0x0009900001687983 */ /* 0x000ee80000300a00 */
[----:B------:R-:W3:Y:S04]  /*1e770*/  LDL.LU.64 R102, [R1+0x980] ;  /* 0x0009800001667983 */ /* 0x000ee80000300a00 */
[----:B------:R2:W-:Y:S01]  /*1e780*/  LDGSTS.E [R152+-0x74a00], [R148.64], P3 ;  /* 0x8b60000094987fae */ /* 0x0005e20009921848 */
[----:B------:R-:W-:Y:S01]  /*1e790*/  ISETP.NE.U32.AND P3, PT, R150, RZ, PT ;  /* 0x000000ff9600720c */ /* 0x000fe20003f65070 */
[----:B------:R-:W-:-:S05]  /*1e7a0*/  IMAD.WIDE R150, R153, 0x4, R94 ;  /* 0x0000000499967825 */ /* 0x000fca00078e025e */
[----:B------:R-:W-:Y:S04]  /*1e7b0*/  STL.64 [R1+0x14d8], R150 ;  /* 0x0014d89601007387 */ /* 0x000fe80000100a00 */
[----:B------:R-:W3:Y:S04]  /*1e7c0*/  LDL.LU.64 R100, [R1+0x960] ;  /* 0x0009600001647983 */ /* 0x000ee80000300a00 */
[----:B------:R-:W3:Y:S04]  /*1e7d0*/  LDL.LU.64 R94, [R1+0x950] ;  /* 0x00095000015e7983 */ /* 0x000ee80000300a00 */
[----:B------:R-:W3:Y:S01]  /*1e7e0*/  LDL.LU.64 R98, [R1+0x938] ;  /* 0x0009380001627983 */ /* 0x000ee20000300a00 */
[----:B------:R-:W-:-:S03]  /*1e7f0*/  LOP3.LUT R90, R90, 0x4, RZ, 0xfc, !PT ;  /* 0x000000045a5a7812 */ /* 0x000fc600078efcff */
[----:B------:R-:W3:Y:S04]  /*1e800*/  LDL.LU.64 R96, [R1+0x928] ;  /* 0x0009280001607983 */ /* 0x000ee80000300a00 */
[----:B------:R1:W-:Y:S01]  /*1e810*/  LDGSTS.E [R0+-0x74600], [R150.64], P1 ;  /* 0x8ba0000096007fae */ /* 0x0003e20008921848 */
[----:B--2---:R-:W-:-:S03]  /*1e820*/  IMAD.WIDE R152, R153, 0x4, R92 ;  /* 0x0000000499987825 */ /* 0x004fc600078e025c */
[----:B------:R-:W2:Y:S01]  /*1e830*/  LDL.LU.64 R92, [R1+0x918] ;  /* 0x00091800015c7983 */ /* 0x000ea20000300a00 */
[----:B------:R-:W-:-:S03]  /*1e840*/  ISETP.GE.AND P1, PT, R90, UR4, PT ;  /* 0x000000045a007c0c */ /* 0x000fc6000bf26270 */
[----:B------:R-:W-:Y:S01]  /*1e850*/  STL.64 [R1+0x14e0], R152 ;  /* 0x0014e09801007387 */ /* 0x000fe20000100a00 */
[----:B-1----:R-:W-:Y:S02]  /*1e860*/  SEL R0, RZ, 0x4, P1 ;  /* 0x00000004ff007807 */ /* 0x002fe40000800000 */
[----:B------:R-:W-:Y:S01]  /*1e870*/  ISETP.GE.AND P1, PT, R91, UR4, PT ;  /* 0x000000045b007c0c */ /* 0x000fe2000bf26270 */
[----:B------:R-:W2:Y:S04]  /*1e880*/  LDL.LU.64 R110, [R1+0x900] ;  /* 0x00090000016e7983 */ /* 0x000ea80000300a00 */
[----:B------:R-:W2:Y:S01]  /*1e890*/  LDL.LU.64 R90, [R1+0x8f0] ;  /* 0x0008f000015a7983 */ /* 0x000ea20000300a00 */
[----:B------:R-:W-:Y:S02]  /*1e8a0*/  IADD3 R154, R154, 0x100000, RZ ;  /* 0x001000009a9a7810 */ /* 0x000fe40007ffe0ff */
[----:B------:R-:W-:Y:S01]  /*1e8b0*/  SEL R0, R0, RZ, P0 ;  /* 0x000000ff00007207 */ /* 0x000fe20000000000 */
[----:B------:R-:W2:Y:S04]  /*1e8c0*/  LDL.LU.64 R108, [R1+0x8e0] ;  /* 0x0008e000016c7983 */ /* 0x000ea80000300a00 */
[----:B------:R1:W-:Y:S01]  /*1e8d0*/  LDGSTS.E [R154+-0x74200], [R152.64], P3 ;  /* 0x8be00000989a7fae */ /* 0x0003e20009921848 */
[----:B------:R-:W-:-:S02]  /*1e8e0*/  ISETP.NE.U32.AND P3, PT, R0, RZ, PT ;  /* 0x000000ff0000720c */ /* 0x000fc40003f65070 */
[----:B------:R-:W-:Y:S01]  /*1e8f0*/  SEL R0, RZ, 0x4, P1 ;  /* 0x00000004ff007807 */ /* 0x000fe20000800000 */
[----:B------:R-:W2:Y:S01]  /*1e900*/  LDL.LU.64 R116, [R1+0x8c8] ;  /* 0x0008c80001747983 */ /* 0x000ea20000300a00 */
[----:B------:R-:W-:-:S03]  /*1e910*/  ISETP.GE.AND P1, PT, R155, UR4, PT ;  /* 0x000000049b007c0c */ /* 0x000fc6000bf26270 */
[----:B------:R-:W2:Y:S01]  /*1e920*/  LDL.LU.64 R114, [R1+0x8b8] ;  /* 0x0008b80001727983 */ /* 0x000ea20000300a00 */
[----:B-1----:R-:W-:Y:S01]  /*1e930*/  SEL R154, R0, RZ, P0 ;  /* 0x000000ff009a7207 */ /* 0x002fe20000000000 */
[C---:B------:R-:W-:Y:S01]  /*1e940*/  IMAD.WIDE R20, R249.reuse, 0x4, R20 ;  /* 0x00000004f9147825 */ /* 0x040fe200078e0214 */
[----:B------:R-:W-:Y:S01]  /*1e950*/  SEL R0, RZ, 0x4, P1 ;  /* 0x00000004ff007807 */ /* 0x000fe20000800000 */
[----:B------:R-:W0:Y:S01]  /*1e960*/  LDGDEPBAR ;  /* 0x00000000000079af */ /* 0x000e220000000000 */
[----:B------:R-:W-:Y:S01]  /*1e970*/  ISETP.NE.U32.AND P1, PT, R154, RZ, PT ;  /* 0x000000ff9a00720c */ /* 0x000fe20003f25070 */
[C---:B----4-:R-:W-:Y:S02]  /*1e980*/  IMAD.WIDE R154, R249.reuse, 0x4, R106 ;  /* 0x00000004f99a7825 */ /* 0x050fe400078e026a */
[----:B------:R-:W4:Y:S02]  /*1e990*/  LDL.LU.64 R106, [R1+0x8a8] ;  /* 0x0008a800016a7983 */ /* 0x000f240000300a00 */
[----:B------:R-:W-:-:S02]  /*1e9a0*/  IMAD.WIDE R158, R249, 0x4, R158 ;  /* 0x00000004f99e7825 */ /* 0x000fc400078e029e */
[----:B------:R1:W-:Y:S02]  /*1e9b0*/  LDGSTS.E [R252+0x40000], [R154.64], P5 ;  /* 0x400000009afc7fae */ /* 0x0003e4000a921848 */
[C---:B------:R-:W-:Y:S02]  /*1e9c0*/  IMAD.WIDE R162, R249.reuse, 0x4, R162 ;  /* 0x00000004f9a27825 */ /* 0x040fe400078e02a2 */
[----:B------:R1:W-:Y:S02]  /*1e9d0*/  LDGSTS.E [R252+0x40800], [R158.64], P5 ;  /* 0x408000009efc7fae */ /* 0x0003e4000a921848 */
[C---:B------:R-:W-:Y:S02]  /*1e9e0*/  IMAD.WIDE R164, R249.reuse, 0x4, R164 ;  /* 0x00000004f9a47825 */ /* 0x040fe400078e02a4 */
[----:B------:R1:W-:Y:S02]  /*1e9f0*/  LDGSTS.E [R252+0x41000], [R162.64], P5 ;  /* 0x41000000a2fc7fae */ /* 0x0003e4000a921848 */
        /* <DEDUP_REMOVED lines=18> */
[----:B---3--:R-:W-:-:S02]  /*1eb20*/  IMAD.WIDE R104, R249, 0x4, R104 ;  /* 0x00000004f9687825 */ /* 0x008fc400078e0268 */
[----:B------:R3:W-:Y:S02]  /*1eb30*/  LDGSTS.E [R252+0x46000], [R182.64], P5 ;  /* 0x46000000b6fc7fae */ /* 0x0007e4000a921848 */
[C---:B------:R-:W-:Y:S02]  /*1eb40*/  IMAD.WIDE R102, R249.reuse, 0x4, R102 ;  /* 0x00000004f9667825 */ /* 0x040fe400078e0266 */
[----:B------:R1:W-:Y:S04]  /*1eb50*/  STL.64 [R1+0x398], R104 ;  /* 0x0003986801007387 */ /* 0x0003e80000100a00 */
[----:B------:R-:W3:Y:S04]  /*1eb60*/  LDL.LU.64 R118, [R1+0x890] ;  /* 0x0008900001767983 */ /* 0x000ee80000300a00 */
[----:B------:R1:W-:Y:S04]  /*1eb70*/  STL.64 [R1+0x7c0], R102 ;  /* 0x0007c06601007387 */ /* 0x0003e80000100a00 */
[----:B-1----:R-:W3:Y:S01]  /*1eb80*/  LDL.LU.64 R104, [R1+0x880] ;  /* 0x0008800001687983 */ /* 0x002ee20000300a00 */
[----:B------:R-:W-:-:S03]  /*1eb90*/  IMAD.WIDE R100, R249, 0x4, R100 ;  /* 0x00000004f9647825 */ /* 0x000fc600078e0264 */
[----:B------:R-:W3:Y:S01]  /*1eba0*/  LDL.LU.64 R102, [R1+0x870] ;  /* 0x0008700001667983 */ /* 0x000ee20000300a00 */
[----:B------:R-:W-:-:S03]  /*1ebb0*/  IMAD.WIDE R94, R249, 0x4, R94 ;  /* 0x00000004f95e7825 */ /* 0x000fc600078e025e */
[----:B------:R1:W-:Y:S01]  /*1ebc0*/  STL.64 [R1+0x388], R100 ;  /* 0x0003886401007387 */ /* 0x0003e20000100a00 */
[----:B------:R-:W-:-:S04]  /*1ebd0*/  IMAD.WIDE R112, R249, 0x4, R98 ;  /* 0x00000004f9707825 */ /* 0x000fc800078e0262 */
[C---:B------:R-:W-:Y:S01]  /*1ebe0*/  IMAD.WIDE R96, R249.reuse, 0x4, R96 ;  /* 0x00000004f9607825 */ /* 0x040fe200078e0260 */
[----:B-1----:R-:W3:Y:S04]  /*1ebf0*/  LDL.LU.64 R100, [R1+0x858] ;  /* 0x0008580001647983 */ /* 0x002ee80000300a00 */
[----:B------:R1:W-:Y:S01]  /*1ec00*/  STL.64 [R1+0x7a8], R94 ;  /* 0x0007a85e01007387 */ /* 0x0003e20000100a00 */
[----:B--2---:R-:W-:-:S03]  /*1ec10*/  IMAD.WIDE R92, R249, 0x4, R92 ;  /* 0x00000004f95c7825 */ /* 0x004fc600078e025c */
[----:B-1----:R-:W2:Y:S04]  /*1ec20*/  LDL.LU.64 R94, [R1+0x848] ;  /* 0x00084800015e7983 */ /* 0x002ea80000300a00 */
[----:B------:R-:W2:Y:S04]  /*1ec30*/  LDL.LU.64 R98, [R1+0x838] ;  /* 0x0008380001627983 */ /* 0x000ea80000300a00 */
[----:B------:R-:W-:Y:S04]  /*1ec40*/  STL.64 [R1+0x338], R112 ;  /* 0x0003387001007387 */ /* 0x000fe80000100a00 */
[----:B------:R1:W-:Y:S04]  /*1ec50*/  STL.64 [R1+0x798], R96 ;  /* 0x0007986001007387 */ /* 0x0003e80000100a00 */
[----:B-1----:R-:W2:Y:S04]  /*1ec60*/  LDL.LU.64 R96, [R1+0x820] ;  /* 0x0008200001607983 */ /* 0x002ea80000300a00 */
[----:B------:R1:W-:Y:S01]  /*1ec70*/  STL.64 [R1+0x830], R92 ;  /* 0x0008305c01007387 */ /* 0x0003e20000100a00 */
[----:B------:R-:W-:-:S04]  /*1ec80*/  IMAD.WIDE R112, R249, 0x4, R110 ;  /* 0x00000004f9707825 */ /* 0x000fc800078e026e */
[C---:B------:R-:W-:Y:S01]  /*1ec90*/  IMAD.WIDE R110, R249.reuse, 0x4, R90 ;  /* 0x00000004f96e7825 */ /* 0x040fe200078e025a */
[----:B-1----:R-:W2:Y:S04]  /*1eca0*/  LDL.LU.64 R92, [R1+0x810] ;  /* 0x00081000015c7983 */ /* 0x002ea80000300a00 */
[----:B------:R-:W2:Y:S01]  /*1ecb0*/  LDL.LU.64 R90, [R1+0x800] ;  /* 0x00080000015a7983 */ /* 0x000ea20000300a00 */
[----:B------:R-:W-:-:S03]  /*1ecc0*/  IMAD.WIDE R108, R249, 0x4, R108 ;  /* 0x00000004f96c7825 */ /* 0x000fc600078e026c */
[----:B------:R1:W-:Y:S01]  /*1ecd0*/  STL.64 [R1+0x320], R112 ;  /* 0x0003207001007387 */ /* 0x0003e20000100a00 */
[----:B------:R-:W-:-:S03]  /*1ece0*/  IMAD.WIDE R116, R249, 0x4, R116 ;  /* 0x00000004f9747825 */ /* 0x000fc600078e0274 */
[----:B------:R1:W-:Y:S01]  /*1ecf0*/  STL.64 [R1+0x770], R110 ;  /* 0x0007706e01007387 */ /* 0x0003e20000100a00 */
[----:B------:R-:W-:-:S03]  /*1ed00*/  IMAD.WIDE R114, R249, 0x4, R114 ;  /* 0x00000004f9727825 */ /* 0x000fc600078e0272 */
[----:B-1----:R-:W2:Y:S04]  /*1ed10*/  LDL.LU.64 R112, [R1+0x7e8] ;  /* 0x0007e80001707983 */ /* 0x002ea80000300a00 */
[----:B------:R1:W-:Y:S04]  /*1ed20*/  STL.64 [R1+0x808], R108 ;  /* 0x0008086c01007387 */ /* 0x0003e80000100a00 */
[----:B------:R-:W2:Y:S04]  /*1ed30*/  LDL.LU.64 R110, [R1+0x7d8] ;  /* 0x0007d800016e7983 */ /* 0x000ea80000300a00 */
[----:B-1----:R-:W2:Y:S04]  /*1ed40*/  LDL.LU.64 R108, [R1+0x7c8] ;  /* 0x0007c800016c7983 */ /* 0x002ea80000300a00 */
[----:B------:R1:W-:Y:S04]  /*1ed50*/  STL.64 [R1+0x328], R116 ;  /* 0x0003287401007387 */ /* 0x0003e80000100a00 */
[----:B------:R4:W-:Y:S04]  /*1ed60*/  STL.64 [R1+0x788], R114 ;  /* 0x0007887201007387 */ /* 0x0009e80000100a00 */
[----:B-1----:R-:W2:Y:S01]  /*1ed70*/  LDL.LU.64 R116, [R1+0x7b0] ;  /* 0x0007b00001747983 */ /* 0x002ea20000300a00 */
[----:B----4-:R-:W-:-:S05]  /*1ed80*/  IMAD.WIDE R106, R249, 0x4, R106 ;  /* 0x00000004f96a7825 */ /* 0x010fca00078e026a */
[----:B------:R1:W-:Y:S04]  /*1ed90*/  STL.64 [R1+0x818], R106 ;  /* 0x0008186a01007387 */ /* 0x0003e80000100a00 */
[----:B------:R-:W4:Y:S04]  /*1eda0*/  LDL.LU.64 R114, [R1+0x7a0] ;  /* 0x0007a00001727983 */ /* 0x000f280000300a00 */
[----:B-1----:R-:W4:Y:S01]  /*1edb0*/  LDL.LU.64 R106, [R1+0x790] ;  /* 0x00079000016a7983 */ /* 0x002f220000300a00 */
[----:B---3--:R-:W-:-:S04]  /*1edc0*/  IMAD.WIDE R118, R249, 0x4, R118 ;  /* 0x00000004f9767825 */ /* 0x008fc800078e0276 */
[C---:B------:R-:W-:Y:S01]  /*1edd0*/  IMAD.WIDE R104, R249.reuse, 0x4, R104 ;  /* 0x00000004f9687825 */ /* 0x040fe200078e0268 */
[----:B------:R1:W-:Y:S04]  /*1ede0*/  STL.64 [R1+0x300], R118 ;  /* 0x0003007601007387 */ /* 0x0003e80000100a00 */
[----:B------:R3:W-:Y:S01]  /*1edf0*/  STL.64 [R1+0x428], R104 ;  /* 0x0004286801007387 */ /* 0x0007e20000100a00 */
[----:B------:R-:W-:-:S03]  /*1ee00*/  IMAD.WIDE R102, R249, 0x4, R102 ;  /* 0x00000004f9667825 */ /* 0x000fc600078e0266 */
[----:B-1----:R-:W4:Y:S04]  /*1ee10*/  LDL.LU.64 R118, [R1+0x778] ;  /* 0x0007780001767983 */ /* 0x002f280000300a00 */
[----:B------:R1:W-:Y:S04]  /*1ee20*/  STL.64 [R1+0x7e0], R102 ;  /* 0x0007e06601007387 */ /* 0x0003e80000100a00 */
[----:B---3--:R-:W3:Y:S01]  /*1ee30*/  LDL.LU.64 R104, [R1+0x768] ;  /* 0x0007680001687983 */ /* 0x008ee20000300a00 */
[----:B------:R-:W-:-:S03]  /*1ee40*/  IMAD.WIDE R120, R249, 0x4, R100 ;  /* 0x00000004f9787825 */ /* 0x000fc600078e0264 */
[----:B-1----:R-:W3:Y:S01]  /*1ee50*/  LDL.LU.64 R102, [R1+0x758] ;  /* 0x0007580001667983 */ /* 0x002ee20000300a00 */
[----:B--2---:R-:W-:-:S03]  /*1ee60*/  IMAD.WIDE R100, R249, 0x4, R94 ;  /* 0x00000004f9647825 */ /* 0x004fc600078e025e */
[----:B------:R-:W2:Y:S01]  /*1ee70*/  LDL.LU.64 R94, [R1+0x740] ;  /* 0x00074000015e7983 */ /* 0x000ea20000300a00 */
[----:B------:R-:W-:-:S03]  /*1ee80*/  IMAD.WIDE R98, R249, 0x4, R98 ;  /* 0x00000004f9627825 */ /* 0x000fc600078e0262 */
[----:B------:R-:W-:Y:S04]  /*1ee90*/  STL.64 [R1+0x310], R120 ;  /* 0x0003107801007387 */ /* 0x000fe80000100a00 */
[----:B------:R1:W-:Y:S04]  /*1eea0*/  STL.64 [R1+0x760], R100 ;  /* 0x0007606401007387 */ /* 0x0003e80000100a00 */
[----:B-1----:R-:W2:Y:S01]  /*1eeb0*/  LDL.LU.64 R100, [R1+0x738] ;  /* 0x0007380001647983 */ /* 0x002ea20000300a00 */
[----:B------:R-:W-:-:S03]  /*1eec0*/  IMAD.WIDE R122, R249, 0x4, R96 ;  /* 0x00000004f97a7825 */ /* 0x000fc600078e0260 */
[----:B------:R1:W-:Y:S04]  /*1eed0*/  STL.64 [R1+0x7f8], R98 ;  /* 0x0007f86201007387 */ /* 0x0003e80000100a00 */
[----:B-1----:R-:W2:Y:S01]  /*1eee0*/  LDL.LU.64 R98, [R1+0x730] ;  /* 0x0007300001627983 */ /* 0x002ea20000300a00 */
[----:B------:R-:W-:-:S03]  /*1eef0*/  IMAD.WIDE R120, R249, 0x4, R92 ;  /* 0x00000004f9787825 */ /* 0x000fc600078e025c */
[----:B------:R-:W2:Y:S04]  /*1ef00*/  LDL.LU.64 R96, [R1+0x720] ;  /* 0x0007200001607983 */ /* 0x000ea80000300a00 */
[----:B------:R-:W-:Y:S04]  /*1ef10*/  STL.64 [R1+0x2f0], R122 ;  /* 0x0002f07a01007387 */ /* 0x000fe80000100a00 */
[----:B------:R-:W2:Y:S04]  /*1ef20*/  LDL.LU.64 R92, [R1+0x718] ;  /* 0x00071800015c7983 */ /* 0x000ea80000300a00 */
[----:B------:R1:W-:Y:S02]  /*1ef30*/  STL.64 [R1+0x420], R120 ;  /* 0x0004207801007387 */ /* 0x0003e40000100a00 */
[----:B-1----:R-:W-:-:S02]  /*1ef40*/  IMAD.WIDE R120, R249, 0x4, R90 ;  /* 0x00000004f9787825 */ /* 0x002fc400078e025a */
[----:B------:R-:W2:Y:S02]  /*1ef50*/  LDL.LU.64 R90, [R1+0x710] ;  /* 0x00071000015a7983 */ /* 0x000ea40000300a00 */
[----:B------:R-:W-:-:S04]  /*1ef60*/  IMAD.WIDE R112, R249, 0x4, R112 ;  /* 0x00000004f9707825 */ /* 0x000fc800078e0270 */
[C---:B------:R-:W-:Y:S01]  /*1ef70*/  IMAD.WIDE R110, R249.reuse, 0x4, R110 ;  /* 0x00000004f96e7825 */ /* 0x040fe200078e026e */
[----:B------:R-:W-:Y:S03]  /*1ef80*/  STL.64 [R1+0x7d0], R120 ;  /* 0x0007d07801007387 */ /* 0x000fe60000100a00 */
[C---:B------:R-:W-:Y:S01]  /*1ef90*/  IMAD.WIDE R108, R249.reuse, 0x4, R108 ;  /* 0x00000004f96c7825 */ /* 0x040fe200078e026c */
[----:B------:R1:W-:Y:S04]  /*1efa0*/  STL.64 [R1+0x308], R112 ;  /* 0x0003087001007387 */ /* 0x0003e80000100a00 */
[----:B------:R1:W-:Y:S04]  /*1efb0*/  STL.64 [R1+0x750], R110 ;  /* 0x0007506e01007387 */ /* 0x0003e80000100a00 */
[----:B-1----:R-:W2:Y:S01]  /*1efc0*/  LDL.LU.64 R112, [R1+0x700] ;  /* 0x0007000001707983 */ /* 0x002ea20000300a00 */
[----:B------:R-:W-:-:S03]  /*1efd0*/  IMAD.WIDE R116, R249, 0x4, R116 ;  /* 0x00000004f9747825 */ /* 0x000fc600078e0274 */
[----:B------:R1:W-:Y:S04]  /*1efe0*/  STL.64 [R1+0xde8], R108 ;  /* 0x000de86c01007387 */ /* 0x0003e80000100a00 */
[----:B------:R-:W2:Y:S04]  /*1eff0*/  LDL.LU.64 R110, [R1+0x6f8] ;  /* 0x0006f800016e7983 */ /* 0x000ea80000300a00 */
[----:B-1----:R-:W2:Y:S04]  /*1f000*/  LDL.LU.64 R108, [R1+0x6f0] ;  /* 0x0006f000016c7983 */ /* 0x002ea80000300a00 */
[----:B------:R1:W-:Y:S01]  /*1f010*/  STL.64 [R1+0x2e8], R116 ;  /* 0x0002e87401007387 */ /* 0x0003e20000100a00 */
[----:B----4-:R-:W-:-:S05]  /*1f020*/  IMAD.WIDE R114, R249, 0x4, R114 ;  /* 0x00000004f9727825 */ /* 0x010fca00078e0272 */
[----:B------:R4:W-:Y:S01]  /*1f030*/  STL.64 [R1+0x418], R114 ;  /* 0x0004187201007387 */ /* 0x0009e20000100a00 */
[----:B------:R-:W-:-:S03]  /*1f040*/  IMAD.WIDE R106, R249, 0x4, R106 ;  /* 0x00000004f96a7825 */ /* 0x000fc600078e026a */
[----:B-1----:R-:W2:Y:S04]  /*1f050*/  LDL.LU.64 R116, [R1+0x6e0] ;  /* 0x0006e00001747983 */ /* 0x002ea80000300a00 */
[----:B------:R1:W-:Y:S04]  /*1f060*/  STL.64 [R1+0xdd8], R106 ;  /* 0x000dd86a01007387 */ /* 0x0003e80000100a00 */
[----:B----4-:R-:W4:Y:S04]  /*1f070*/  LDL.LU.64 R114, [R1+0x6d8] ;  /* 0x0006d80001727983 */ /* 0x010f280000300a00 */
[----:B-1----:R-:W4:Y:S01]  /*1f080*/  LDL.LU.64 R106, [R1+0x6d0] ;  /* 0x0006d000016a7983 */ /* 0x002f220000300a00 */
[----:B------:R-:W-:-:S04]  /*1f090*/  IMAD.WIDE R118, R249, 0x4, R118 ;  /* 0x00000004f9767825 */ /* 0x000fc800078e0276 */
[C---:B---3--:R-:W-:Y:S01]  /*1f0a0*/  IMAD.WIDE R104, R249.reuse, 0x4, R104 ;  /* 0x00000004f9687825 */ /* 0x048fe200078e0268 */
[----:B------:R-:W-:Y:S04]  /*1f0b0*/  STL.64 [R1+0x2d8], R118 ;  /* 0x0002d87601007387 */ /* 0x000fe80000100a00 */
[----:B------:R1:W-:Y:S01]  /*1f0c0*/  STL.64 [R1+0x410], R104 ;  /* 0x0004106801007387 */ /* 0x0003e20000100a00 */
[----:B------:R-:W-:-:S03]  /*1f0d0*/  IMAD.WIDE R102, R249, 0x4, R102 ;  /* 0x00000004f9667825 */ /* 0x000fc600078e0266 */
[----:B-1----:R-:W3:Y:S04]  /*1f0e0*/  LDL.LU.64 R104, [R1+0x6c0] ;  /* 0x0006c00001687983 */ /* 0x002ee80000300a00 */
[----:B------:R2:W-:Y:S02]  /*1f0f0*/  STL.64 [R1+0xde0], R102 ;  /* 0x000de06601007387 */ /* 0x0005e40000100a00 */
[C---:B--2---:R-:W-:Y:S02]  /*1f100*/  IMAD.WIDE R102, R249.reuse, 0x4, R94 ;  /* 0x00000004f9667825 */ /* 0x044fe400078e025e */
[----:B------:R-:W2:Y:S04]  /*1f110*/  LDL.LU.64 R94, [R1+0x6b8] ;  /* 0x0006b800015e7983 */ /* 0x000ea80000300a00 */
[----:B------:R1:W-:Y:S01]  /*1f120*/  STL.64 [R1+0x2c8], R102 ;  /* 0x0002c86601007387 */ /* 0x0003e20000100a00 */
[----:B------:R-:W-:-:S03]  /*1f130*/  IMAD.WIDE R100, R249, 0x4, R100 ;  /* 0x00000004f9647825 */ /* 0x000fc600078e0264 */
[----:B-1----:R-:W2:Y:S04]  /*1f140*/  LDL.LU.64 R102, [R1+0x6b0] ;  /* 0x0006b00001667983 */ /* 0x002ea80000300a00 */
[----:B------:R1:W-:Y:S01]  /*1f150*/  STL.64 [R1+0x408], R100 ;  /* 0x0004086401007387 */ /* 0x0003e20000100a00 */
[----:B------:R-:W-:-:S04]  /*1f160*/  IMAD.WIDE R98, R249, 0x4, R98 ;  /* 0x00000004f9627825 */ /* 0x000fc800078e0262 */
[C---:B------:R-:W-:Y:S01]  /*1f170*/  IMAD.WIDE R96, R249.reuse, 0x4, R96 ;  /* 0x00000004f9607825 */ /* 0x040fe200078e0260 */
[----:B-1----:R-:W2:Y:S03]  /*1f180*/  LDL.LU.64 R100, [R1+0x6a0] ;  /* 0x0006a00001647983 */ /* 0x002ea60000300a00 */
[C---:B------:R-:W-:Y:S01]  /*1f190*/  IMAD.WIDE R92, R249.reuse, 0x4, R92 ;  /* 0x00000004f95c7825 */ /* 0x040fe200078e025c */
[----:B------:R1:W-:Y:S04]  /*1f1a0*/  STL.64 [R1+0xdc8], R98 ;  /* 0x000dc86201007387 */ /* 0x0003e80000100a00 */
[----:B------:R-:W2:Y:S04]  /*1f1b0*/  LDL.LU.64 R120, [R1+0x698] ;  /* 0x0006980001787983 */ /* 0x000ea80000300a00 */
[----:B------:R1:W-:Y:S04]  /*1f1c0*/  STL.64 [R1+0x2b8], R96 ;  /* 0x0002b86001007387 */ /* 0x0003e80000100a00 */
[----:B-1----:R-:W2:Y:S01]  /*1f1d0*/  LDL.LU.64 R98, [R1+0x690] ;  /* 0x0006900001627983 */ /* 0x002ea20000300a00 */
[----:B------:R-:W-:-:S03]  /*1f1e0*/  IMAD.WIDE R90, R249, 0x4, R90 ;  /* 0x00000004f95a7825 */ /* 0x000fc600078e025a */
[----:B------:R1:W-:Y:S04]  /*1f1f0*/  STL.64 [R1+0x400], R92 ;  /* 0x0004005c01007387 */ /* 0x0003e80000100a00 */
[----:B------:R-:W2:Y:S04]  /*1f200*/  LDL.LU.64 R96, [R1+0x680] ;  /* 0x0006800001607983 */ /* 0x000ea80000300a00 */
[----:B------:R1:W-:Y:S04]  /*1f210*/  STL.64 [R1+0xdd0], R90 ;  /* 0x000dd05a01007387 */ /* 0x0003e80000100a00 */
[----:B-1----:R-:W2:Y:S04]  /*1f220*/  LDL.LU.64 R92, [R1+0x678] ;  /* 0x00067800015c7983 */ /* 0x002ea80000300a00 */
[----:B------:R-:W2:Y:S01]  /*1f230*/  LDL.LU.64 R90, [R1+0x670] ;  /* 0x00067000015a7983 */ /* 0x000ea20000300a00 */
[----:B------:R-:W-:-:S04]  /*1f240*/  IMAD.WIDE R112, R249, 0x4, R112 ;  /* 0x00000004f9707825 */ /* 0x000fc800078e0270 */
[C---:B------:R-:W-:Y:S01]  /*1f250*/  IMAD.WIDE R110, R249.reuse, 0x4, R110 ;  /* 0x00000004f96e7825 */ /* 0x040fe200078e026e */
[----:B------:R1:W-:Y:S04]  /*1f260*/  STL.64 [R1+0x2b0], R112 ;  /* 0x0002b07001007387 */ /* 0x0003e80000100a00 */
[----:B------:R1:W-:Y:S01]  /*1f270*/  STL.64 [R1+0x3f8], R110 ;  /* 0x0003f86e01007387 */ /* 0x0003e20000100a00 */
[----:B------:R-:W-:-:S03]  /*1f280*/  IMAD.WIDE R108, R249, 0x4, R108 ;  /* 0x00000004f96c7825 */ /* 0x000fc600078e026c */
[----:B-1----:R-:W2:Y:S04]  /*1f290*/  LDL.LU.64 R112, [R1+0x660] ;  /* 0x0006600001707983 */ /* 0x002ea80000300a00 */
[----:B------:R1:W-:Y:S04]  /*1f2a0*/  STL.64 [R1+0xdb8], R108 ;  /* 0x000db86c01007387 */ /* 0x0003e80000100a00 */
[----:B------:R-:W2:Y:S04]  /*1f2b0*/  LDL.LU.64 R110, [R1+0x658] ;  /* 0x00065800016e7983 */ /* 0x000ea80000300a00 */
[----:B-1----:R-:W2:Y:S01]  /*1f2c0*/  LDL.LU.64 R108, [R1+0x650] ;  /* 0x00065000016c7983 */ /* 0x002ea20000300a00 */
[----:B------:R-:W-:-:S04]  /*1f2d0*/  IMAD.WIDE R116, R249, 0x4, R116 ;  /* 0x00000004f9747825 */ /* 0x000fc800078e0274 */
[C---:B----4-:R-:W-:Y:S01]  /*1f2e0*/  IMAD.WIDE R114, R249.reuse, 0x4, R114 ;  /* 0x00000004f9727825 */ /* 0x050fe200078e0272 */
[----:B------:R1:W-:Y:S04]  /*1f2f0*/  STL.64 [R1+0x2a8], R116 ;  /* 0x0002a87401007387 */ /* 0x0003e80000100a00 */
[----:B------:R-:W-:Y:S01]  /*1f300*/  STL.64 [R1+0x3f0], R114 ;  /* 0x0003f07201007387 */ /* 0x000fe20000100a00 */
[----:B------:R-:W-:-:S03]  /*1f310*/  IMAD.WIDE R106, R249, 0x4, R106 ;  /* 0x00000004f96a7825 */ /* 0x000fc600078e026a */
[----:B------:R-:W4:Y:S04]  /*1f320*/  LDL.LU.64 R118, [R1+0x640] ;  /* 0x0006400001767983 */ /* 0x000f280000300a00 */
[----:B------:R1:W-:Y:S04]  /*1f330*/  STL.64 [R1+0xdc0], R106 ;  /* 0x000dc06a01007387 */ /* 0x0003e80000100a00 */
[----:B-1----:R-:W4:Y:S04]  /*1f340*/  LDL.LU.64 R116, [R1+0x638] ;  /* 0x0006380001747983 */ /* 0x002f280000300a00 */
[----:B------:R-:W4:Y:S01]  /*1f350*/  LDL.LU.64 R106, [R1+0x630] ;  /* 0x00063000016a7983 */ /* 0x000f220000300a00 */
[----:B---3--:R-:W-:-:S03]  /*1f360*/  IMAD.WIDE R122, R249, 0x4, R104 ;  /* 0x00000004f97a7825 */ /* 0x008fc600078e0268 */
[----:B------:R-:W3:Y:S04]  /*1f370*/  LDL.LU.64 R104, [R1+0x620] ;  /* 0x0006200001687983 */ /* 0x000ee80000300a00 */
[----:B------:R-:W-:Y:S01]  /*1f380*/  STL.64 [R1+0x2a0], R122 ;  /* 0x0002a07a01007387 */ /* 0x000fe20000100a00 */
[----:B--2---:R-:W-:-:S03]  /*1f390*/  IMAD.WIDE R114, R249, 0x4, R94 ;  /* 0x00000004f9727825 */ /* 0x004fc600078e025e */
[----:B------:R-:W2:Y:S04]  /*1f3a0*/  LDL.LU.64 R94, [R1+0x618] ;  /* 0x00061800015e7983 */ /* 0x000ea80000300a00 */
[----:B------:R1:W-:Y:S01]  /*1f3b0*/  STL.64 [R1+0x3e8], R114 ;  /* 0x0003e87201007387 */ /* 0x0003e20000100a00 */
[----:B------:R-:W-:-:S03]  /*1f3c0*/  IMAD.WIDE R102, R249, 0x4, R102 ;  /* 0x00000004f9667825 */ /* 0x000fc600078e0266 */
[----:B-1----:R-:W2:Y:S04]  /*1f3d0*/  LDL.LU.64 R114, [R1+0x610] ;  /* 0x0006100001727983 */ /* 0x002ea80000300a00 */
[----:B------:R1:W-:Y:S01]  /*1f3e0*/  STL.64 [R1+0xda8], R102 ;  /* 0x000da86601007387 */ /* 0x0003e20000100a00 */
[----:B------:R-:W-:-:S03]  /*1f3f0*/  IMAD.WIDE R122, R249, 0x4, R100 ;  /* 0x00000004f97a7825 */ /* 0x000fc600078e0264 */
[----:B-1----:R-:W2:Y:S04]  /*1f400*/  LDL.LU.64 R102, [R1+0x600] ;  /* 0x0006000001667983 */ /* 0x002ea80000300a00 */
[----:B------:R-:W2:Y:S04]  /*1f410*/  LDL.LU.64 R100, [R1+0x5f8] ;  /* 0x0005f80001647983 */ /* 0x000ea80000300a00 */
[----:B------:R1:W-:Y:S02]  /*1f420*/  STL.64 [R1+0x298], R122 ;  /* 0x0002987a01007387 */ /* 0x0003e40000100a00 */
[----:B-1----:R-:W-:-:S04]  /*1f430*/  IMAD.WIDE R122, R249, 0x4, R120 ;  /* 0x00000004f97a7825 */ /* 0x002fc800078e0278 */
[C---:B------:R-:W-:Y:S01]  /*1f440*/  IMAD.WIDE R120, R249.reuse, 0x4, R98 ;  /* 0x00000004f9787825 */ /* 0x040fe200078e0262 */
[----:B------:R-:W-:Y:S03]  /*1f450*/  STL.64 [R1+0x3e0], R122 ;  /* 0x0003e07a01007387 */ /* 0x000fe60000100a00 */
[C---:B------:R-:W-:Y:S01]  /*1f460*/  IMAD.WIDE R96, R249.reuse, 0x4, R96 ;  /* 0x00000004f9607825 */ /* 0x040fe200078e0260 */
[----:B------:R-:W2:Y:S03]  /*1f470*/  LDL.LU.64 R98, [R1+0x5f0] ;  /* 0x0005f00001627983 */ /* 0x000ea60000300a00 */
[C---:B------:R-:W-:Y:S01]  /*1f480*/  IMAD.WIDE R92, R249.reuse, 0x4, R92 ;  /* 0x00000004f95c7825 */ /* 0x040fe200078e025c */
[----:B------:R-:W-:Y:S04]  /*1f490*/  STL.64 [R1+0xdb0], R120 ;  /* 0x000db07801007387 */ /* 0x000fe80000100a00 */
[----:B------:R1:W-:Y:S01]  /*1f4a0*/  STL.64 [R1+0x290], R96 ;  /* 0x0002906001007387 */ /* 0x0003e20000100a00 */
[----:B------:R-:W-:-:S03]  /*1f4b0*/  IMAD.WIDE R90, R249, 0x4, R90 ;  /* 0x00000004f95a7825 */ /* 0x000fc600078e025a */
[----:B-1----:R-:W2:Y:S04]  /*1f4c0*/  LDL.LU.64 R96, [R1+0x5e0] ;  /* 0x0005e00001607983 */ /* 0x002ea80000300a00 */
[----:B------:R1:W-:Y:S04]  /*1f4d0*/  STL.64 [R1+0x3d8], R92 ;  /* 0x0003d85c01007387 */ /* 0x0003e80000100a00 */
[----:B-1----:R-:W2:Y:S04]  /*1f4e0*/  LDL.LU.64 R92, [R1+0x5d8] ;  /* 0x0005d800015c7983 */ /* 0x002ea80000300a00 */
[----:B------:R1:W-:Y:S04]  /*1f4f0*/  STL.64 [R1+0xd98], R90 ;  /* 0x000d985a01007387 */ /* 0x0003e80000100a00 */
[----:B-1----:R-:W2:Y:S01]  /*1f500*/  LDL.LU.64 R90, [R1+0x5d0] ;  /* 0x0005d000015a7983 */ /* 0x002ea20000300a00 */
[----:B------:R-:W-:-:S04]  /*1f510*/  IMAD.WIDE R112, R249, 0x4, R112 ;  /* 0x00000004f9707825 */ /* 0x000fc800078e0270 */
[C---:B------:R-:W-:Y:S01]  /*1f520*/  IMAD.WIDE R110, R249.reuse, 0x4, R110 ;  /* 0x00000004f96e7825 */ /* 0x040fe200078e026e */
[----:B------:R1:W-:Y:S03]  /*1f530*/  STL.64 [R1+0x288], R112 ;  /* 0x0002887001007387 */ /* 0x0003e60000100a00 */
[C---:B------:R-:W-:Y:S01]  /*1f540*/  IMAD.WIDE R108, R249.reuse, 0x4, R108 ;  /* 0x00000004f96c7825 */ /* 0x040fe200078e026c */
[----:B------:R1:W-:Y:S04]  /*1f550*/  STL.64 [R1+0x3d0], R110 ;  /* 0x0003d06e01007387 */ /* 0x0003e80000100a00 */
[----:B-1----:R-:W2:Y:S04]  /*1f560*/  LDL.LU.64 R112, [R1+0x5c0] ;  /* 0x0005c00001707983 */ /* 0x002ea80000300a00 */
[----:B------:R1:W-:Y:S04]  /*1f570*/  STL.64 [R1+0xda0], R108 ;  /* 0x000da06c01007387 */ /* 0x0003e80000100a00 */
[----:B------:R-:W2:Y:S04]  /*1f580*/  LDL.LU.64 R110, [R1+0x5b8] ;  /* 0x0005b800016e7983 */ /* 0x000ea80000300a00 */
[----:B-1----:R-:W2:Y:S01]  /*1f590*/  LDL.LU.64 R108, [R1+0x5b0] ;  /* 0x0005b000016c7983 */ /* 0x002ea20000300a00 */
[----:B----4-:R-:W-:-:S04]  /*1f5a0*/  IMAD.WIDE R118, R249, 0x4, R118 ;  /* 0x00000004f9767825 */ /* 0x010fc800078e0276 */
[C---:B------:R-:W-:Y:S01]  /*1f5b0*/  IMAD.WIDE R116, R249.reuse, 0x4, R116 ;  /* 0x00000004f9747825 */ /* 0x040fe200078e0274 */
[----:B------:R-:W-:Y:S03]  /*1f5c0*/  STL.64 [R1+0x280], R118 ;  /* 0x0002807601007387 */ /* 0x000fe60000100a00 */
[C---:B------:R-:W-:Y:S01]  /*1f5d0*/  IMAD.WIDE R106, R249.reuse, 0x4, R106 ;  /* 0x00000004f96a7825 */ /* 0x040fe200078e026a */
[----:B------:R-:W-:Y:S04]  /*1f5e0*/  STL.64 [R1+0x3c8], R116 ;  /* 0x0003c87401007387 */ /* 0x000fe80000100a00 */
[----:B------:R1:W-:Y:S04]  /*1f5f0*/  STL.64 [R1+0xd88], R106 ;  /* 0x000d886a01007387 */ /* 0x0003e80000100a00 */
[----:B-1----:R-:W4:Y:S01]  /*1f600*/  LDL.LU.64 R106, [R1+0x5a0] ;  /* 0x0005a000016a7983 */ /* 0x002f220000300a00 */
[----:B---3--:R-:W-:-:S05]  /*1f610*/  IMAD.WIDE R104, R249, 0x4, R104 ;  /* 0x00000004f9687825 */ /* 0x008fca00078e0268 */
[----:B------:R1:W-:Y:S04]  /*1f620*/  STL.64 [R1+0x278], R104 ;  /* 0x0002786801007387 */ /* 0x0003e80000100a00 */
[----:B-1----:R-:W3:Y:S01]  /*1f630*/  LDL.LU.64 R104, [R1+0x598] ;  /* 0x0005980001687983 */ /* 0x002ee20000300a00 */
[----:B--2---:R-:W-:-:S03]  /*1f640*/  IMAD.WIDE R116, R249, 0x4, R94 ;  /* 0x00000004f9747825 */ /* 0x004fc600078e025e */
[----:B------:R-:W2:Y:S04]  /*1f650*/  LDL.LU.64 R94, [R1+0x590] ;  /* 0x00059000015e7983 */ /* 0x000ea80000300a00 */
[----:B------:R-:W-:Y:S01]  /*1f660*/  STL.64 [R1+0x3c0], R116 ;  /* 0x0003c07401007387 */ /* 0x000fe20000100a00 */
[----:B------:R-:W-:-:S05]  /*1f670*/  IMAD.WIDE R114, R249, 0x4, R114 ;  /* 0x00000004f9727825 */ /* 0x000fca00078e0272 */
[----:B------:R-:W-:Y:S04]  /*1f680*/  STL.64 [R1+0xd90], R114 ;  /* 0x000d907201007387 */ /* 0x000fe80000100a00 */
[----:B------:R-:W2:Y:S01]  /*1f690*/  LDL.LU.64 R122, [R1+0x580] ;  /* 0x00058000017a7983 */ /* 0x000ea20000300a00 */
[----:B------:R-:W-:-:S04]  /*1f6a0*/  IMAD.WIDE R102, R249, 0x4, R102 ;  /* 0x00000004f9667825 */ /* 0x000fc800078e0266 */
[C---:B------:R-:W-:Y:S01]  /*1f6b0*/  IMAD.WIDE R100, R249.reuse, 0x4, R100 ;  /* 0x00000004f9647825 */ /* 0x040fe200078e0264 */
[----:B------:R1:W-:Y:S04]  /*1f6c0*/  STL.64 [R1+0x270], R102 ;  /* 0x0002706601007387 */ /* 0x0003e80000100a00 */
[----:B------:R-:W2:Y:S04]  /*1f6d0*/  LDL.LU.64 R120, [R1+0x578] ;  /* 0x0005780001787983 */ /* 0x000ea80000300a00 */
[----:B------:R1:W-:Y:S04]  /*1f6e0*/  STL.64 [R1+0x3b8], R100 ;  /* 0x0003b86401007387 */ /* 0x0003e80000100a00 */
[----:B-1----:R-:W2:Y:S04]  /*1f6f0*/  LDL.LU.64 R102, [R1+0x570] ;  /* 0x0005700001667983 */ /* 0x002ea80000300a00 */
[----:B------:R-:W2:Y:S01]  /*1f700*/  LDL.LU.64 R100, [R1+0x560] ;  /* 0x0005600001647983 */ /* 0x000ea20000300a00 */
[----:B------:R-:W-:-:S05]  /*1f710*/  IMAD.WIDE R98, R249, 0x4, R98 ;  /* 0x00000004f9627825 */ /* 0x000fca00078e0262 */
[----:B------:R1:W-:Y:S04]  /*1f720*/  STL.64 [R1+0x5f0], R98 ;  /* 0x0005f06201007387 */ /* 0x0003e80000100a00 */
[----:B-1----:R-:W2:Y:S01]  /*1f730*/  LDL.LU.64 R98, [R1+0x558] ;  /* 0x0005580001627983 */ /* 0x002ea20000300a00 */
[----:B------:R-:W-:-:S03]  /*1f740*/  IMAD.WIDE R96, R249, 0x4, R96 ;  /* 0x00000004f9607825 */ /* 0x000fc600078e0260 */
[----:B------:R-:W2:Y:S04]  /*1f750*/  LDL.LU.64 R118, [R1+0x550] ;  /* 0x0005500001767983 */ /* 0x000ea80000300a00 */
[----:B------:R1:W-:Y:S01]  /*1f760*/  STL.64 [R1+0x268], R96 ;  /* 0x0002686001007387 */ /* 0x0003e20000100a00 */
[----:B------:R-:W-:-:S05]  /*1f770*/  IMAD.WIDE R92, R249, 0x4, R92 ;  /* 0x00000004f95c7825 */ /* 0x000fca00078e025c */
[----:B------:R1:W-:Y:S04]  /*1f780*/  STL.64 [R1+0x3b0], R92 ;  /* 0x0003b05c01007387 */ /* 0x0003e80000100a00 */
[----:B-1----:R-:W2:Y:S01]  /*1f790*/  LDL.LU.64 R96, [R1+0x540] ;  /* 0x0005400001607983 */ /* 0x002ea20000300a00 */
[----:B------:R-:W-:-:S05]  /*1f7a0*/  IMAD.WIDE R90, R249, 0x4, R90 ;  /* 0x00000004f95a7825 */ /* 0x000fca00078e025a */
[----:B------:R1:W-:Y:S04]  /*1f7b0*/  STL.64 [R1+0xd80], R90 ;  /* 0x000d805a01007387 */ /* 0x0003e80000100a00 */
[----:B------:R-:W2:Y:S04]  /*1f7c0*/  LDL.LU.64 R92, [R1+0x538] ;  /* 0x00053800015c7983 */ /* 0x000ea80000300a00 */
[----:B-1----:R-:W2:Y:S01]  /*1f7d0*/  LDL.LU.64 R90, [R1+0x530] ;  /* 0x00053000015a7983 */ /* 0x002ea20000300a00 */
[----:B------:R-:W-:-:S05]  /*1f7e0*/  IMAD.WIDE R112, R249, 0x4, R112 ;  /* 0x00000004f9707825 */ /* 0x000fca00078e0270 */
[----:B------:R-:W-:Y:S01]  /*1f7f0*/  STL.64 [R1+0x260], R112 ;  /* 0x0002607001007387 */ /* 0x000fe20000100a00 */
[----:B------:R-:W-:-:S03]  /*1f800*/  IMAD.WIDE R110, R249, 0x4, R110 ;  /* 0x00000004f96e7825 */ /* 0x000fc600078e026e */
[----:B------:R-:W2:Y:S04]  /*1f810*/  LDL.LU.64 R116, [R1+0x520] ;  /* 0x0005200001747983 */ /* 0x000ea80000300a00 */
[----:B------:R1:W-:Y:S01]  /*1f820*/  STL.64 [R1+0x3a8], R110 ;  /* 0x0003a86e01007387 */ /* 0x0003e20000100a00 */
[----:B------:R-:W-:-:S03]  /*1f830*/  IMAD.WIDE R108, R249, 0x4, R108 ;  /* 0x00000004f96c7825 */ /* 0x000fc600078e026c */
[----:B------:R-:W2:Y:S04]  /*1f840*/  LDL.LU.64 R114, [R1+0x518] ;  /* 0x0005180001727983 */ /* 0x000ea80000300a00 */
[----:B------:R1:W-:Y:S04]  /*1f850*/  STL.64 [R1+0x5d0], R108 ;  /* 0x0005d06c01007387 */ /* 0x0003e80000100a00 */
[----:B-1----:R-:W2:Y:S04]  /*1f860*/  LDL.LU.64 R110, [R1+0x510] ;  /* 0x00051000016e7983 */ /* 0x002ea80000300a00 */
[----:B------:R-:W2:Y:S01]  /*1f870*/  LDL.LU.64 R108, [R1+0x500] ;  /* 0x00050000016c7983 */ /* 0x000ea20000300a00 */
[----:B----4-:R-:W-:-:S03]  /*1f880*/  IMAD.WIDE R112, R249, 0x4, R106 ;  /* 0x00000004f9707825 */ /* 0x010fc600078e026a */
[----:B------:R-:W4:Y:S04]  /*1f890*/  LDL.LU.64 R106, [R1+0x4f8] ;  /* 0x0004f800016a7983 */ /* 0x000f280000300a00 */
[----:B------:R1:W-:Y:S04]  /*1f8a0*/  STL.64 [R1+0x258], R112 ;  /* 0x0002587001007387 */ /* 0x0003e80000100a00 */
[----:B-1----:R-:W4:Y:S01]  /*1f8b0*/  LDL.LU.64 R112, [R1+0x4f0] ;  /* 0x0004f00001707983 */ /* 0x002f220000300a00 */
[----:B---3--:R-:W-:-:S04]  /*1f8c0*/  IMAD.WIDE R104, R249, 0x4, R104 ;  /* 0x00000004f9687825 */ /* 0x008fc800078e0268 */
[C---:B--2---:R-:W-:Y:S01]  /*1f8d0*/  IMAD.WIDE R94, R249.reuse, 0x4, R94 ;  /* 0x00000004f95e7825 */ /* 0x044fe200078e025e */
[----:B------:R1:W-:Y:S04]  /*1f8e0*/  STL.64 [R1+0x3a0], R104 ;  /* 0x0003a06801007387 */ /* 0x0003e80000100a00 */
[----:B------:R2:W-:Y:S04]  /*1f8f0*/  STL.64 [R1+0x630], R94 ;  /* 0x0006305e01007387 */ /* 0x0005e80000100a00 */
[----:B-1----:R-:W3:Y:S04]  /*1f900*/  LDL.LU.64 R104, [R1+0x4e0] ;  /* 0x0004e00001687983 */ /* 0x002ee80000300a00 */
[----:B--2---:R-:W2:Y:S01]  /*1f910*/  LDL.LU.64 R94, [R1+0x4d8] ;  /* 0x0004d800015e7983 */ /* 0x004ea20000300a00 */
[----:B------:R-:W-:-:S05]  /*1f920*/  IMAD.WIDE R124, R249, 0x4, R122 ;  /* 0x00000004f97c7825 */ /* 0x000fca00078e027a */
[----:B------:R-:W-:Y:S01]  /*1f930*/  STL.64 [R1+0x250], R124 ;  /* 0x0002507c01007387 */ /* 0x000fe20000100a00 */
[----:B------:R-:W-:-:S04]  /*1f940*/  IMAD.WIDE R122, R249, 0x4, R120 ;  /* 0x00000004f97a7825 */ /* 0x000fc800078e0278 */
[C---:B------:R-:W-:Y:S02]  /*1f950*/  IMAD.WIDE R120, R249.reuse, 0x4, R102 ;  /* 0x00000004f9787825 */ /* 0x040fe400078e0266 */
[----:B------:R-:W2:Y:S04]  /*1f960*/  LDL.LU.64 R102, [R1+0x4d0] ;  /* 0x0004d00001667983 */ /* 0x000ea80000300a00 */
[----:B------:R1:W-:Y:S04]  /*1f970*/  STL.64 [R1+0x390], R122 ;  /* 0x0003907a01007387 */ /* 0x0003e80000100a00 */
[----:B------:R1:W-:Y:S02]  /*1f980*/  STL.64 [R1+0x610], R120 ;  /* 0x0006107801007387 */ /* 0x0003e40000100a00 */
[----:B-1----:R-:W-:-:S02]  /*1f990*/  IMAD.WIDE R122, R249, 0x4, R100 ;  /* 0x00000004f97a7825 */ /* 0x002fc400078e0264 */
[----:B------:R-:W2:Y:S04]  /*1f9a0*/  LDL.LU.64 R100, [R1+0x4c0] ;  /* 0x0004c00001647983 */ /* 0x000ea80000300a00 */
[----:B------:R-:W-:Y:S01]  /*1f9b0*/  STL.64 [R1+0x248], R122 ;  /* 0x0002487a01007387 */ /* 0x000fe20000100a00 */
[----:B------:R-:W-:-:S03]  /*1f9c0*/  IMAD.WIDE R120, R249, 0x4, R98 ;  /* 0x00000004f9787825 */ /* 0x000fc600078e0262 */
[----:B------:R-:W2:Y:S04]  /*1f9d0*/  LDL.LU.64 R98, [R1+0x4b8] ;  /* 0x0004b80001627983 */ /* 0x000ea80000300a00 */
[----:B------:R1:W-:Y:S02]  /*1f9e0*/  STL.64 [R1+0x380], R120 ;  /* 0x0003807801007387 */ /* 0x0003e40000100a00 */
[----:B-1----:R-:W-:-:S05]  /*1f9f0*/  IMAD.WIDE R120, R249, 0x4, R118 ;  /* 0x00000004f9787825 */ /* 0x002fca00078e0276 */
[----:B------:R-:W-:Y:S01]  /*1fa00*/  STL.64 [R1+0x670], R120 ;  /* 0x0006707801007387 */ /* 0x000fe20000100a00 */
[----:B------:R-:W-:-:S03]  /*1fa10*/  IMAD.WIDE R118, R249, 0x4, R96 ;  /* 0x00000004f9767825 */ /* 0x000fc600078e0260 */
[----:B------:R-:W2:Y:S04]  /*1fa20*/  LDL.LU.64 R96, [R1+0x4b0] ;  /* 0x0004b00001607983 */ /* 0x000ea80000300a00 */
[----:B------:R-:W-:Y:S01]  /*1fa30*/  STL.64 [R1+0x240], R118 ;  /* 0x0002407601007387 */ /* 0x000fe20000100a00 */
[----:B------:R-:W-:-:S05]  /*1fa40*/  IMAD.WIDE R92, R249, 0x4, R92 ;  /* 0x00000004f95c7825 */ /* 0x000fca00078e025c */
[----:B------:R1:W-:Y:S01]  /*1fa50*/  STL.64 [R1+0x378], R92 ;  /* 0x0003785c01007387 */ /* 0x0003e20000100a00 */
[----:B------:R-:W-:-:S03]  /*1fa60*/  IMAD.WIDE R90, R249, 0x4, R90 ;  /* 0x00000004f95a7825 */ /* 0x000fc600078e025a */
[----:B-1----:R-:W2:Y:S04]  /*1fa70*/  LDL.LU.64 R92, [R1+0x4a0] ;  /* 0x0004a000015c7983 */ /* 0x002ea80000300a00 */
[----:B------:R1:W-:Y:S04]  /*1fa80*/  STL.64 [R1+0x650], R90 ;  /* 0x0006505a01007387 */ /* 0x0003e80000100a00 */
[----:B-1----:R-:W2:Y:S01]  /*1fa90*/  LDL.LU.64 R90, [R1+0x498] ;  /* 0x00049800015a7983 */ /* 0x002ea20000300a00 */
[----:B------:R-:W-:-:S04]  /*1faa0*/  IMAD.WIDE R116, R249, 0x4, R116 ;  /* 0x00000004f9747825 */ /* 0x000fc800078e0274 */
[C---:B------:R-:W-:Y:S01]  /*1fab0*/  IMAD.WIDE R114, R249.reuse, 0x4, R114 ;  /* 0x00000004f9727825 */ /* 0x040fe200078e0272 */
[----:B------:R-:W-:Y:S03]  /*1fac0*/  STL.64 [R1+0x238], R116 ;  /* 0x0002387401007387 */ /* 0x000fe60000100a00 */
[C---:B------:R-:W-:Y:S01]  /*1fad0*/  IMAD.WIDE R110, R249.reuse, 0x4, R110 ;  /* 0x00000004f96e7825 */ /* 0x040fe200078e026e */
[----:B------:R-:W-:Y:S03]  /*1fae0*/  STL.64 [R1+0x370], R114 ;  /* 0x0003707201007387 */ /* 0x000fe60000100a00 */
[C---:B------:R-:W-:Y:S01]  /*1faf0*/  IMAD.WIDE R108, R249.reuse, 0x4, R108 ;  /* 0x00000004f96c7825 */ /* 0x040fe200078e026c */
[----:B------:R1:W-:Y:S04]  /*1fb00*/  STL.64 [R1+0x6b0], R110 ;  /* 0x0006b06e01007387 */ /* 0x0003e80000100a00 */
[----:B-1----:R-:W2:Y:S04]  /*1fb10*/  LDL.LU.64 R110, [R1+0x490] ;  /* 0x00049000016e7983 */ /* 0x002ea80000300a00 */
[----:B------:R1:W-:Y:S04]  /*1fb20*/  STL.64 [R1+0x230], R108 ;  /* 0x0002306c01007387 */ /* 0x0003e80000100a00 */
[----:B-1----:R-:W2:Y:S01]  /*1fb30*/  LDL.LU.64 R108, [R1+0x480] ;  /* 0x00048000016c7983 */ /* 0x002ea20000300a00 */
[----:B----4-:R-:W-:-:S03]  /*1fb40*/  IMAD.WIDE R114, R249, 0x4, R106 ;  /* 0x00000004f9727825 */ /* 0x010fc600078e026a */
[----:B------:R-:W4:Y:S04]  /*1fb50*/  LDL.LU.64 R106, [R1+0x478] ;  /* 0x00047800016a7983 */ /* 0x000f280000300a00 */
[----:B------:R-:W-:Y:S01]  /*1fb60*/  STL.64 [R1+0x368], R114 ;  /* 0x0003687201007387 */ /* 0x000fe20000100a00 */
[----:B------:R-:W-:-:S04]  /*1fb70*/  IMAD.WIDE R152, R249, 0x4, R112 ;  /* 0x00000004f9987825 */ /* 0x000fc800078e0270 */
[----:B---3--:R-:W-:-:S04]  /*1fb80*/  IMAD.WIDE R112, R249, 0x4, R104 ;  /* 0x00000004f9707825 */ /* 0x008fc800078e0268 */
[C---:B--2---:R-:W-:Y:S02]  /*1fb90*/  IMAD.WIDE R104, R249.reuse, 0x4, R94 ;  /* 0x00000004f9687825 */ /* 0x044fe400078e025e */
[----:B------:R-:W2:Y:S04]  /*1fba0*/  LDL.LU.64 R94, [R1+0x470] ;  /* 0x00047000015e7983 */ /* 0x000ea80000300a00 */
[----:B------:R-:W-:Y:S04]  /*1fbb0*/  STL.64 [R1+0x228], R112 ;  /* 0x0002287001007387 */ /* 0x000fe80000100a00 */
[----:B------:R-:W-:Y:S04]  /*1fbc0*/  STL.64 [R1+0x690], R152 ;  /* 0x0006909801007387 */ /* 0x000fe80000100a00 */
[----:B------:R1:W-:Y:S04]  /*1fbd0*/  STL.64 [R1+0x350], R104 ;  /* 0x0003506801007387 */ /* 0x0003e80000100a00 */
[----:B------:R-:W-:Y:S04]  /*1fbe0*/  STL.64 [R1+0x14e8], R152 ;  /* 0x0014e89801007387 */ /* 0x000fe80000100a00 */
[----:B-1----:R-:W3:Y:S01]  /*1fbf0*/  LDL.LU.64 R104, [R1+0x460] ;  /* 0x0004600001687983 */ /* 0x002ee20000300a00 */
[----:B------:R-:W-:-:S03]  /*1fc00*/  IMAD.WIDE R150, R249, 0x4, R102 ;  /* 0x00000004f9967825 */ /* 0x000fc600078e0266 */
[----:B------:R-:W3:Y:S01]  /*1fc10*/  LDL.LU.64 R102, [R1+0x458] ;  /* 0x0004580001667983 */ /* 0x000ee20000300a00 */
[----:B------:R-:W-:-:S03]  /*1fc20*/  IMAD.WIDE R112, R249, 0x4, R100 ;  /* 0x00000004f9707825 */ /* 0x000fc600078e0264 */
[----:B------:R-:W3:Y:S04]  /*1fc30*/  LDL.LU.64 R100, [R1+0x450] ;  /* 0x0004500001647983 */ /* 0x000ee80000300a00 */
[----:B------:R1:W-:Y:S01]  /*1fc40*/  STL.64 [R1+0x220], R112 ;  /* 0x0002207001007387 */ /* 0x0003e20000100a00 */
[----:B------:R-:W-:-:S03]  /*1fc50*/  IMAD.WIDE R98, R249, 0x4, R98 ;  /* 0x00000004f9627825 */ /* 0x000fc600078e0262 */
[----:B------:R-:W-:Y:S04]  /*1fc60*/  STL.64 [R1+0x6f0], R150 ;  /* 0x0006f09601007387 */ /* 0x000fe80000100a00 */
[----:B------:R1:W-:Y:S04]  /*1fc70*/  STL.64 [R1+0x348], R98 ;  /* 0x0003486201007387 */ /* 0x0003e80000100a00 */
[----:B------:R-:W-:Y:S04]  /*1fc80*/  STL.64 [R1+0x14f0], R150 ;  /* 0x0014f09601007387 */ /* 0x000fe80000100a00 */
[----:B-1----:R-:W3:Y:S04]  /*1fc90*/  LDL.LU.64 R112, [R1+0x440] ;  /* 0x0004400001707983 */ /* 0x002ee80000300a00 */
[----:B------:R-:W3:Y:S01]  /*1fca0*/  LDL.LU.64 R98, [R1+0x438] ;  /* 0x0004380001627983 */ /* 0x000ee20000300a00 */
[----:B------:R-:W-:-:S03]  /*1fcb0*/  IMAD.WIDE R148, R249, 0x4, R96 ;  /* 0x00000004f9947825 */ /* 0x000fc600078e0260 */
[----:B------:R-:W3:Y:S01]  /*1fcc0*/  LDL.LU.64 R96, [R1+0x430] ;  /* 0x0004300001607983 */ /* 0x000ee20000300a00 */
[----:B------:R-:W-:-:S05]  /*1fcd0*/  IMAD.WIDE R92, R249, 0x4, R92 ;  /* 0x00000004f95c7825 */ /* 0x000fca00078e025c */
[----:B------:R1:W-:Y:S01]  /*1fce0*/  STL.64 [R1+0x218], R92 ;  /* 0x0002185c01007387 */ /* 0x0003e20000100a00 */
[----:B------:R-:W-:-:S03]  /*1fcf0*/  IMAD.WIDE R90, R249, 0x4, R90 ;  /* 0x00000004f95a7825 */ /* 0x000fc600078e025a */
[----:B-1----:R-:W3:Y:S04]  /*1fd00*/  LDL.LU.64 R92, [R1+0x1f0] ;  /* 0x0001f000015c7983 */ /* 0x002ee80000300a00 */
[----:B------:R1:W-:Y:S04]  /*1fd10*/  STL.64 [R1+0x340], R90 ;  /* 0x0003405a01007387 */ /* 0x0003e80000100a00 */
[----:B-1----:R-:W3:Y:S04]  /*1fd20*/  LDL.LU.64 R90, [R1+0x1e8] ;  /* 0x0001e800015a7983 */ /* 0x002ee80000300a00 */
[----:B------:R-:W-:Y:S04]  /*1fd30*/  STL.64 [R1+0x6d0], R148 ;  /* 0x0006d09401007387 */ /* 0x000fe80000100a00 */
[----:B------:R-:W-:Y:S01]  /*1fd40*/  STL.64 [R1+0x14f8], R148 ;  /* 0x0014f89401007387 */ /* 0x000fe20000100a00 */
[----:B------:R-:W-:-:S03]  /*1fd50*/  IMAD.WIDE R146, R249, 0x4, R110 ;  /* 0x00000004f9927825 */ /* 0x000fc600078e026e */
[----:B------:R-:W3:Y:S01]  /*1fd60*/  LDL.LU.64 R110, [R1+0x1e0] ;  /* 0x0001e000016e7983 */ /* 0x000ee20000300a00 */
[----:B------:R-:W-:-:S05]  /*1fd70*/  IMAD.WIDE R108, R249, 0x4, R108 ;  /* 0x00000004f96c7825 */ /* 0x000fca00078e026c */
[----:B------:R1:W-:Y:S04]  /*1fd80*/  STL.64 [R1+0x210], R108 ;  /* 0x0002106c01007387 */ /* 0x0003e80000100a00 */
[----:B-1----:R-:W3:Y:S01]  /*1fd90*/  LDL.LU.64 R108, [R1+0x1d0] ;  /* 0x0001d000016c7983 */ /* 0x002ee20000300a00 */
[----:B----4-:R-:W-:-:S05]  /*1fda0*/  IMAD.WIDE R106, R249, 0x4, R106 ;  /* 0x00000004f96a7825 */ /* 0x010fca00078e026a */
[----:B------:R1:W-:Y:S04]  /*1fdb0*/  STL.64 [R1+0x330], R106 ;  /* 0x0003306a01007387 */ /* 0x0003e80000100a00 */
[----:B-1----:R-:W4:Y:S04]  /*1fdc0*/  LDL.LU.64 R106, [R1+0x1c8] ;  /* 0x0001c800016a7983 */ /* 0x002f280000300a00 */
[----:B------:R-:W-:Y:S04]  /*1fdd0*/  STL.64 [R1+0x730], R146 ;  /* 0x0007309201007387 */ /* 0x000fe80000100a00 */
[----:B------:R-:W-:Y:S01]  /*1fde0*/  STL.64 [R1+0x1500], R146 ;  /* 0x0015009201007387 */ /* 0x000fe20000100a00 */
[----:B--2---:R-:W-:-:S03]  /*1fdf0*/  IMAD.WIDE R144, R249, 0x4, R94 ;  /* 0x00000004f9907825 */ /* 0x004fc600078e025e */
[----:B------:R-:W2:Y:S01]  /*1fe00*/  LDL.LU.64 R94, [R1+0x1c0] ;  /* 0x0001c000015e7983 */ /* 0x000ea20000300a00 */
[----:B---3--:R-:W-:-:S03]  /*1fe10*/  IMAD.WIDE R114, R249, 0x4, R104 ;  /* 0x00000004f9727825 */ /* 0x008fc600078e0268 */
[----:B------:R-:W3:Y:S01]  /*1fe20*/  LDL.LU.64 R104, [R1+0x148] ;  /* 0x0001480001687983 */ /* 0x000ee20000300a00 */
[----:B------:R-:W-:-:S03]  /*1fe30*/  IMAD.WIDE R102, R249, 0x4, R102 ;  /* 0x00000004f9667825 */ /* 0x000fc600078e0266 */
[----:B------:R-:W-:Y:S04]  /*1fe40*/  STL.64 [R1+0x208], R114 ;  /* 0x0002087201007387 */ /* 0x000fe80000100a00 */
[----:B------:R-:W-:Y:S04]  /*1fe50*/  STL.64 [R1+0x710], R144 ;  /* 0x0007109001007387 */ /* 0x000fe80000100a00 */
[----:B------:R1:W-:Y:S04]  /*1fe60*/  STL.64 [R1+0x318], R102 ;  /* 0x0003186601007387 */ /* 0x0003e80000100a00 */
[----:B------:R-:W-:Y:S04]  /*1fe70*/  STL.64 [R1+0x1508], R144 ;  /* 0x0015089001007387 */ /* 0x000fe80000100a00 */
[----:B-1----:R-:W3:Y:S01]  /*1fe80*/  LDL.LU.64 R102, [R1+0x1b8] ;  /* 0x0001b80001667983 */ /* 0x002ee20000300a00 */
[----:B------:R-:W-:-:S03]  /*1fe90*/  IMAD.WIDE R142, R249, 0x4, R100 ;  /* 0x00000004f98e7825 */ /* 0x000fc600078e0264 */
[----:B------:R-:W3:Y:S01]  /*1fea0*/  LDL.LU.64 R100, [R1+0x1b0] ;  /* 0x0001b00001647983 */ /* 0x000ee20000300a00 */
[----:B------:R-:W-:-:S04]  /*1feb0*/  IMAD.WIDE R114, R249, 0x4, R112 ;  /* 0x00000004f9727825 */ /* 0x000fc800078e0270 */
[C---:B------:R-:W-:Y:S02]  /*1fec0*/  IMAD.WIDE R112, R249.reuse, 0x4, R98 ;  /* 0x00000004f9707825 */ /* 0x040fe400078e0262 */
[----:B------:R-:W3:Y:S04]  /*1fed0*/  LDL.LU.64 R98, [R1+0x1a8] ;  /* 0x0001a80001627983 */ /* 0x000ee80000300a00 */
[----:B------:R-:W-:Y:S04]  /*1fee0*/  STL.64 [R1+0x200], R114 ;  /* 0x0002007201007387 */ /* 0x000fe80000100a00 */
[----:B------:R-:W-:Y:S01]  /*1fef0*/  STL.64 [R1+0xd78], R142 ;  /* 0x000d788e01007387 */ /* 0x000fe20000100a00 */
[----:B------:R-:W-:-:S03]  /*1ff00*/  IMAD.WIDE R140, R249, 0x4, R96 ;  /* 0x00000004f98c7825 */ /* 0x000fc600078e0260 */
[----:B------:R-:W-:Y:S04]  /*1ff10*/  STL.64 [R1+0x2f8], R112 ;  /* 0x0002f87001007387 */ /* 0x000fe80000100a00 */
[----:B------:R-:W-:Y:S04]  /*1ff20*/  STL.64 [R1+0x1510], R142 ;  /* 0x0015108e01007387 */ /* 0x000fe80000100a00 */
[----:B------:R-:W3:Y:S01]  /*1ff30*/  LDL.LU.64 R96, [R1+0x150] ;  /* 0x0001500001607983 */ /* 0x000ee20000300a00 */
[----:B------:R-:W-:-:S05]  /*1ff40*/  IMAD.WIDE R92, R249, 0x4, R92 ;  /* 0x00000004f95c7825 */ /* 0x000fca00078e025c */
[----:B------:R1:W-:Y:S01]  /*1ff50*/  STL.64 [R1+0x1f0], R92 ;  /* 0x0001f05c01007387 */ /* 0x0003e20000100a00 */
[----:B------:R-:W-:-:S03]  /*1ff60*/  IMAD.WIDE R90, R249, 0x4, R90 ;  /* 0x00000004f95a7825 */ /* 0x000fc600078e025a */
[----:B-1----:R-:W3:Y:S04]  /*1ff70*/  LDL.LU.64 R92, [R1+0x1a0] ;  /* 0x0001a000015c7983 */ /* 0x002ee80000300a00 */
[----:B------:R1:W-:Y:S04]  /*1ff80*/  STL.64 [R1+0x2e0], R90 ;  /* 0x0002e05a01007387 */ /* 0x0003e80000100a00 */
[----:B-1----:R-:W3:Y:S01]  /*1ff90*/  LDL.LU.64 R90, [R1+0x198] ;  /* 0x00019800015a7983 */ /* 0x002ee20000300a00 */
[----:B------:R-:W-:-:S03]  /*1ffa0*/  IMAD.WIDE R138, R249, 0x4, R110 ;  /* 0x00000004f98a7825 */ /* 0x000fc600078e026e */
[----:B------:R-:W-:Y:S04]  /*1ffb0*/  STL.64 [R1+0x7b0], R140 ;  /* 0x0007b08c01007387 */ /* 0x000fe80000100a00 */
[----:B------:R-:W-:Y:S04]  /*1ffc0*/  STL.64 [R1+0x1518], R140 ;  /* 0x0015188c01007387 */ /* 0x000fe80000100a00 */
[----:B------:R-:W-:Y:S01]  /*1ffd0*/  STL.64 [R1+0xd70], R138 ;  /* 0x000d708a01007387 */ /* 0x000fe20000100a00 */
[----:B------:R-:W-:-:S05]  /*1ffe0*/  IMAD.WIDE R108, R249, 0x4, R108 ;  /* 0x00000004f96c7825 */ /* 0x000fca00078e026c */
[----:B------:R1:W-:Y:S04]  /*1fff0*/  STL.64 [R1+0x1d0], R108 ;  /* 0x0001d06c01007387 */ /* 0x0003e80000100a00 */
[----:B------:R-:W-:Y:S01]  /*20000*/  STL.64 [R1+0x1520], R138 ;  /* 0x0015208a01007387 */ /* 0x000fe20000100a00 */
[----:B----4-:R-:W-:-:S04]  /*20010*/  IMAD.WIDE R152, R249, 0x4, R106 ;  /* 0x00000004f9987825 */ /* 0x010fc800078e026a */
[C---:B--2---:R-:W-:Y:S02]  /*20020*/  IMAD.WIDE R136, R249.reuse, 0x4, R94 ;  /* 0x00000004f9887825 */ /* 0x044fe400078e025e */
[----:B------:R-:W2:Y:S04]  /*20030*/  LDL.LU.64 R94, [R1+0x190] ;  /* 0x00019000015e7983 */ /* 0x000ea80000300a00 */
[----:B------:R-:W-:Y:S04]  /*20040*/  STL.64 [R1+0x2d0], R152 ;  /* 0x0002d09801007387 */ /* 0x000fe80000100a00 */
[----:B------:R-:W-:Y:S04]  /*20050*/  STL.64 [R1+0x15b0], R152 ;  /* 0x0015b09801007387 */ /* 0x000fe80000100a00 */
[----:B------:R-:W4:Y:S04]  /*20060*/  LDL.LU.64 R110, [R1+0x158] ;  /* 0x00015800016e7983 */ /* 0x000f280000300a00 */
[----:B-1----:R-:W4:Y:S01]  /*20070*/  LDL.LU.64 R108, [R1+0x188] ;  /* 0x00018800016c7983 */ /* 0x002f220000300a00 */
[----:B---3--:R-:W-:-:S05]  /*20080*/  IMAD.WIDE R104, R249, 0x4, R104 ;  /* 0x00000004f9687825 */ /* 0x008fca00078e0268 */
[----:B------:R1:W-:Y:S04]  /*20090*/  STL.64 [R1+0x148], R104 ;  /* 0x0001486801007387 */ /* 0x0003e80000100a00 */
[----:B------:R-:W3:Y:S04]  /*200a0*/  LDL.LU.64 R106, [R1+0x180] ;  /* 0x00018000016a7983 */ /* 0x000ee80000300a00 */
[----:B-1----:R-:W3:Y:S04]  /*200b0*/  LDL.LU.64 R104, [R1+0x178] ;  /* 0x0001780001687983 */ /* 0x002ee80000300a00 */
[----:B------:R-:W-:Y:S01]  /*200c0*/  STL.64 [R1+0x790], R136 ;  /* 0x0007908801007387 */ /* 0x000fe20000100a00 */
[----:B------:R-:W-:-:S03]  /*200d0*/  IMAD.WIDE R152, R249, 0x4, R102 ;  /* 0x00000004f9987825 */ /* 0x000fc600078e0266 */
[----:B------:R-:W-:Y:S04]  /*200e0*/  STL.64 [R1+0x1528], R136 ;  /* 0x0015288801007387 */ /* 0x000fe80000100a00 */
[----:B------:R-:W-:Y:S01]  /*200f0*/  STL.64 [R1+0x1b8], R152 ;  /* 0x0001b89801007387 */ /* 0x000fe20000100a00 */
[----:B------:R-:W-:-:S03]  /*20100*/  IMAD.WIDE R150, R249, 0x4, R100 ;  /* 0x00000004f9967825 */ /* 0x000fc600078e0264 */
[----:B------:R-:W-:Y:S04]  /*20110*/  STL.64 [R1+0x1688], R152 ;  /* 0x0016889801007387 */ /* 0x000fe80000100a00 */
[----:B------:R-:W3:Y:S04]  /*20120*/  LDL.LU.64 R102, [R1+0x160] ;  /* 0x0001600001667983 */ /* 0x000ee80000300a00 */
[----:B------:R-:W3:Y:S01]  /*20130*/  LDL.LU.64 R100, [R1+0x170] ;  /* 0x0001700001647983 */ /* 0x000ee20000300a00 */
[----:B------:R-:W-:-:S03]  /*20140*/  IMAD.WIDE R134, R249, 0x4, R98 ;  /* 0x00000004f9867825 */ /* 0x000fc600078e0262 */
[----:B------:R-:W3:Y:S04]  /*20150*/  LDL.LU.64 R98, [R1+0x168] ;  /* 0x0001680001627983 */ /* 0x000ee80000300a00 */
[----:B------:R-:W-:Y:S04]  /*20160*/  STL.64 [R1+0x2c0], R150 ;  /* 0x0002c09601007387 */ /* 0x000fe80000100a00 */
[----:B------:R1:W-:Y:S01]  /*20170*/  STL.64 [R1+0x15b8], R150 ;  /* 0x0015b89601007387 */ /* 0x0003e20000100a00 */
[----:B------:R-:W-:-:S05]  /*20180*/  IMAD.WIDE R96, R249, 0x4, R96 ;  /* 0x00000004f9607825 */ /* 0x000fca00078e0260 */
[----:B------:R1:W-:Y:S02]  /*20190*/  STL.64 [R1+0x150], R96 ;  /* 0x0001506001007387 */ /* 0x0003e40000100a00 */
[C---:B-1----:R-:W-:Y:S02]  /*201a0*/  IMAD.WIDE R150, R249.reuse, 0x4, R92 ;  /* 0x00000004f9967825 */ /* 0x042fe400078e025c */
[----:B------:R-:W3:Y:S04]  /*201b0*/  LDL.LU.64 R92, [R1+0x140] ;  /* 0x00014000015c7983 */ /* 0x000ee80000300a00 */
[----:B------:R-:W3:Y:S04]  /*201c0*/  LDL.LU.64 R112, [R1+0x138] ;  /* 0x0001380001707983 */ /* 0x000ee80000300a00 */
[----:B------:R-:W3:Y:S01]  /*201d0*/  LDL.LU.64 R96, [R1+0x130] ;  /* 0x0001300001607983 */ /* 0x000ee20000300a00 */
[----:B------:R-:W-:-:S03]  /*201e0*/  IMAD.WIDE R148, R249, 0x4, R90 ;  /* 0x00000004f9947825 */ /* 0x000fc600078e025a */
[----:B------:R-:W3:Y:S04]  /*201f0*/  LDL.LU.64 R90, [R1+0x128] ;  /* 0x00012800015a7983 */ /* 0x000ee80000300a00 */
[----:B------:R-:W-:Y:S04]  /*20200*/  STL.64 [R1+0xd68], R134 ;  /* 0x000d688601007387 */ /* 0x000fe80000100a00 */
[----:B------:R-:W-:Y:S04]  /*20210*/  STL.64 [R1+0x1530], R134 ;  /* 0x0015308601007387 */ /* 0x000fe80000100a00 */
[----:B------:R-:W-:Y:S04]  /*20220*/  STL.64 [R1+0x1a0], R150 ;  /* 0x0001a09601007387 */ /* 0x000fe80000100a00 */
[----:B------:R-:W-:Y:S01]  /*20230*/  STL.64 [R1+0x1690], R150 ;  /* 0x0016909601007387 */ /* 0x000fe20000100a00 */
[----:B--2---:R-:W-:-:S03]  /*20240*/  IMAD.WIDE R132, R249, 0x4, R94 ;  /* 0x00000004f9847825 */ /* 0x004fc600078e025e */
[----:B------:R-:W2:Y:S04]  /*20250*/  LDL.LU.64 R94, [R1+0x120] ;  /* 0x00012000015e7983 */ /* 0x000ea80000300a00 */
[----:B------:R-:W-:Y:S01]  /*20260*/  STL.64 [R1+0x1f8], R148 ;  /* 0x0001f89401007387 */ /* 0x000fe20000100a00 */
[----:B----4-:R-:W-:-:S03]  /*20270*/  IMAD.WIDE R110, R249, 0x4, R110 ;  /* 0x00000004f96e7825 */ /* 0x010fc600078e026e */
[----:B------:R-:W-:Y:S01]  /*20280*/  STL.64 [R1+0x15c0], R148 ;  /* 0x0015c09401007387 */ /* 0x000fe20000100a00 */
[----:B------:R-:W-:-:S03]  /*20290*/  IMAD.WIDE R108, R249, 0x4, R108 ;  /* 0x00000004f96c7825 */ /* 0x000fc600078e026c */
[----:B------:R1:W-:Y:S04]  /*202a0*/  STL.64 [R1+0x158], R110 ;  /* 0x0001586e01007387 */ /* 0x0003e80000100a00 */
[----:B-1----:R-:W4:Y:S01]  /*202b0*/  LDL.LU.64 R110, [R1+0x110] ;  /* 0x00011000016e7983 */ /* 0x002f220000300a00 */
[----:B---3--:R-:W-:-:S03]  /*202c0*/  IMAD.WIDE R146, R249, 0x4, R106 ;  /* 0x00000004f9927825 */ /* 0x008fc600078e026a */
[----:B------:R1:W-:Y:S01]  /*202d0*/  STL.64 [R1+0x188], R108 ;  /* 0x0001886c01007387 */ /* 0x0003e20000100a00 */
[----:B------:R-:W-:-:S03]  /*202e0*/  IMAD.WIDE R130, R249, 0x4, R104 ;  /* 0x00000004f9827825 */ /* 0x000fc600078e0268 */
[----:B-1----:R-:W3:Y:S04]  /*202f0*/  LDL.LU.64 R108, [R1+0x108] ;  /* 0x00010800016c7983 */ /* 0x002ee80000300a00 */
[----:B------:R-:W-:Y:S04]  /*20300*/  STL.64 [R1+0x7f0], R132 ;  /* 0x0007f08401007387 */ /* 0x000fe80000100a00 */
[----:B------:R-:W-:Y:S04]  /*20310*/  STL.64 [R1+0x1538], R132 ;  /* 0x0015388401007387 */ /* 0x000fe80000100a00 */
[----:B------:R-:W3:Y:S01]  /*20320*/  LDL.LU.64 R106, [R1+0x100] ;  /* 0x00010000016a7983 */ /* 0x000ee20000300a00 */
[----:B------:R-:W-:-:S03]  /*20330*/  IMAD.WIDE R102, R249, 0x4, R102 ;  /* 0x00000004f9667825 */ /* 0x000fc600078e0266 */
[----:B------:R-:W-:Y:S01]  /*20340*/  STL.64 [R1+0x1e8], R146 ;  /* 0x0001e89201007387 */ /* 0x000fe20000100a00 */
[----:B------:R-:W-:-:S03]  /*20350*/  IMAD.WIDE R100, R249, 0x4, R100 ;  /* 0x00000004f9647825 */ /* 0x000fc600078e0264 */
[----:B------:R-:W-:Y:S04]  /*20360*/  STL.64 [R1+0x15c8], R146 ;  /* 0x0015c89201007387 */ /* 0x000fe80000100a00 */
[----:B------:R-:W3:Y:S04]  /*20370*/  LDL.LU.64 R104, [R1+0xf0] ;  /* 0x0000f00001687983 */ /* 0x000ee80000300a00 */
[----:B------:R1:W-:Y:S01]  /*20380*/  STL.64 [R1+0x160], R102 ;  /* 0x0001606601007387 */ /* 0x0003e20000100a00 */
[----:B------:R-:W-:-:S03]  /*20390*/  IMAD.WIDE R144, R249, 0x4, R98 ;  /* 0x00000004f9907825 */ /* 0x000fc600078e0262 */
[----:B-1----:R-:W3:Y:S04]  /*203a0*/  LDL.LU.64 R102, [R1+0xe8] ;  /* 0x0000e80001667983 */ /* 0x002ee80000300a00 */
[----:B------:R1:W-:Y:S04]  /*203b0*/  STL.64 [R1+0x170], R100 ;  /* 0x0001706401007387 */ /* 0x0003e80000100a00 */
[----:B-1----:R-:W3:Y:S04]  /*203c0*/  LDL.LU.64 R100, [R1+0xe0] ;  /* 0x0000e00001647983 */ /* 0x002ee80000300a00 */
[----:B------:R-:W-:Y:S04]  /*203d0*/  STL.64 [R1+0xd60], R130 ;  /* 0x000d608201007387 */ /* 0x000fe80000100a00 */
[----:B------:R-:W-:Y:S04]  /*203e0*/  STL.64 [R1+0x1540], R130 ;  /* 0x0015408201007387 */ /* 0x000fe80000100a00 */
[----:B------:R-:W3:Y:S01]  /*203f0*/  LDL.LU.64 R98, [R1+0xd0] ;  /* 0x0000d00001627983 */ /* 0x000ee20000300a00 */
[----:B------:R-:W-:-:S03]  /*20400*/  IMAD.WIDE R128, R249, 0x4, R92 ;  /* 0x00000004f9807825 */ /* 0x000fc600078e025c */
[----:B------:R-:W3:Y:S01]  /*20410*/  LDL.LU.64 R92, [R1+0xc8] ;  /* 0x0000c800015c7983 */ /* 0x000ee20000300a00 */
[----:B------:R-:W-:-:S03]  /*20420*/  IMAD.WIDE R112, R249, 0x4, R112 ;  /* 0x00000004f9707825 */ /* 0x000fc600078e0270 */
[----:B------:R-:W-:Y:S04]  /*20430*/  STL.64 [R1+0x1e0], R144 ;  /* 0x0001e09001007387 */ /* 0x000fe80000100a00 */
[----:B------:R-:W-:Y:S04]  /*20440*/  STL.64 [R1+0x15d0], R144 ;  /* 0x0015d09001007387 */ /* 0x000fe80000100a00 */
[----:B------:R-:W-:Y:S01]  /*20450*/  STL.64 [R1+0x138], R112 ;  /* 0x0001387001007387 */ /* 0x000fe20000100a00 */
[----:B------:R-:W-:-:S03]  /*20460*/  IMAD.WIDE R142, R249, 0x4, R90 ;  /* 0x00000004f98e7825 */ /* 0x000fc600078e025a */
[----:B------:R-:W3:Y:S01]  /*20470*/  LDL.LU.64 R90, [R1+0xc0] ;  /* 0x0000c000015a7983 */ /* 0x000ee20000300a00 */
[----:B------:R-:W-:-:S05]  /*20480*/  IMAD.WIDE R96, R249, 0x4, R96 ;  /* 0x00000004f9607825 */ /* 0x000fca00078e0260 */
[----:B------:R1:W-:Y:S04]  /*20490*/  STL.64 [R1+0x130], R96 ;  /* 0x0001306001007387 */ /* 0x0003e80000100a00 */
[----:B------:R-:W-:Y:S04]  /*204a0*/  STL.64 [R1+0x810], R128 ;  /* 0x0008108001007387 */ /* 0x000fe80000100a00 */
[----:B------:R-:W-:Y:S04]  /*204b0*/  STL.64 [R1+0x1548], R128 ;  /* 0x0015488001007387 */ /* 0x000fe80000100a00 */
[----:B-1----:R-:W3:Y:S01]  /*204c0*/  LDL.LU.64 R96, [R1+0xb0] ;  /* 0x0000b00001607983 */ /* 0x002ee20000300a00 */
[----:B--2---:R-:W-:-:S03]  /*204d0*/  IMAD.WIDE R126, R249, 0x4, R94 ;  /* 0x00000004f97e7825 */ /* 0x004fc600078e025e */
[----:B------:R-:W2:Y:S04]  /*204e0*/  LDL.LU.64 R94, [R1+0xa8] ;  /* 0x0000a800015e7983 */ /* 0x000ea80000300a00 */
[----:B------:R-:W-:Y:S04]  /*204f0*/  STL.64 [R1+0x1d8], R142 ;  /* 0x0001d88e01007387 */ /* 0x000fe80000100a00 */
[----:B------:R-:W-:Y:S04]  /*20500*/  STL.64 [R1+0x15d8], R142 ;  /* 0x0015d88e01007387 */ /* 0x000fe80000100a00 */
[----:B------:R-:W-:Y:S01]  /*20510*/  STL.64 [R1+0x870], R126 ;  /* 0x0008707e01007387 */ /* 0x000fe20000100a00 */
[----:B----4-:R-:W-:-:S05]  /*20520*/  IMAD.WIDE R110, R249, 0x4, R110 ;  /* 0x00000004f96e7825 */ /* 0x010fca00078e026e */
[----:B------:R-:W-:Y:S04]  /*20530*/  STL.64 [R1+0x110], R110 ;  /* 0x0001106e01007387 */ /* 0x000fe80000100a00 */
[----:B------:R-:W-:Y:S01]  /*20540*/  STL.64 [R1+0x1550], R126 ;  /* 0x0015507e01007387 */ /* 0x000fe20000100a00 */
[----:B---3--:R-:W-:-:S05]  /*20550*/  IMAD.WIDE R140, R249, 0x4, R108 ;  /* 0x00000004f98c7825 */ /* 0x008fca00078e026c */
[----:B------:R-:W-:Y:S01]  /*20560*/  STL.64 [R1+0x1c8], R140 ;  /* 0x0001c88c01007387 */ /* 0x000fe20000100a00 */
[----:B------:R-:W-:-:S03]  /*20570*/  IMAD.WIDE R124, R249, 0x4, R106 ;  /* 0x00000004f97c7825 */ /* 0x000fc600078e026a */
[----:B------:R-:W-:Y:S04]  /*20580*/  STL.64 [R1+0x15e0], R140 ;  /* 0x0015e08c01007387 */ /* 0x000fe80000100a00 */
[----:B------:R-:W-:Y:S01]  /*20590*/  STL.64 [R1+0x850], R124 ;  /* 0x0008507c01007387 */ /* 0x000fe20000100a00 */
[----:B------:R-:W-:-:S05]  /*205a0*/  IMAD.WIDE R104, R249, 0x4, R104 ;  /* 0x00000004f9687825 */ /* 0x000fca00078e0268 */
[----:B------:R1:W-:Y:S04]  /*205b0*/  STL.64 [R1+0xf0], R104 ;  /* 0x0000f06801007387 */ /* 0x0003e80000100a00 */
[----:B------:R-:W-:Y:S01]  /*205c0*/  STL.64 [R1+0x1558], R124 ;  /* 0x0015587c01007387 */ /* 0x000fe20000100a00 */
[----:B------:R-:W-:-:S05]  /*205d0*/  IMAD.WIDE R138, R249, 0x4, R102 ;  /* 0x00000004f98a7825 */ /* 0x000fca00078e0266 */
[----:B------:R-:W-:Y:S04]  /*205e0*/  STL.64 [R1+0x108], R138 ;  /* 0x0001088a01007387 */ /* 0x000fe80000100a00 */
[----:B------:R-:W-:Y:S04]  /*205f0*/  STL.64 [R1+0x15e8], R138 ;  /* 0x0015e88a01007387 */ /* 0x000fe80000100a00 */
[----:B-1----:R-:W3:Y:S01]  /*20600*/  LDL.LU.64 R104, [R1+0x10] ;  /* 0x0000100001687983 */ /* 0x002ee20000300a00 */
[----:B------:R-:W-:-:S04]  /*20610*/  IMAD.WIDE R122, R249, 0x4, R100 ;  /* 0x00000004f97a7825 */ /* 0x000fc800078e0264 */
[----:B------:R-:W-:-:S05]  /*20620*/  IMAD.WIDE R98, R249, 0x4, R98 ;  /* 0x00000004f9627825 */ /* 0x000fca00078e0262 */
[----:B------:R1:W-:Y:S01]  /*20630*/  STL.64 [R1+0xd0], R98 ;  /* 0x0000d06201007387 */ /* 0x0003e20000100a00 */
[----:B------:R-:W-:-:S03]  /*20640*/  IMAD.WIDE R136, R249, 0x4, R92 ;  /* 0x00000004f9887825 */ /* 0x000fc600078e025c */
[----:B------:R-:W4:Y:S04]  /*20650*/  LDL.LU.64 R92, [R1+0x8] ;  /* 0x00000800015c7983 */ /* 0x000f280000300a00 */
[----:B------:R-:W-:Y:S04]  /*20660*/  STL.64 [R1+0x8b0], R122 ;  /* 0x0008b07a01007387 */ /* 0x000fe80000100a00 */
[----:B------:R-:W-:Y:S04]  /*20670*/  STL.64 [R1+0x1560], R122 ;  /* 0x0015607a01007387 */ /* 0x000fe80000100a00 */
[----:B------:R-:W-:Y:S01]  /*20680*/  STL.64 [R1+0x1c0], R136 ;  /* 0x0001c08801007387 */ /* 0x000fe20000100a00 */
[----:B------:R-:W-:-:S03]  /*20690*/  IMAD.WIDE R120, R249, 0x4, R90 ;  /* 0x00000004f9787825 */ /* 0x000fc600078e025a */
[----:B------:R-:W-:Y:S04]  /*206a0*/  STL.64 [R1+0x15f0], R136 ;  /* 0x0015f08801007387 */ /* 0x000fe80000100a00 */
[----:B------:R-:W4:Y:S04]  /*206b0*/  LDL.LU.64 R90, [R1] ;  /* 0x00000000015a7983 */ /* 0x000f280000300a00 */
[----:B------:R-:W4:Y:S01]  /*206c0*/  LDL.LU.64 R102, [R1+0x28] ;  /* 0x0000280001667983 */ /* 0x000f220000300a00 */
[----:B------:R-:W-:-:S05]  /*206d0*/  IMAD.WIDE R96, R249, 0x4, R96 ;  /* 0x00000004f9607825 */ /* 0x000fca00078e0260 */
[----:B------:R1:W-:Y:S01]  /*206e0*/  STL.64 [R1+0xc0], R96 ;  /* 0x0000c06001007387 */ /* 0x0003e20000100a00 */
[----:B------:R-:W-:-:S03]  /*206f0*/  IMAD.WIDE R118, R249, 0x4, R244 ;  /* 0x00000004f9767825 */ /* 0x000fc600078e02f4 */
[----:B------:R-:W4:Y:S04]  /*20700*/  LDL.LU.64 R100, [R1+0x20] ;  /* 0x0000200001647983 */ /* 0x000f280000300a00 */
[----:B-1----:R-:W4:Y:S01]  /*20710*/  LDL.LU.64 R98, [R1+0x18] ;  /* 0x0000180001627983 */ /* 0x002f220000300a00 */
[----:B------:R-:W-:-:S03]  /*20720*/  IMAD.WIDE R138, R249, 0x4, R250 ;  /* 0x00000004f98a7825 */ /* 0x000fc600078e02fa */
[----:B------:R-:W4:Y:S01]  /*20730*/  LDL.LU.64 R96, [R1+0x40] ;  /* 0x0000400001607983 */ /* 0x000f220000300a00 */
[----:B------:R-:W-:-:S04]  /*20740*/  IMAD.WIDE R132, R249, 0x4, R246 ;  /* 0x00000004f9847825 */ /* 0x000fc800078e02f6 */
[----:B------:R-:W-:-:S04]  /*20750*/  IMAD.WIDE R116, R249, 0x4, R242 ;  /* 0x00000004f9747825 */ /* 0x000fc800078e02f2 */
[C---:B--2---:R-:W-:Y:S02]  /*20760*/  IMAD.WIDE R134, R249.reuse, 0x4, R94 ;  /* 0x00000004f9867825 */ /* 0x044fe400078e025e */
[----:B------:R-:W2:Y:S04]  /*20770*/  LDL.LU.64 R94, [R1+0x38] ;  /* 0x00003800015e7983 */ /* 0x000ea80000300a00 */
[----:B------:R-:W-:Y:S04]  /*20780*/  STL.64 [R1+0x890], R120 ;  /* 0x0008907801007387 */ /* 0x000fe80000100a00 */
        /* <DEDUP_REMOVED lines=8> */
[----:B------:R1:W-:Y:S01]  /*20810*/  STL.64 [R1+0x1600], R132 ;  /* 0x0016008401007387 */ /* 0x0003e20000100a00 */
[----:B---3--:R-:W-:-:S04]  /*20820*/  IMAD.WIDE R136, R249, 0x4, R104 ;  /* 0x00000004f9887825 */ /* 0x008fc800078e0268 */
[C---:B----4-:R-:W-:Y:S02]  /*20830*/  IMAD.WIDE R130, R249.reuse, 0x4, R92 ;  /* 0x00000004f9827825 */ /* 0x050fe400078e025c */
[----:B------:R-:W3:Y:S04]  /*20840*/  LDL.LU.64 R92, [R1+0x30] ;  /* 0x00003000015c7983 */ /* 0x000ee80000300a00 */
[----:B------:R-:W-:Y:S04]  /*20850*/  STL.64 [R1+0x8d0], R116 ;  /* 0x0008d07401007387 */ /* 0x000fe80000100a00 */
[----:B------:R-:W-:Y:S04]  /*20860*/  STL.64 [R1+0x1578], R116 ;  /* 0x0015787401007387 */ /* 0x000fe80000100a00 */
[----:B------:R-:W-:Y:S04]  /*20870*/  STL.64 [R1+0xb0], R136 ;  /* 0x0000b08801007387 */ /* 0x000fe80000100a00 */
[----:B------:R-:W-:Y:S01]  /*20880*/  STL.64 [R1+0x16a0], R136 ;  /* 0x0016a08801007387 */ /* 0x000fe20000100a00 */
[----:B------:R-:W-:-:S03]  /*20890*/  IMAD.WIDE R114, R249, 0x4, R90 ;  /* 0x00000004f9727825 */ /* 0x000fc600078e025a */
[----:B------:R-:W4:Y:S04]  /*208a0*/  LDL.LU.64 R152, [R1+0x58] ;  /* 0x0000580001987983 */ /* 0x000f280000300a00 */
[----:B------:R-:W4:Y:S01]  /*208b0*/  LDL.LU.64 R90, [R1+0x50] ;  /* 0x00005000015a7983 */ /* 0x000f220000300a00 */
[----:B-1----:R-:W-:-:S03]  /*208c0*/  IMAD.WIDE R132, R249, 0x4, R102 ;  /* 0x00000004f9847825 */ /* 0x002fc600078e0266 */
[----:B------:R-:W-:Y:S04]  /*208d0*/  STL.64 [R1+0x128], R130 ;  /* 0x0001288201007387 */ /* 0x000fe80000100a00 */
[----:B------:R1:W-:Y:S04]  /*208e0*/  STL.64 [R1+0x1608], R130 ;  /* 0x0016088201007387 */ /* 0x0003e80000100a00 */
[----:B------:R-:W4:Y:S04]  /*208f0*/  LDL.LU.64 R108, [R1+0x48] ;  /* 0x00004800016c7983 */ /* 0x000f280000300a00 */
[----:B------:R-:W4:Y:S01]  /*20900*/  LDL.LU.64 R106, [R1+0x70] ;  /* 0x00007000016a7983 */ /* 0x000f220000300a00 */
[----:B------:R-:W-:-:S03]  /*20910*/  IMAD.WIDE R128, R249, 0x4, R100 ;  /* 0x00000004f9807825 */ /* 0x000fc600078e0264 */
[----:B------:R-:W4:Y:S04]  /*20920*/  LDL.LU.64 R104, [R1+0x68] ;  /* 0x0000680001687983 */ /* 0x000f280000300a00 */
[----:B------:R-:W-:Y:S01]  /*20930*/  STL.64 [R1+0x930], R114 ;  /* 0x0009307201007387 */ /* 0x000fe20000100a00 */
[----:B------:R-:W-:-:S03]  /*20940*/  IMAD.WIDE R112, R249, 0x4, R98 ;  /* 0x00000004f9707825 */ /* 0x000fc600078e0262 */
[----:B------:R-:W-:Y:S04]  /*20950*/  STL.64 [R1+0x1580], R114 ;  /* 0x0015807201007387 */ /* 0x000fe80000100a00 */
[----:B------:R-:W-:Y:S01]  /*20960*/  STL.64 [R1+0xa8], R132 ;  /* 0x0000a88401007387 */ /* 0x000fe20000100a00 */
[----:B-1----:R-:W-:-:S03]  /*20970*/  IMAD.WIDE R130, R249, 0x4, R96 ;  /* 0x00000004f9827825 */ /* 0x002fc600078e0260 */
[----:B------:R-:W4:Y:S04]  /*20980*/  LDL.LU.64 R102, [R1+0x60] ;  /* 0x0000600001667983 */ /* 0x000f280000300a00 */
[----:B------:R-:W-:Y:S04]  /*20990*/  STL.64 [R1+0x1b0], R128 ;  /* 0x0001b08001007387 */ /* 0x000fe80000100a00 */
[----:B------:R1:W-:Y:S04]  /*209a0*/  STL.64 [R1+0x1610], R128 ;  /* 0x0016108001007387 */ /* 0x0003e80000100a00 */
[----:B------:R-:W4:Y:S04]  /*209b0*/  LDL.LU.64 R100, [R1+0x88] ;  /* 0x0000880001647983 */ /* 0x000f280000300a00 */
[----:B------:R-:W4:Y:S04]  /*209c0*/  LDL.LU.64 R98, [R1+0x80] ;  /* 0x0000800001627983 */ /* 0x000f280000300a00 */
[----:B------:R-:W4:Y:S04]  /*209d0*/  LDL.LU.64 R96, [R1+0x78] ;  /* 0x0000780001607983 */ /* 0x000f280000300a00 */
[----:B------:R-:W-:Y:S04]  /*209e0*/  STL.64 [R1+0x910], R112 ;  /* 0x0009107001007387 */ /* 0x000fe80000100a00 */
[----:B------:R-:W-:Y:S04]  /*209f0*/  STL.64 [R1+0x1588], R112 ;  /* 0x0015887001007387 */ /* 0x000fe80000100a00 */
[----:B------:R-:W-:Y:S01]  /*20a00*/  STL.64 [R1+0x40], R130 ;  /* 0x0000408201007387 */ /* 0x000fe20000100a00 */
[----:B--2---:R-:W-:-:S03]  /*20a10*/  IMAD.WIDE R126, R249, 0x4, R94 ;  /* 0x00000004f97e7825 */ /* 0x004fc600078e025e */
[----:B------:R-:W2:Y:S01]  /*20a20*/  LDL.LU.64 R94, [R1+0xa0] ;  /* 0x0000a000015e7983 */ /* 0x000ea20000300a00 */
[----:B---3--:R-:W-:-:S03]  /*20a30*/  IMAD.WIDE R110, R249, 0x4, R92 ;  /* 0x00000004f96e7825 */ /* 0x008fc600078e025c */
[----:B------:R-:W3:Y:S04]  /*20a40*/  LDL.LU.64 R92, [R1+0x98] ;  /* 0x00009800015c7983 */ /* 0x000ee80000300a00 */
[----:B------:R-:W-:Y:S04]  /*20a50*/  STL.64 [R1+0x1a8], R126 ;  /* 0x0001a87e01007387 */ /* 0x000fe80000100a00 */
[----:B------:R1:W-:Y:S01]  /*20a60*/  STL.64 [R1+0x1618], R126 ;  /* 0x0016187e01007387 */ /* 0x0003e20000100a00 */
[----:B----4-:R-:W-:-:S03]  /*20a70*/  IMAD.WIDE R124, R249, 0x4, R90 ;  /* 0x00000004f97c7825 */ /* 0x010fc600078e025a */
[----:B------:R-:W4:Y:S01]  /*20a80*/  LDL.LU.64 R90, [R1+0x90] ;  /* 0x00009000015a7983 */ /* 0x000f220000300a00 */
[----:B-1----:R-:W-:-:S03]  /*20a90*/  IMAD.WIDE R128, R249, 0x4, R152 ;  /* 0x00000004f9807825 */ /* 0x002fc600078e0298 */
[----:B------:R-:W-:Y:S04]  /*20aa0*/  STL.64 [R1+0x970], R110 ;  /* 0x0009706e01007387 */ /* 0x000fe80000100a00 */
[----:B------:R-:W-:Y:S01]  /*20ab0*/  STL.64 [R1+0x1590], R110 ;  /* 0x0015906e01007387 */ /* 0x000fe20000100a00 */
[----:B------:R-:W-:-:S03]  /*20ac0*/  IMAD.WIDE R108, R249, 0x4, R108 ;  /* 0x00000004f96c7825 */ /* 0x000fc600078e026c */
[----:B------:R-:W-:Y:S01]  /*20ad0*/  STL.64 [R1+0x38], R128 ;  /* 0x0000388001007387 */ /* 0x000fe20000100a00 */
[----:B------:R-:W-:-:S03]  /*20ae0*/  IMAD.WIDE R126, R249, 0x4, R106 ;  /* 0x00000004f97e7825 */ /* 0x000fc600078e026a */
[----:B------:R-:W-:Y:S01]  /*20af0*/  STL.64 [R1+0x140], R124 ;  /* 0x0001407c01007387 */ /* 0x000fe20000100a00 */
[----:B------:R-:W-:-:S03]  /*20b00*/  IMAD.WIDE R122, R249, 0x4, R104 ;  /* 0x00000004f97a7825 */ /* 0x000fc600078e0268 */
[----:B------:R1:W-:Y:S04]  /*20b10*/  STL.64 [R1+0x1620], R124 ;  /* 0x0016207c01007387 */ /* 0x0003e80000100a00 */
[----:B------:R-:W-:Y:S04]  /*20b20*/  STL.64 [R1+0x950], R108 ;  /* 0x0009506c01007387 */ /* 0x000fe80000100a00 */
[----:B------:R-:W-:Y:S04]  /*20b30*/  STL.64 [R1+0x1598], R108 ;  /* 0x0015986c01007387 */ /* 0x000fe80000100a00 */
[----:B------:R-:W-:Y:S01]  /*20b40*/  STL.64 [R1+0x30], R126 ;  /* 0x0000307e01007387 */ /* 0x000fe20000100a00 */
[----:B------:R-:W-:-:S03]  /*20b50*/  IMAD.WIDE R106, R249, 0x4, R102 ;  /* 0x00000004f96a7825 */ /* 0x000fc600078e0266 */
[----:B------:R-:W-:Y:S04]  /*20b60*/  STL.64 [R1+0x198], R122 ;  /* 0x0001987a01007387 */ /* 0x000fe80000100a00 */
[----:B------:R2:W-:Y:S01]  /*20b70*/  STL.64 [R1+0x1628], R122 ;  /* 0x0016287a01007387 */ /* 0x0005e20000100a00 */
[----:B-1----:R-:W-:-:S03]  /*20b80*/  IMAD.WIDE R124, R249, 0x4, R100 ;  /* 0x00000004f97c7825 */ /* 0x002fc600078e0264 */
[----:B------:R-:W-:Y:S01]  /*20b90*/  STL.64 [R1+0x9b0], R106 ;  /* 0x0009b06a01007387 */ /* 0x000fe20000100a00 */
[----:B------:R-:W-:-:S03]  /*20ba0*/  IMAD.WIDE R120, R249, 0x4, R98 ;  /* 0x00000004f9787825 */ /* 0x000fc600078e0262 */
[----:B------:R1:W-:Y:S01]  /*20bb0*/  STL.64 [R1+0x15a0], R106 ;  /* 0x0015a06a01007387 */ /* 0x0003e20000100a00 */
[----:B------:R-:W-:-:S03]  /*20bc0*/  IMAD.WIDE R104, R249, 0x4, R96 ;  /* 0x00000004f9687825 */ /* 0x000fc600078e0260 */
[----:B------:R-:W-:Y:S04]  /*20bd0*/  STL.64 [R1+0x28], R124 ;  /* 0x0000287c01007387 */ /* 0x000fe80000100a00 */
[----:B------:R-:W-:Y:S04]  /*20be0*/  STL.64 [R1+0x190], R120 ;  /* 0x0001907801007387 */ /* 0x000fe80000100a00 */
[----:B------:R-:W-:Y:S04]  /*20bf0*/  STL.64 [R1+0x1630], R120 ;  /* 0x0016307801007387 */ /* 0x000fe80000100a00 */
[----:B------:R-:W-:Y:S04]  /*20c00*/  STL.64 [R1+0x990], R104 ;  /* 0x0009906801007387 */ /* 0x000fe80000100a00 */
[----:B------:R1:W-:Y:S01]  /*20c10*/  STL.64 [R1+0x15a8], R104 ;  /* 0x0015a86801007387 */ /* 0x0003e20000100a00 */
        /* <DEDUP_REMOVED lines=8> */
[----:B--2---:R-:W-:-:S05]  /*20ca0*/  IMAD.WIDE R122, R249, 0x4, R94 ;  /* 0x00000004f97a7825 */ /* 0x004fca00078e025e */
[----:B------:R-:W-:Y:S04]  /*20cb0*/  STL.64 [R1+0x18], R122 ;  /* 0x0000187a01007387 */ /* 0x000fe80000100a00 */
[----:B------:R-:W2:Y:S04]  /*20cc0*/  LDL.64 R138, [R1+0x338] ;  /* 0x00033800018a7983 */ /* 0x000ea80000100a00 */
[----:B------:R-:W2:Y:S04]  /*20cd0*/  LDL.64 R134, [R1+0x320] ;  /* 0x0003200001867983 */ /* 0x000ea80000100a00 */
[----:B------:R-:W2:Y:S04]  /*20ce0*/  LDL.64 R142, [R1+0x328] ;  /* 0x00032800018e7983 */ /* 0x000ea80000100a00 */
[----:B------:R-:W2:Y:S04]  /*20cf0*/  LDL.64 R144, [R1+0x300] ;  /* 0x0003000001907983 */ /* 0x000ea80000100a00 */
[----:B------:R-:W2:Y:S04]  /*20d00*/  LDL.64 R146, [R1+0x310] ;  /* 0x0003100001927983 */ /* 0x000ea80000100a00 */
[----:B------:R-:W2:Y:S04]  /*20d10*/  LDL.64 R148, [R1+0x2f0] ;  /* 0x0002f00001947983 */ /* 0x000ea80000100a00 */
[----:B------:R-:W2:Y:S04]  /*20d20*/  LDL.64 R150, [R1+0x2e8] ;  /* 0x0002e80001967983 */ /* 0x000ea80000100a00 */
[----:B------:R-:W2:Y:S01]  /*20d30*/  LDL.64 R152, [R1+0x2b0] ;  /* 0x0002b00001987983 */ /* 0x000ea20000100a00 */
[----:B------:R-:W-:-:S04]  /*20d40*/  IMAD.WIDE R110, R249, 0x4, R46 ;  /* 0x00000004f96e7825 */ /* 0x000fc800078e022e */
[----:B------:R-:W-:-:S04]  /*20d50*/  IMAD.WIDE R94, R249, 0x4, R48 ;  /* 0x00000004f95e7825 */ /* 0x000fc800078e0230 */
[----:B------:R-:W-:-:S04]  /*20d60*/  IMAD.WIDE R108, R249, 0x4, R54 ;  /* 0x00000004f96c7825 */ /* 0x000fc800078e0236 */
[----:B-1----:R-:W-:-:S04]  /*20d70*/  IMAD.WIDE R106, R249, 0x4, R62 ;  /* 0x00000004f96a7825 */ /* 0x002fc800078e023e */
[----:B------:R-:W-:-:S04]  /*20d80*/  IMAD.WIDE R54, R249, 0x4, R66 ;  /* 0x00000004f9367825 */ /* 0x000fc800078e0242 */
[----:B------:R-:W-:-:S04]  /*20d90*/  IMAD.WIDE R104, R249, 0x4, R70 ;  /* 0x00000004f9687825 */ /* 0x000fc800078e0246 */
[----:B---3--:R-:W-:-:S05]  /*20da0*/  IMAD.WIDE R118, R249, 0x4, R92 ;  /* 0x00000004f9767825 */ /* 0x008fca00078e025c */
[----:B------:R-:W-:Y:S04]  /*20db0*/  STL.64 [R1+0x180], R118 ;  /* 0x0001807601007387 */ /* 0x000fe80000100a00 */
[----:B------:R1:W-:Y:S01]  /*20dc0*/  STL.64 [R1+0x1638], R118 ;  /* 0x0016387601007387 */ /* 0x0003e20000100a00 */
[----:B----4-:R-:W-:-:S05]  /*20dd0*/  IMAD.WIDE R102, R249, 0x4, R90 ;  /* 0x00000004f9667825 */ /* 0x010fca00078e025a */
[----:B------:R-:W-:Y:S04]  /*20de0*/  STL.64 [R1+0x9f0], R102 ;  /* 0x0009f06601007387 */ /* 0x000fe80000100a00 */
[----:B------:R-:W-:Y:S04]  /*20df0*/  STL.64 [R1+0x1640], R102 ;  /* 0x0016406601007387 */ /* 0x000fe80000100a00 */
[----:B------:R-:W-:Y:S04]  /*20e00*/  STL.64 [R1+0x8], R20 ;  /* 0x0000081401007387 */ /* 0x000fe80000100a00 */
[----:B------:R-:W3:Y:S04]  /*20e10*/  LDL.LU.64 R22, [R1+0x280] ;  /* 0x0002800001167983 */ /* 0x000ee80000300a00 */
[----:B------:R-:W-:Y:S04]  /*20e20*/  STL.64 [R1+0x178], R116 ;  /* 0x0001787401007387 */ /* 0x000fe80000100a00 */
[----:B------:R-:W-:Y:S04]  /*20e30*/  STL.64 [R1+0x1648], R116 ;  /* 0x0016487401007387 */ /* 0x000fe80000100a00 */
[----:B------:R-:W3:Y:S04]  /*20e40*/  LDL.LU.64 R24, [R1+0x288] ;  /* 0x0002880001187983 */ /* 0x000ee80000300a00 */
[----:B------:R-:W-:Y:S04]  /*20e50*/  STL.64 [R1+0x9d0], R100 ;  /* 0x0009d06401007387 */ /* 0x000fe80000100a00 */
[----:B------:R-:W-:Y:S04]  /*20e60*/  STL.64 [R1+0x1650], R100 ;  /* 0x0016506401007387 */ /* 0x000fe80000100a00 */
[----:B------:R-:W2:Y:S04]  /*20e70*/  LDL.LU.64 R28, [R1+0x298] ;  /* 0x00029800011c7983 */ /* 0x000ea80000300a00 */
[----:B------:R-:W2:Y:S04]  /*20e80*/  LDL.LU.64 R30, [R1+0x2a0] ;  /* 0x0002a000011e7983 */ /* 0x000ea80000300a00 */
[----:B------:R-:W2:Y:S04]  /*20e90*/  LDL.LU.64 R32, [R1+0x2a8] ;  /* 0x0002a80001207983 */ /* 0x000ea80000300a00 */
[----:B------:R-:W-:Y:S04]  /*20ea0*/  STL.64 [R1+0x168], R114 ;  /* 0x0001687201007387 */ /* 0x000fe80000100a00 */
[----:B------:R-:W-:Y:S04]  /*20eb0*/  STL.64 [R1+0x1658], R114 ;  /* 0x0016587201007387 */ /* 0x000fe80000100a00 */
[----:B------:R-:W-:Y:S04]  /*20ec0*/  STL.64 [R1+0xa30], R98 ;  /* 0x000a306201007387 */ /* 0x000fe80000100a00 */
[----:B------:R-:W-:Y:S04]  /*20ed0*/  STL.64 [R1+0x1660], R98 ;  /* 0x0016606201007387 */ /* 0x000fe80000100a00 */
[----:B------:R-:W2:Y:S04]  /*20ee0*/  LDL.LU.64 R36, [R1+0x2b8] ;  /* 0x0002b80001247983 */ /* 0x000ea80000300a00 */
[----:B------:R-:W2:Y:S04]  /*20ef0*/  LDL.LU.64 R38, [R1+0x2c8] ;  /* 0x0002c80001267983 */ /* 0x000ea80000300a00 */
[----:B------:R-:W2:Y:S04]  /*20f00*/  LDL.LU.64 R40, [R1+0x2d8] ;  /* 0x0002d80001287983 */ /* 0x000ea80000300a00 */
[----:B------:R-:W-:Y:S04]  /*20f10*/  STL.64 [R1+0x50], R112 ;  /* 0x0000507001007387 */ /* 0x000fe80000100a00 */
[----:B------:R-:W-:Y:S04]  /*20f20*/  STL.64 [R1+0x1668], R112 ;  /* 0x0016687001007387 */ /* 0x000fe80000100a00 */
[----:B------:R-:W-:Y:S01]  /*20f30*/  STL.64 [R1+0xa10], R96 ;  /* 0x000a106001007387 */ /* 0x000fe20000100a00 */
[----:B------:R-:W-:-:S03]  /*20f40*/  IMAD.WIDE R90, R249, 0x4, R56 ;  /* 0x00000004f95a7825 */ /* 0x000fc600078e0238 */
[----:B------:R-:W-:Y:S04]  /*20f50*/  STL.64 [R1+0x1670], R96 ;  /* 0x0016706001007387 */ /* 0x000fe80000100a00 */
[----:B------:R-:W2:Y:S04]  /*20f60*/  LDL.LU.64 R46, [R1+0x308] ;  /* 0x00030800012e7983 */ /* 0x000ea80000300a00 */
[----:B------:R-:W-:Y:S04]  /*20f70*/  STL.64 [R1+0x48], R110 ;  /* 0x0000486e01007387 */ /* 0x000fe80000100a00 */
[----:B------:R-:W-:Y:S04]  /*20f80*/  STL.64 [R1+0x1678], R110 ;  /* 0x0016786e01007387 */ /* 0x000fe80000100a00 */
[----:B------:R-:W-:Y:S01]  /*20f90*/  STL.64 [R1+0xa70], R94 ;  /* 0x000a705e01007387 */ /* 0x000fe20000100a00 */
[----:B------:R-:W-:-:S03]  /*20fa0*/  IMAD.WIDE R92, R249, 0x4, R64 ;  /* 0x00000004f95c7825 */ /* 0x000fc600078e0240 */
[----:B------:R1:W-:Y:S04]  /*20fb0*/  STL.64 [R1+0x1680], R94 ;  /* 0x0016805e01007387 */ /* 0x0003e80000100a00 */
[----:B------:R-:W2:Y:S04]  /*20fc0*/  LDL.LU.64 R56, [R1+0x138] ;  /* 0x0001380001387983 */ /* 0x000ea80000300a00 */
[----:B------:R1:W-:Y:S04]  /*20fd0*/  STL.64 [R1+0x20], R108 ;  /* 0x0000206c01007387 */ /* 0x0003e80000100a00 */
[----:B------:R-:W-:Y:S04]  /*20fe0*/  STL.64 [R1+0xa50], R90 ;  /* 0x000a505a01007387 */ /* 0x000fe80000100a00 */
[----:B------:R-:W2:Y:S04]  /*20ff0*/  LDL.LU.64 R62, [R1+0x160] ;  /* 0x00016000013e7983 */ /* 0x000ea80000300a00 */
[----:B------:R-:W2:Y:S04]  /*21000*/  LDL.LU.64 R64, [R1+0x158] ;  /* 0x0001580001407983 */ /* 0x000ea80000300a00 */
[----:B------:R1:W-:Y:S04]  /*21010*/  STL.64 [R1+0x10], R106 ;  /* 0x0000106a01007387 */ /* 0x0003e80000100a00 */
[----:B------:R-:W2:Y:S04]  /*21020*/  LDL.LU.64 R66, [R1+0x150] ;  /* 0x0001500001427983 */ /* 0x000ea80000300a00 */
[----:B------:R-:W-:Y:S04]  /*21030*/  STL.64 [R1+0xd58], R92 ;  /* 0x000d585c01007387 */ /* 0x000fe80000100a00 */
[----:B------:R-:W2:Y:S01]  /*21040*/  LDL.LU.64 R70, [R1+0x148] ;  /* 0x0001480001467983 */ /* 0x000ea20000300a00 */
[----:B------:R-:W-:-:S04]  /*21050*/  IMAD.WIDE R184, R249, 0x4, R184 ;  /* 0x00000004f9b87825 */ /* 0x000fc800078e02b8 */
[C---:B------:R-:W-:Y:S01]  /*21060*/  IMAD.WIDE R186, R249.reuse, 0x4, R186 ;  /* 0x00000004f9ba7825 */ /* 0x040fe200078e02ba */
[----:B------:R1:W-:Y:S03]  /*21070*/  LDGSTS.E [R252+0x46800], [R184.64], P5 ;  /* 0x46800000b8fc7fae */ /* 0x0003e6000a921848 */
        /* <DEDUP_REMOVED lines=64> */
[----:B------:R-:W-:Y:S01]  /*21480*/  IMAD.WIDE R58, R249, 0x4, R58 ;  /* 0x00000004f93a7825 */ /* 0x000fe200078e023a */
[----:B------:R-:W-:-:S03]  /*21490*/  LOP3.LUT R141, R252, 0x20, RZ, 0x3c, !PT ;  /* 0x00000020fc8d7812 */ /* 0x000fc600078e3cff */
[----:B------:R-:W-:-:S04]  /*214a0*/  IMAD.WIDE R74, R249, 0x4, R74 ;  /* 0x00000004f94a7825 */ /* 0x000fc800078e024a */
[----:B------:R-:W-:-:S04]  /*214b0*/  IMAD.WIDE R48, R249, 0x4, R82 ;  /* 0x00000004f9307825 */ /* 0x000fc800078e0252 */
[----:B------:R-:W-:-:S04]  /*214c0*/  IMAD.WIDE R156, R249, 0x4, R156 ;  /* 0x00000004f99c7825 */ /* 0x000fc800078e029c */
[----:B------:R-:W-:-:S04]  /*214d0*/  IMAD.WIDE R160, R249, 0x4, R160 ;  /* 0x00000004f9a07825 */ /* 0x000fc800078e02a0 */
[C---:B------:R-:W-:Y:S01]  /*214e0*/  IMAD.WIDE R72, R249.reuse, 0x4, R72 ;  /* 0x00000004f9487825 */ /* 0x040fe200078e0248 */
[----:B------:R1:W-:Y:S03]  /*214f0*/  STL.64 [R1], R104 ;  /* 0x0000006801007387 */ /* 0x0003e60000100a00 */
[C---:B------:R-:W-:Y:S01]  /*21500*/  IMAD.WIDE R80, R249.reuse, 0x4, R80 ;  /* 0x00000004f9507825 */ /* 0x040fe200078e0250 */
[----:B------:R1:W-:Y:S03]  /*21510*/  STL.64 [R1+0xd48], R72 ;  /* 0x000d484801007387 */ /* 0x0003e60000100a00 */
[C---:B------:R-:W-:Y:S01]  /*21520*/  IMAD.WIDE R88, R249.reuse, 0x4, R88 ;  /* 0x00000004f9587825 */ /* 0x040fe200078e0258 */
[----:B------:R2:W-:Y:S04]  /*21530*/  STL.64 [R1+0xd50], R80 ;  /* 0x000d505001007387 */ /* 0x0005e80000100a00 */
[----:B------:R-:W-:Y:S04]  /*21540*/  STL.64 [R1+0xd40], R88 ;  /* 0x000d405801007387 */ /* 0x000fe80000100a00 */
[----:B-1----:R-:W3:Y:S04]  /*21550*/  LDL.64 R118, [R1+0x290] ;  /* 0x0002900001767983 */ /* 0x002ee80000100a00 */
[----:B------:R-:W3:Y:S04]  /*21560*/  LDL.64 R120, [R1+0x278] ;  /* 0x0002780001787983 */ /* 0x000ee80000100a00 */
[----:B------:R-:W3:Y:S01]  /*21570*/  LDL.64 R136, [R1+0x268] ;  /* 0x0002680001887983 */ /* 0x000ee20000100a00 */
[----:B------:R-:W-:-:S03]  /*21580*/  IMAD.WIDE R242, R249, 0x4, R86 ;  /* 0x00000004f9f27825 */ /* 0x000fc600078e0256 */
[----:B------:R-:W3:Y:S01]  /*21590*/  LDL.64 R86, [R1+0x248] ;  /* 0x0002480001567983 */ /* 0x000ee20000100a00 */
[----:B------:R-:W-:-:S03]  /*215a0*/  IMAD.WIDE R246, R249, 0x4, R78 ;  /* 0x00000004f9f67825 */ /* 0x000fc600078e024e */
        /* <DEDUP_REMOVED lines=49> */
[----:B------:R1:W-:Y:S04]  /*218c0*/  LDGSTS.E [R141+0x45a00], [R38.64], P5 ;  /* 0x45a00000268d7fae */ /* 0x0003e8000a921848 */
[----:B------:R1:W-:Y:S04]  /*218d0*/  LDGSTS.E [R141+0x46200], [R36.64], P5 ;  /* 0x46200000248d7fae */ /* 0x0003e8000a921848 */
[----:B------:R-:W4:Y:S04]  /*218e0*/  LDL.64 R138, [R1+0x260] ;  /* 0x00026000018a7983 */ /* 0x000f280000100a00 */
[----:B------:R1:W-:Y:S04]  /*218f0*/  LDGSTS.E [R141+0x46a00], [R152.64], P5 ;  /* 0x46a00000988d7fae */ /* 0x0003e8000a921848 */
[----:B--2---:R-:W2:Y:S04]  /*21900*/  LDL.64 R150, [R1+0x258] ;  /* 0x0002580001967983 */ /* 0x004ea80000100a00 */
[----:B------:R2:W-:Y:S04]  /*21910*/  LDGSTS.E [R141+0x47200], [R32.64], P5 ;  /* 0x47200000208d7fae */ /* 0x0005e8000a921848 */
[----:B-1----:R-:W2:Y:S04]  /*21920*/  LDL.64 R152, [R1+0x250] ;  /* 0x0002500001987983 */ /* 0x002ea80000100a00 */
[----:B------:R1:W-:Y:S04]  /*21930*/  LDGSTS.E [R141+0x47a00], [R30.64], P5 ;  /* 0x47a000001e8d7fae */ /* 0x0003e8000a921848 */
[----:B------:R1:W-:Y:S04]  /*21940*/  LDGSTS.E [R141+0x48200], [R28.64], P5 ;  /* 0x482000001c8d7fae */ /* 0x0003e8000a921848 */
[----:B------:R-:W2:Y:S04]  /*21950*/  LDL.64 R142, [R1+0x208] ;  /* 0x00020800018e7983 */ /* 0x000ea80000100a00 */
[----:B------:R-:W2:Y:S04]  /*21960*/  LDL.64 R144, [R1+0x200] ;  /* 0x0002000001907983 */ /* 0x000ea80000100a00 */
[----:B------:R-:W2:Y:S04]  /*21970*/  LDL.64 R146, [R1+0x1f0] ;  /* 0x0001f00001927983 */ /* 0x000ea80000100a00 */
[----:B------:R-:W2:Y:S04]  /*21980*/  LDL.64 R148, [R1+0x1d0] ;  /* 0x0001d00001947983 */ /* 0x000ea80000100a00 */
[----:B---3--:R3:W-:Y:S04]  /*21990*/  LDGSTS.E [R141+0x48a00], [R118.64], P5 ;  /* 0x48a00000768d7fae */ /* 0x0087e8000a921848 */
[----:B------:R1:W-:Y:S04]  /*219a0*/  LDGSTS.E [R141+0x49200], [R24.64], P5 ;  /* 0x49200000188d7fae */ /* 0x0003e8000a921848 */
[----:B------:R1:W-:Y:S04]  /*219b0*/  LDGSTS.E [R141+0x49a00], [R22.64], P5 ;  /* 0x49a00000168d7fae */ /* 0x0003e8000a921848 */
[----:B------:R1:W-:Y:S04]  /*219c0*/  LDGSTS.E [R141+0x4a200], [R120.64], P5 ;  /* 0x4a200000788d7fae */ /* 0x0003e8000a921848 */
[----:B---3--:R-:W3:Y:S04]  /*219d0*/  LDL.64 R118, [R1+0xf0] ;  /* 0x0000f00001767983 */ /* 0x008ee80000100a00 */
[----:B-1----:R-:W3:Y:S04]  /*219e0*/  LDL.64 R120, [R1+0xd0] ;  /* 0x0000d00001787983 */ /* 0x002ee80000100a00 */
[----:B----4-:R1:W-:Y:S04]  /*219f0*/  LDGSTS.E [R141+0x4aa00], [R134.64], P5 ;  /* 0x4aa00000868d7fae */ /* 0x0103e8000a921848 */
[----:B------:R4:W-:Y:S04]  /*21a00*/  LDGSTS.E [R141+0x4b200], [R136.64], P5 ;  /* 0x4b200000888d7fae */ /* 0x0009e8000a921848 */
[----:B-1----:R-:W3:Y:S04]  /*21a10*/  LDL.64 R134, [R1+0xc0] ;  /* 0x0000c00001867983 */ /* 0x002ee80000100a00 */
[----:B----4-:R-:W3:Y:S04]  /*21a20*/  LDL.LU.64 R136, [R1+0x16a0] ;  /* 0x0016a00001887983 */ /* 0x010ee80000300a00 */
[----:B------:R1:W-:Y:S04]  /*21a30*/  LDGSTS.E [R141+0x4ba00], [R138.64], P5 ;  /* 0x4ba000008a8d7fae */ /* 0x0003e8000a921848 */
[----:B--2---:R2:W-:Y:S04]  /*21a40*/  LDGSTS.E [R141+0x4c200], [R150.64], P5 ;  /* 0x4c200000968d7fae */ /* 0x0045e8000a921848 */
[----:B-1----:R-:W3:Y:S04]  /*21a50*/  LDL.LU.64 R138, [R1+0x1698] ;  /* 0x00169800018a7983 */ /* 0x002ee80000300a00 */
[----:B--2---:R-:W2:Y:S04]  /*21a60*/  LDL.LU.64 R150, [R1+0x1690] ;  /* 0x0016900001967983 */ /* 0x004ea80000300a00 */
        /* <DEDUP_REMOVED lines=22> */
[----:B------:R-:W3:Y:S01]  /*21bd0*/  LDL.64 R98, [R1+0x410] ;  /* 0x0004100001627983 */ /* 0x000ee20000100a00 */
[----:B------:R-:W-:-:S03]  /*21be0*/  IMAD.WIDE R44, R249, 0x4, R44 ;  /* 0x00000004f92c7825 */ /* 0x000fc600078e022c */
[----:B------:R-:W3:Y:S01]  /*21bf0*/  LDL.64 R86, [R1+0x330] ;  /* 0x0003300001567983 */ /* 0x000ee20000100a00 */
[----:B------:R-:W-:-:S03]  /*21c00*/  IMAD.WIDE R52, R249, 0x4, R52 ;  /* 0x00000004f9347825 */ /* 0x000fc600078e0234 */
[----:B------:R-:W3:Y:S01]  /*21c10*/  LDL.64 R82, [R1+0x318] ;  /* 0x0003180001527983 */ /* 0x000ee20000100a00 */
[----:B------:R-:W-:-:S03]  /*21c20*/  IMAD.WIDE R60, R249, 0x4, R60 ;  /* 0x00000004f93c7825 */ /* 0x000fc600078e023c */
[----:B------:R-:W3:Y:S04]  /*21c30*/  LDL.64 R78, [R1+0x2f8] ;  /* 0x0002f800014e7983 */ /* 0x000ee80000100a00 */
[----:B--2---:R1:W-:Y:S04]  /*21c40*/  LDGSTS.E [R141+0x53200], [R152.64], P5 ;  /* 0x53200000988d7fae */ /* 0x0043e8000a921848 */
[----:B------:R2:W-:Y:S04]  /*21c50*/  LDGSTS.E [R141+0x53a00], [R150.64], P5 ;  /* 0x53a00000968d7fae */ /* 0x0005e8000a921848 */
[----:B------:R3:W-:Y:S04]  /*21c60*/  LDGSTS.E [R141+0x54200], [R114.64], P5 ;  /* 0x54200000728d7fae */ /* 0x0007e8000a921848 */
[----:B-1----:R-:W4:Y:S04]  /*21c70*/  LDL.64 R152, [R1+0x428] ;  /* 0x0004280001987983 */ /* 0x002f280000100a00 */
[----:B--2---:R-:W2:Y:S04]  /*21c80*/  LDL.64 R150, [R1+0x788] ;  /* 0x0007880001967983 */ /* 0x004ea80000100a00 */
[----:B------:R1:W-:Y:S04]  /*21c90*/  LDGSTS.E [R141+0x54a00], [R100.64], P5 ;  /* 0x54a00000648d7fae */ /* 0x0003e8000a921848 */
[----:B------:R1:W-:Y:S04]  /*21ca0*/  LDGSTS.E [R141+0x55200], [R116.64], P5 ;  /* 0x55200000748d7fae */ /* 0x0003e8000a921848 */
[----:B------:R1:W-:Y:S04]  /*21cb0*/  LDGSTS.E [R141+0x55a00], [R102.64], P5 ;  /* 0x55a00000668d7fae */ /* 0x0003e8000a921848 */
[----:B---3--:R3:W-:Y:S04]  /*21cc0*/  LDGSTS.E [R141+0x56200], [R118.64], P5 ;  /* 0x56200000768d7fae */ /* 0x0087e8000a921848 */
[----:B------:R1:W-:Y:S04]  /*21cd0*/  LDGSTS.E [R141+0x56a00], [R120.64], P5 ;  /* 0x56a00000788d7fae */ /* 0x0003e8000a921848 */
[----:B------:R1:W-:Y:S04]  /*21ce0*/  LDGSTS.E [R141+0x57200], [R134.64], P5 ;  /* 0x57200000868d7fae */ /* 0x0003e8000a921848 */
[----:B------:R1:W-:Y:S04]  /*21cf0*/  LDGSTS.E [R141+0x57a00], [R138.64], P5 ;  /* 0x57a000008a8d7fae */ /* 0x0003e8000a921848 */
[----:B------:R1:W-:Y:S04]  /*21d00*/  LDGSTS.E [R141+0x58200], [R136.64], P5 ;  /* 0x58200000888d7fae */ /* 0x0003e8000a921848 */
[----:B------:R1:W-:Y:S04]  /*21d10*/  LDGSTS.E [R141+0x58a00], [R132.64], P5 ;  /* 0x58a00000848d7fae */ /* 0x0003e8000a921848 */
[----:B------:R-:W4:Y:S04]  /*21d20*/  LDL.64 R114, [R1+0x408] ;  /* 0x0004080001727983 */ /* 0x000f280000100a00 */
[----:B------:R3:W-:Y:S04]  /*21d30*/  LDGSTS.E [R141+0x59200], [R130.64], P5 ;  /* 0x59200000828d7fae */ /* 0x0007e8000a921848 */
[----:B-1----:R-:W4:Y:S04]  /*21d40*/  LDL.64 R100, [R1+0x400] ;  /* 0x0004000001647983 */ /* 0x002f280000100a00 */
[----:B------:R1:W-:Y:S04]  /*21d50*/  LDGSTS.E [R141+0x59a00], [R128.64], P5 ;  /* 0x59a00000808d7fae */ /* 0x0003e8000a921848 */
[----:B------:R-:W4:Y:S04]  /*21d60*/  LDL.64 R116, [R1+0x3f8] ;  /* 0x0003f80001747983 */ /* 0x000f280000100a00 */
[----:B------:R1:W-:Y:S04]  /*21d70*/  LDGSTS.E [R141+0x5a200], [R126.64], P5 ;  /* 0x5a2000007e8d7fae */ /* 0x0003e8000a921848 */
[----:B------:R-:W4:Y:S01]  /*21d80*/  LDL.64 R102, [R1+0x3f0] ;  /* 0x0003f00001667983 */ /* 0x000f220000100a00 */
[----:B------:R-:W-:-:S03]  /*21d90*/  IMAD.WIDE R68, R249, 0x4, R68 ;  /* 0x00000004f9447825 */ /* 0x000fc600078e0244 */
[----:B------:R1:W-:Y:S04]  /*21da0*/  LDGSTS.E [R141+0x5aa00], [R124.64], P5 ;  /* 0x5aa000007c8d7fae */ /* 0x0003e8000a921848 */
[----:B---3--:R-:W3:Y:S01]  /*21db0*/  LDL.64 R118, [R1+0x3e8] ;  /* 0x0003e80001767983 */ /* 0x008ee20000100a00 */
[----:B------:R-:W-:-:S03]  /*21dc0*/  IMAD.WIDE R76, R249, 0x4, R76 ;  /* 0x00000004f94c7825 */ /* 0x000fc600078e024c */
[----:B------:R1:W-:Y:S04]  /*21dd0*/  LDGSTS.E [R141+0x5b200], [R122.64], P5 ;  /* 0x5b2000007a8d7fae */ /* 0x0003e8000a921848 */
[----:B------:R-:W3:Y:S01]  /*21de0*/  LDL.64 R120, [R1+0x3e0] ;  /* 0x0003e00001787983 */ /* 0x000ee20000100a00 */
[----:B------:R-:W-:-:S03]  /*21df0*/  IMAD.WIDE R84, R249, 0x4, R84 ;  /* 0x00000004f9547825 */ /* 0x000fc600078e0254 */
[----:B------:R1:W-:Y:S04]  /*21e00*/  LDGSTS.E [R141+0x5ba00], [R20.64], P5 ;  /* 0x5ba00000148d7fae */ /* 0x0003e8000a921848 */
[----:B-1----:R-:W3:Y:S01]  /*21e10*/  LDL.64 R122, [R1+0x3d8] ;  /* 0x0003d800017a7983 */ /* 0x002ee20000100a00 */
[----:B------:R-:W-:-:S03]  /*21e20*/  LOP3.LUT R249, R252, 0x40, RZ, 0x3c, !PT ;  /* 0x00000040fcf97812 */ /* 0x000fc600078e3cff */
        /* <DEDUP_REMOVED lines=21> */
[----:B-1----:R-:W3:Y:S04]  /*21f80*/  LDL.64 R144, [R1+0x370] ;  /* 0x0003700001907983 */ /* 0x002ee80000100a00 */
[----:B------:R1:W-:Y:S04]  /*21f90*/  LDGSTS.E [R249+0x41c00], [R148.64], P5 ;  /* 0x41c0000094f97fae */ /* 0x0003e8000a921848 */
[----:B------:R-:W3:Y:S04]  /*21fa0*/  LDL.64 R146, [R1+0x368] ;  /* 0x0003680001927983 */ /* 0x000ee80000100a00 */
[----:B------:R-:W3:Y:S04]  /*21fb0*/  LDL.64 R20, [R1+0x2e0] ;  /* 0x0002e00001147983 */ /* 0x000ee80000100a00 */
[----:B-1----:R-:W3:Y:S04]  /*21fc0*/  LDL.64 R148, [R1+0x350] ;  /* 0x0003500001947983 */ /* 0x002ee80000100a00 */
[----:B--2---:R1:W-:Y:S04]  /*21fd0*/  LDGSTS.E [R249+0x42400], [R150.64], P5 ;  /* 0x4240000096f97fae */ /* 0x0043e8000a921848 */
[----:B----4-:R2:W-:Y:S04]  /*21fe0*/  LDGSTS.E [R249+0x42c00], [R152.64], P5 ;  /* 0x42c0000098f97fae */ /* 0x0105e8000a921848 */
[----:B------:R4:W-:Y:S04]  /*21ff0*/  LDGSTS.E [R249+0x43400], [R94.64], P5 ;  /* 0x434000005ef97fae */ /* 0x0009e8000a921848 */
[----:B-1----:R-:W3:Y:S04]  /*22000*/  LDL.64 R150, [R1+0x348] ;  /* 0x0003480001967983 */ /* 0x002ee80000100a00 */
[----:B--2---:R-:W2:Y:S04]  /*22010*/  LDL.64 R152, [R1+0x340] ;  /* 0x0003400001987983 */ /* 0x004ea80000100a00 */
[----:B----4-:R-:W4:Y:S04]  /*22020*/  LDL.LU.64 R94, [R1+0x1680] ;  /* 0x00168000015e7983 */ /* 0x010f280000300a00 */
[----:B------:R1:W-:Y:S04]  /*22030*/  LDGSTS.E [R249+0x43c00], [R110.64], P5 ;  /* 0x43c000006ef97fae */ /* 0x0003e8000a921848 */
[----:B------:R1:W-:Y:S04]  /*22040*/  LDGSTS.E [R249+0x44400], [R96.64], P5 ;  /* 0x4440000060f97fae */ /* 0x0003e8000a921848 */
[----:B------:R1:W-:Y:S04]  /*22050*/  LDGSTS.E [R249+0x44c00], [R112.64], P5 ;  /* 0x44c0000070f97fae */ /* 0x0003e8000a921848 */
[----:B-1----:R-:W4:Y:S04]  /*22060*/  LDL.LU.64 R110, [R1+0x1678] ;  /* 0x00167800016e7983 */ /* 0x002f280000300a00 */
[----:B------:R-:W4:Y:S04]  /*22070*/  LDL.LU.64 R96, [R1+0x1670] ;  /* 0x0016700001607983 */ /* 0x000f280000300a00 */
[----:B------:R-:W4:Y:S04]  /*22080*/  LDL.LU.64 R112, [R1+0x1668] ;  /* 0x0016680001707983 */ /* 0x000f280000300a00 */
        /* <DEDUP_REMOVED lines=8> */
[----:B---3--:R3:W-:Y:S04]  /*22110*/  LDGSTS.E [R249+0x47c00], [R118.64], P5 ;  /* 0x47c0000076f97fae */ /* 0x0087e8000a921848 */
[----:B-1----:R-:W4:Y:S04]  /*22120*/  LDL.LU.64 R116, [R1+0x1648] ;  /* 0x0016480001747983 */ /* 0x002f280000300a00 */
[----:B------:R-:W4:Y:S04]  /*22130*/  LDL.LU.64 R102, [R1+0x1640] ;  /* 0x0016400001667983 */ /* 0x000f280000300a00 */
[----:B---3--:R-:W3:Y:S04]  /*22140*/  LDL.LU.64 R118, [R1+0x1638] ;  /* 0x0016380001767983 */ /* 0x008ee80000300a00 */
        /* <DEDUP_REMOVED lines=31> */
[----:B--2---:R2:W-:Y:S04]  /*22340*/  LDGSTS.E [R249+0x50400], [R152.64], P5 ;  /* 0x5040000098f97fae */ /* 0x0045e8000a921848 */
[----:B------:R2:W-:Y:S04]  /*22350*/  LDGSTS.E [R249+0x50c00], [R86.64], P5 ;  /* 0x50c0000056f97fae */ /* 0x0005e8000a921848 */
[----:B-1----:R-:W3:Y:S04]  /*22360*/  LDL.LU.64 R150, [R1+0x15b8] ;  /* 0x0015b80001967983 */ /* 0x002ee80000300a00 */
[----:B--2---:R-:W2:Y:S04]  /*22370*/  LDL.LU.64 R152, [R1+0x15b0] ;  /* 0x0015b00001987983 */ /* 0x004ea80000300a00 */
[----:B------:R1:W-:Y:S04]  /*22380*/  LDGSTS.E [R249+0x51400], [R82.64], P5 ;  /* 0x5140000052f97fae */ /* 0x0003e8000a921848 */
[----:B------:R1:W-:Y:S04]  /*22390*/  LDGSTS.E [R249+0x51c00], [R78.64], P5 ;  /* 0x51c000004ef97fae */ /* 0x0003e8000a921848 */
[----:B------:R1:W-:Y:S04]  /*223a0*/  LDGSTS.E [R249+0x52400], [R20.64], P5 ;  /* 0x5240000014f97fae */ /* 0x0003e8000a921848 */
[----:B------:R-:W4:Y:S04]  /*223b0*/  LDL.64 R86, [R1+0x610] ;  /* 0x0006100001567983 */ /* 0x000f280000100a00 */
[----:B-1----:R-:W4:Y:S04]  /*223c0*/  LDL.64 R82, [R1+0x670] ;  /* 0x0006700001527983 */ /* 0x002f280000100a00 */
[----:B------:R-:W4:Y:S04]  /*223d0*/  LDL.64 R78, [R1+0x650] ;  /* 0x00065000014e7983 */ /* 0x000f280000100a00 */
[----:B------:R-:W4:Y:S04]  /*223e0*/  LDL.64 R20, [R1+0x6b0] ;  /* 0x0006b00001147983 */ /* 0x000f280000100a00 */
        /* <DEDUP_REMOVED lines=25> */
[----:B-1----:R-:W4:Y:S04]  /*22580*/  LDL.64 R108, [R1+0x830] ;  /* 0x00083000016c7983 */ /* 0x002f280000100a00 */
[----:B--2---:R-:W2:Y:S04]  /*22590*/  LDL.64 R106, [R1+0x7a8] ;  /* 0x0007a800016a7983 */ /* 0x004ea80000100a00 */
[----:B---3--:R-:W3:Y:S04]  /*225a0*/  LDL.64 R104, [R1+0x7c0] ;  /* 0x0007c00001687983 */ /* 0x008ee80000100a00 */
[----:B------:R-:W2:Y:S04]  /*225b0*/  LDL.64 R110, [R1+0x808] ;  /* 0x00080800016e7983 */ /* 0x000ea80000100a00 */
        /* <DEDUP_REMOVED lines=22> */
[----:B------:R1:W-:Y:S04]  /*22720*/  LDGSTS.E [R249+0x5fc00], [R242.64], P5 ;  /* 0x5fc00000f2f97fae */ /* 0x0003e8000a921848 */
[----:B---3--:R3:W-:Y:S04]  /*22730*/  LDGSTS.E [R248+0x40600], [R104.64], P5 ;  /* 0x4060000068f87fae */ /* 0x0087e8000a921848 */
[----:B--2---:R2:W-:Y:S04]  /*22740*/  LDGSTS.E [R248+0x40e00], [R106.64], P5 ;  /* 0x40e000006af87fae */ /* 0x0045e8000a921848 */
[----:B----4-:R4:W-:Y:S04]  /*22750*/  LDGSTS.E [R248+0x41600], [R108.64], P5 ;  /* 0x416000006cf87fae */ /* 0x0109e8000a921848 */
[----:B---3--:R-:W3:Y:S04]  /*22760*/  LDL.LU.64 R104, [R1+0x15a8] ;  /* 0x0015a80001687983 */ /* 0x008ee80000300a00 */
        /* <DEDUP_REMOVED lines=50> */
[----:B--2---:R2:W-:Y:S04]  /*22a90*/  LDGSTS.E [R248+0x4ee00], [R152.64], P5 ;  /* 0x4ee0000098f87fae */ /* 0x0045e8000a921848 */
[----:B------:R1:W-:Y:S04]  /*22aa0*/  LDGSTS.E [R248+0x4f600], [R150.64], P5 ;  /* 0x4f60000096f87fae */ /* 0x0003e8000a921848 */
[----:B------:R3:W-:Y:S04]  /*22ab0*/  LDGSTS.E [R248+0x4fe00], [R148.64], P5 ;  /* 0x4fe0000094f87fae */ /* 0x0007e8000a921848 */
[----:B--2---:R-:W2:Y:S04]  /*22ac0*/  LDL.LU.64 R152, [R1+0x14e0] ;  /* 0x0014e00001987983 */ /* 0x004ea80000300a00 */
[----:B-1----:R-:W2:Y:S04]  /*22ad0*/  LDL.LU.64 R150, [R1+0x14d8] ;  /* 0x0014d80001967983 */ /* 0x002ea80000300a00 */
[----:B---3--:R-:W3:Y:S04]  /*22ae0*/  LDL.LU.64 R148, [R1+0x14d0] ;  /* 0x0014d00001947983 */ /* 0x008ee80000300a00 */
[----:B------:R1:W-:Y:S04]  /*22af0*/  LDGSTS.E [R248+0x50600], [R146.64], P5 ;  /* 0x5060000092f87fae */ /* 0x0003e8000a921848 */
[----:B------:R4:W-:Y:S04]  /*22b00*/  LDGSTS.E [R248+0x50e00], [R144.64], P5 ;  /* 0x50e0000090f87fae */ /* 0x0009e8000a921848 */
[----:B------:R4:W-:Y:S04]  /*22b10*/  LDGSTS.E [R248+0x51600], [R142.64], P5 ;  /* 0x516000008ef87fae */ /* 0x0009e8000a921848 */
[----:B-1----:R-:W2:Y:S04]  /*22b20*/  LDL.LU.64 R146, [R1+0x14c8] ;  /* 0x0014c80001927983 */ /* 0x002ea80000300a00 */
[----:B----4-:R-:W4:Y:S04]  /*22b30*/  LDL.LU.64 R144, [R1+0x14c0] ;  /* 0x0014c00001907983 */ /* 0x010f280000300a00 */
[----:B------:R-:W2:Y:S04]  /*22b40*/  LDL.LU.64 R142, [R1+0x14b8] ;  /* 0x0014b800018e7983 */ /* 0x000ea80000300a00 */
[----:B------:R1:W-:Y:S04]  /*22b50*/  LDGSTS.E [R248+0x51e00], [R140.64], P5 ;  /* 0x51e000008cf87fae */ /* 0x0003e8000a921848 */
[----:B------:R1:W-:Y:S04]  /*22b60*/  LDGSTS.E [R248+0x52600], [R138.64], P5 ;  /* 0x526000008af87fae */ /* 0x0003e8000a921848 */
[----:B------:R1:W-:Y:S04]  /*22b70*/  LDGSTS.E [R248+0x52e00], [R136.64], P5 ;  /* 0x52e0000088f87fae */ /* 0x0003e8000a921848 */
[----:B-1----:R-:W2:Y:S04]  /*22b80*/  LDL.LU.64 R140, [R1+0x14b0] ;  /* 0x0014b000018c7983 */ /* 0x002ea80000300a00 */
[----:B------:R-:W2:Y:S04]  /*22b90*/  LDL.LU.64 R138, [R1+0x14a8] ;  /* 0x0014a800018a7983 */ /* 0x000ea80000300a00 */
[----:B------:R-:W2:Y:S04]  /*22ba0*/  LDL R21, [R1+0x360] ;  /* 0x0003600001157983 */ /* 0x000ea80000100800 */
        /* <DEDUP_REMOVED lines=44> */
[----:B------:R1:W-:Y:S01]  /*22e70*/  LDGSTS.E [R248+0x5e600], [R92.64], P5 ;  /* 0x5e6000005cf87fae */ /* 0x0003e2000a921848 */
[----:B------:R-:W-:-:S03]  /*22e80*/  IMAD.MOV.U32 R20, RZ, RZ, c[0x0][0x188] ;  /* 0x00006200ff147624 */ /* 0x000fc600078e00ff */
[----:B------:R1:W-:Y:S04]  /*22e90*/  LDGSTS.E [R248+0x5ee00], [R72.64], P5 ;  /* 0x5ee0000048f87fae */ /* 0x0003e8000a921848 */
[----:B-1----:R-:W3:Y:S04]  /*22ea0*/  LDL.LU.64 R90, [R1+0x13f0] ;  /* 0x0013f000015a7983 */ /* 0x002ee80000300a00 */
[----:B------:R-:W4:Y:S01]  /*22eb0*/  LDL.LU.64 R92, [R1+0x13e8] ;  /* 0x0013e800015c7983 */ /* 0x000f220000300a00 */
[----:B------:R-:W-:-:S03]  /*22ec0*/  IMAD.SHL.U32 R72, R20, 0x40, RZ ;  /* 0x0000004014487824 */ /* 0x000fc600078e00ff */
[----:B------:R1:W-:Y:S04]  /*22ed0*/  LDGSTS.E [R248+0x5f600], [R80.64], P5 ;  /* 0x5f60000050f87fae */ /* 0x0003e8000a921848 */
[----:B------:R-:W1:Y:S04]  /*22ee0*/  S2R R20, SR_TID.X ;  /* 0x0000000000147919 */ /* 0x000e680000002100 */
[----:B------:R1:W-:Y:S04]  /*22ef0*/  LDGSTS.E [R248+0x5fe00], [R88.64], P5 ;  /* 0x5fe0000058f87fae */ /* 0x0003e8000a921848 */
[----:B------:R-:W1:Y:S04]  /*22f00*/  S2R R73, SR_TID.X ;  /* 0x0000000000497919 */ /* 0x000e680000002100 */
[----:B------:R-:W0:Y:S01]  /*22f10*/  LDGDEPBAR ;  /* 0x00000000000079af */ /* 0x000e220000000000 */
[----:B------:R-:W-:-:S03]  /*22f20*/  SEL R0, R0, RZ, P0 ;  /* 0x000000ff00007207 */ /* 0x000fc60000000000 */
[----:B------:R-:W-:Y:S01]  /*22f30*/  BAR.SYNC.DEFER_BLOCKING 0x0 ;  /* 0x0000000000007b1d */ /* 0x000fe20000010000 */
[----:B------:R-:W-:Y:S02]  /*22f40*/  ISETP.NE.U32.AND P5, PT, R0, RZ, PT ;  /* 0x000000ff0000720c */ /* 0x000fe40003fa5070 */
[----:B-1----:R-:W-:-:S04]  /*22f50*/  SHF.R.U32.HI R20, RZ, 0x6, R20 ;  /* 0x00000006ff147819 */ /* 0x002fc80000011614 */
[----:B------:R-:W-:-:S04]  /*22f60*/  SGXT.U32 R20, R20, 0x1 ;  /* 0x000000011414781a */ /* 0x000fc80000000000 */
[----:B------:R-:W-:Y:S02]  /*22f70*/  LOP3.LUT R20, R20, 0x10, RZ, 0xfc, !PT ;  /* 0x0000001014147812 */ /* 0x000fe400078efcff */
[--C-:B------:R-:W-:Y:S02]  /*22f80*/  SHF.R.U32.HI R81, RZ, 0x6, R73.reuse ;  /* 0x00000006ff517819 */ /* 0x100fe40000011649 */
[----:B------:R-:W-:Y:S02]  /*22f90*/  SHF.R.U32.HI R73, RZ, 0x6, R73 ;  /* 0x00000006ff497819 */ /* 0x000fe40000011649 */
[----:B------:R-:W-:Y:S02]  /*22fa0*/  SGXT.U32 R81, R81, 0x1 ;  /* 0x000000015151781a */ /* 0x000fe40000000000 */
[----:B------:R-:W-:Y:S02]  /*22fb0*/  SGXT.U32 R73, R73, 0x1 ;  /* 0x000000014949781a */ /* 0x000fe40000000000 */
[----:B------:R-:W-:-:S02]  /*22fc0*/  LOP3.LUT R81, R81, 0x14, RZ, 0xfc, !PT ;  /* 0x0000001451517812 */ /* 0x000fc400078efcff */
[----:B------:R-:W-:Y:S02]  /*22fd0*/  LOP3.LUT R73, R73, 0x18, RZ, 0xfc, !PT ;  /* 0x0000001849497812 */ /* 0x000fe400078efcff */
[----:B--2---:R-:W-:Y:S01]  /*22fe0*/  IADD3 R0, R21, 0x100000, RZ ;  /* 0x0010000015007810 */ /* 0x004fe20007ffe0ff */
[----:B---3--:R-:W-:-:S05]  /*22ff0*/  IMAD.WIDE R78, R72, 0x4, R90 ;  /* 0x00000004484e7825 */ /* 0x008fca00078e025a */
[----:B------:R-:W-:Y:S01]  /*23000*/  @!PT LDS RZ, [RZ] ;  /* 0x00000000fffff984 */ /* 0x000fe20000000800 */
[----:B------:R-:W-:Y:S01]  /*23010*/  @!PT LDS RZ, [RZ] ;  /* 0x00000000fffff984 */ /* 0x000fe20000000800 */
[----:B------:R-:W-:Y:S01]  /*23020*/  @!PT LDS RZ, [RZ] ;  /* 0x00000000fffff984 */ /* 0x000fe20000000800 */
[----:B------:R1:W-:Y:S01]  /*23030*/  LDGSTS.E [R0+-0x74000], [R78.64], P2 ;  /* 0x8c0000004e007fae */ /* 0x0003e20009121848 */
[----:B------:R-:W-:Y:S02]  /*23040*/  ISETP.GE.AND P2, PT, R20, UR4, PT ;  /* 0x0000000414007c0c */ /* 0x000fe4000bf46270 */
[----:B------:R-:W-:Y:S01]  /*23050*/  IADD3 R20, R21, 0x100000, RZ ;  /* 0x0010000015147810 */ /* 0x000fe20007ffe0ff */
[----:B------:R4:W-:Y:S01]  /*23060*/  STL.64 [R1+0xd30], R78 ;  /* 0x000d304e01007387 */ /* 0x0009e20000100a00 */
[----:B-1----:R-:W-:Y:S01]  /*23070*/  SEL R0, RZ, 0x4, P2 ;  /* 0x00000004ff007807 */ /* 0x002fe20001000000 */
[----:B----4-:R-:W-:-:S03]  /*23080*/  IMAD.WIDE R78, R72, 0x4, R92 ;  /* 0x00000004484e7825 */ /* 0x010fc600078e025c */
[----:B------:R-:W-:Y:S02]  /*23090*/  SEL R0, R0, RZ, P0 ;  /* 0x000000ff00007207 */ /* 0x000fe40000000000 */
[----:B------:R-:W-:Y:S01]  /*230a0*/  ISETP.GE.AND P2, PT, R81, UR4, PT ;  /* 0x0000000451007c0c */ /* 0x000fe2000bf46270 */
[----:B------:R1:W-:Y:S01]  /*230b0*/  LDGSTS.E [R20+-0x73c00], [R78.64], P3 ;  /* 0x8c4000004e147fae */ /* 0x0003e20009921848 */
[----:B------:R-:W-:Y:S02]  /*230c0*/  ISETP.NE.U32.AND P3, PT, R0, RZ, PT ;  /* 0x000000ff0000720c */ /* 0x000fe40003f65070 */
[----:B------:R-:W-:Y:S02]  /*230d0*/  SEL R0, RZ, 0x4, P2 ;  /* 0x00000004ff007807 */ /* 0x000fe40001000000 */
[----:B------:R-:W-:Y:S02]  /*230e0*/  ISETP.GE.AND P2, PT, R73, UR4, PT ;  /* 0x0000000449007c0c */ /* 0x000fe4000bf46270 */
[----:B------:R-:W2:Y:S01]  /*230f0*/  S2R R73, SR_TID.X ;  /* 0x0000000000497919 */ /* 0x000ea20000002100 */
[----:B-1----:R-:W-:-:S03]  /*23100*/  SEL R20, R0, RZ, P0 ;  /* 0x000000ff00147207 */ /* 0x002fc60000000000 */
[----:B------:R1:W-:Y:S01]  /*23110*/  STL.64 [R1+0xd38], R78 ;  /* 0x000d384e01007387 */ /* 0x0003e20000100a00 */
[----:B------:R-:W-:Y:S02]  /*23120*/  SEL R0, RZ, 0x4, P2 ;  /* 0x00000004ff007807 */ /* 0x000fe40001000000 */
[----:B------:R-:W-:Y:S02]  /*23130*/  ISETP.NE.U32.AND P2, PT, R20, RZ, PT ;  /* 0x000000ff1400720c */ /* 0x000fe40003f45070 */
[----:B------:R-:W-:Y:S01]  /*23140*/  IADD3 R20, R21, 0x100000, RZ ;  /* 0x0010000015147810 */ /* 0x000fe20007ffe0ff */
[----:B-1----:R-:W-:Y:S01]  /*23150*/  IMAD.WIDE R78, R72, 0x4, R94 ;  /* 0x00000004484e7825 */ /* 0x002fe200078e025e */
[----:B--2---:R-:W-:-:S04]  /*23160*/  SHF.R.U32.HI R73, RZ, 0x6, R73 ;  /* 0x00000006ff497819 */ /* 0x004fc80000011649 */
[----:B------:R1:W-:Y:S01]  /*23170*/  LDGSTS.E [R20+-0x73800], [R78.64], P1 ;  /* 0x8c8000004e147fae */ /* 0x0003e20008921848 */
[----:B------:R-:W-:-:S03]  /*23180*/  SGXT.U32 R73, R73, 0x1 ;  /* 0x000000014949781a */ /* 0x000fc60000000000 */
[----:B------:R1:W-:Y:S02]  /*23190*/  STL.64 [R1+0xd28], R78 ;  /* 0x000d284e01007387 */ /* 0x0003e40000100a00 */
[----:B-1----:R-:W-:Y:S02]  /*231a0*/  LOP3.LUT R79, R73, 0x1c, RZ, 0xfc, !PT ;  /* 0x0000001c494f7812 */ /* 0x002fe400078efcff */
[----:B------:R-:W1:Y:S01]  /*231b0*/  S2R R73, SR_TID.X ;  /* 0x0000000000497919 */ /* 0x000e620000002100 */
[----:B------:R-:W-:Y:S01]  /*231c0*/  SEL R0, R0, RZ, P0 ;  /* 0x000000ff00007207 */ /* 0x000fe20000000000 */
[----:B------:R-:W-:-:S03]  /*231d0*/  IMAD.WIDE R80, R72, 0x4, R96 ;  /* 0x0000000448507825 */ /* 0x000fc600078e0260 */
[----:B------:R-:W-:Y:S02]  /*231e0*/  ISETP.NE.U32.AND P1, PT, R0, RZ, PT ;  /* 0x000000ff0000720c */ /* 0x000fe40003f25070 */
[----:B------:R-:W-:Y:S01]  /*231f0*/  IADD3 R0, R21, 0x100000, RZ ;  /* 0x0010000015007810 */ /* 0x000fe20007ffe0ff */
[----:B------:R1:W-:Y:S04]  /*23200*/  STL.64 [R1+0xd18], R80 ;  /* 0x000d185001007387 */ /* 0x0003e80000100a00 */
[----:B------:R1:W-:Y:S01]  /*23210*/  LDGSTS.E [R0+-0x73400], [R80.64], P5 ;  /* 0x8cc0000050007fae */ /* 0x0003e2000a921848 */
[----:B------:R-:W-:Y:S01]  /*23220*/  ISETP.GE.AND P5, PT, R79, UR4, PT ;  /* 0x000000044f007c0c */ /* 0x000fe2000bfa6270 */
[----:B------:R-:W-:-:S05]  /*23230*/  IMAD.WIDE R78, R72, 0x4, R98 ;  /* 0x00000004484e7825 */ /* 0x000fca00078e0262 */
        /* <DEDUP_REMOVED lines=13> */
[----:B------:R-:W1:Y:S01]  /*23310*/  S2R R73, SR_TID.X ;  /* 0x0000000000497919 */ /* 0x000e620000002100 */
[----:B--2---:R-:W-:Y:S02]  /*23320*/  SEL R20, R0, RZ, P0 ;  /* 0x000000ff00147207 */ /* 0x004fe40000000000 */
[----:B------:R-:W-:Y:S01]  /*23330*/  SEL R0, RZ, 0x4, P5 ;  /* 0x00000004ff007807 */ /* 0x000fe20002800000 */
[----:B------:R2:W-:Y:S01]  /*23340*/  STL.64 [R1+0xd20], R78 ;  /* 0x000d204e01007387 */ /* 0x0005e20000100a00 */
[----:B------:R-:W-:Y:S02]  /*23350*/  ISETP.NE.U32.AND P5, PT, R20, RZ, PT ;  /* 0x000000ff1400720c */ /* 0x000fe40003fa5070 */
[----:B------:R-:W-:Y:S01]  /*23360*/  IADD3 R20, R21, 0x100000, RZ ;  /* 0x0010000015147810 */ /* 0x000fe20007ffe0ff */
[----:B--2---:R-:W-:Y:S01]  /*23370*/  IMAD.WIDE R78, R72, 0x4, R100 ;  /* 0x00000004484e7825 */ /* 0x004fe200078e0264 */
[----:B-1----:R-:W-:-:S04]  /*23380*/  SHF.R.U32.HI R73, RZ, 0x6, R73 ;  /* 0x00000006ff497819 */ /* 0x002fc80000011649 */
        /* <DEDUP_REMOVED lines=51> */
[----:B------:R-:W-:Y:S02]  /*236c0*/  SGXT.U32 R73, R73, 0x1 ;  /* 0x000000014949781a */ /* 0x000fe40000000000 */
[----:B------:R-:W-:Y:S02]  /*236d0*/  LOP3.LUT R81, R81, 0x38, RZ, 0xfc, !PT ;  /* 0x0000003851517812 */ /* 0x000fe400078efcff */
[----:B------:R-:W-:-:S02]  /*236e0*/  SEL R0, RZ, 0x4, P2 ;  /* 0x00000004ff007807 */ /* 0x000fc40001000000 */
[----:B------:R-:W-:Y:S02]  /*236f0*/  ISETP.GE.AND P2, PT, R81, UR4, PT ;  /* 0x0000000451007c0c */ /* 0x000fe4000bf46270 */
[----:B------:R-:W-:Y:S01]  /*23700*/  LOP3.LUT R73, R73, 0x3c, RZ, 0xfc, !PT ;  /* 0x0000003c49497812 */ /* 0x000fe200078efcff */
[----:B------:R1:W-:Y:S01]  /*23710*/  STL.64 [R1+0x460], R78 ;  /* 0x0004604e01007387 */ /* 0x0003e20000100a00 */
[----:B--2---:R-:W-:Y:S02]  /*23720*/  SEL R20, RZ, 0x4, P2 ;  /* 0x00000004ff147807 */ /* 0x004fe40001000000 */
[----:B------:R-:W-:Y:S02]  /*23730*/  ISETP.GE.AND P2, PT, R73, UR4, PT ;  /* 0x0000000449007c0c */ /* 0x000fe4000bf46270 */
[----:B------:R-:W2:Y:S04]  /*23740*/  LDL R73, [R1+0xc74] ;  /* 0x000c740001497983 */ /* 0x000ea80000100800 */
[----:B-1----:R-:W1:Y:S01]  /*23750*/  S2R R79, SR_TID.X ;  /* 0x00000000004f7919 */ /* 0x002e620000002100 */
[----:B------:R-:W-:-:S02]  /*23760*/  SEL R0, R0, RZ, P0 ;  /* 0x000000ff00007207 */ /* 0x000fc40000000000 */
[----:B------:R-:W-:Y:S02]  /*23770*/  SEL R20, R20, RZ, P0 ;  /* 0x000000ff14147207 */ /* 0x000fe40000000000 */
[----:B------:R-:W-:Y:S02]  /*23780*/  ISETP.NE.U32.AND P3, PT, R0, RZ, PT ;  /* 0x000000ff0000720c */ /* 0x000fe40003f65070 */
[----:B-1----:R-:W-:-:S04]  /*23790*/  SHF.R.U32.HI R79, RZ, 0x6, R79 ;  /* 0x00000006ff4f7819 */ /* 0x002fc8000001164f */
[----:B------:R-:W-:-:S04]  /*237a0*/  SGXT.U32 R79, R79, 0x1 ;  /* 0x000000014f4f781a */ /* 0x000fc80000000000 */
[----:B------:R-:W-:Y:S02]  /*237b0*/  LOP3.LUT R78, R79, 0x2, RZ, 0xfc, !PT ;  /* 0x000000024f4e7812 */ /* 0x000fe400078efcff */
[----:B------:R-:W1:Y:S01]  /*237c0*/  S2R R79, SR_TID.X ;  /* 0x00000000004f7919 */ /* 0x000e620000002100 */
[----:B------:R-:W-:Y:S01]  /*237d0*/  SEL R0, RZ, 0x4, P2 ;  /* 0x00000004ff007807 */ /* 0x000fe20001000000 */
[----:B------:R-:W-:Y:S01]  /*237e0*/  IMAD.WIDE R80, R72, 0x4, R112 ;  /* 0x0000000448507825 */ /* 0x000fe200078e0270 */
[----:B------:R-:W-:Y:S02]  /*237f0*/  ISETP.NE.U32.AND P2, PT, R20, RZ, PT ;  /* 0x000000ff1400720c */ /* 0x000fe40003f45070 */
[----:B------:R-:W-:Y:S02]  /*23800*/  IADD3 R20, R21, 0x100000, RZ ;  /* 0x0010000015147810 */ /* 0x000fe40007ffe0ff */
[----:B------:R-:W-:Y:S01]  /*23810*/  SEL R0, R0, RZ, P0 ;  /* 0x000000ff00007207 */ /* 0x000fe20000000000 */
[----:B------:R3:W-:Y:S04]  /*23820*/  STL.64 [R1+0x440], R80 ;  /* 0x0004405001007387 */ /* 0x0007e80000100a00 */
[----:B------:R3:W-:Y:S01]  /*23830*/  LDGSTS.E [R20+-0x71400], [R80.64], P1 ;  /* 0x8ec0000050147fae */ /* 0x0007e20008921848 */
[----:B------:R-:W-:-:S02]  /*23840*/  ISETP.NE.U32.AND P1, PT, R0, RZ, PT ;  /* 0x000000ff0000720c */ /* 0x000fc40003f25070 */
[----:B------:R-:W-:Y:S01]  /*23850*/  IADD3 R0, R21, 0x100000, RZ ;  /* 0x0010000015007810 */ /* 0x000fe20007ffe0ff */
[----:B---3--:R-:W-:-:S05]  /*23860*/  IMAD.WIDE R80, R72, 0x4, R114 ;  /* 0x0000000448507825 */ /* 0x008fca00078e0272 */
[----:B------:R3:W-:Y:S01]  /*23870*/  LDGSTS.E [R0+-0x71000], [R80.64], P5 ;  /* 0x8f00000050007fae */ /* 0x0007e2000a921848 */
[----:B------:R-:W-:Y:S02]  /*23880*/  ISETP.GE.AND P5, PT, R78, UR4, PT ;  /* 0x000000044e007c0c */ /* 0x000fe4000bfa6270 */
[--C-:B-1----:R-:W-:Y:S02]  /*23890*/  SHF.R.U32.HI R78, RZ, 0x6, R79.reuse ;  /* 0x00000006ff4e7819 */ /* 0x102fe4000001164f */
[----:B------:R-:W-:Y:S02]  /*238a0*/  SHF.R.U32.HI R79, RZ, 0x6, R79 ;  /* 0x00000006ff4f7819 */ /* 0x000fe4000001164f */
[----:B------:R-:W-:Y:S01]  /*238b0*/  SGXT.U32 R78, R78, 0x1 ;  /* 0x000000014e4e781a */ /* 0x000fe20000000000 */
[----:B------:R1:W-:Y:S01]  /*238c0*/  STL.64 [R1+0x430], R80 ;  /* 0x0004305001007387 */ /* 0x0003e20000100a00 */
[----:B------:R-:W-:Y:S02]  /*238d0*/  SGXT.U32 R79, R79, 0x1 ;  /* 0x000000014f4f781a */ /* 0x000fe40000000000 */
[----:B------:R-:W-:-:S02]  /*238e0*/  LOP3.LUT R78, R78, 0x6, RZ, 0xfc, !PT ;  /* 0x000000064e4e7812 */ /* 0x000fc400078efcff */
[----:B---3--:R-:W-:Y:S02]  /*238f0*/  SEL R0, RZ, 0x4, P5 ;  /* 0x00000004ff007807 */ /* 0x008fe40002800000 */
[----:B------:R-:W-:Y:S02]  /*23900*/  ISETP.GE.AND P5, PT, R78, UR4, PT ;  /* 0x000000044e007c0c */ /* 0x000fe4000bfa6270 */
[----:B------:R-:W-:Y:S01]  /*23910*/  SEL R0, R0, RZ, P0 ;  /* 0x000000ff00007207 */ /* 0x000fe20000000000 */
[----:B-1----:R-:W-:Y:S01]  /*23920*/  IMAD.WIDE R80, R72, 0x4, R116 ;  /* 0x0000000448507825 */ /* 0x002fe200078e0274 */
[----:B------:R-:W-:-:S04]  /*23930*/  LOP3.LUT R79, R79, 0xa, RZ, 0xfc, !PT ;  /* 0x0000000a4f4f7812 */ /* 0x000fc800078efcff */
[----:B------:R1:W-:Y:S01]  /*23940*/  LDGSTS.E [R20+-0x70c00], [R80.64], P3 ;  /* 0x8f40000050147fae */ /* 0x0003e20009921848 */
[----:B------:R-:W-:Y:S02]  /*23950*/  ISETP.NE.U32.AND P3, PT, R0, RZ, PT ;  /* 0x000000ff0000720c */ /* 0x000fe40003f65070 */
[----:B------:R-:W-:Y:S02]  /*23960*/  SEL R0, RZ, 0x4, P5 ;  /* 0x00000004ff007807 */ /* 0x000fe40002800000 */
[----:B------:R-:W-:Y:S02]  /*23970*/  ISETP.GE.AND P5, PT, R79, UR4, PT ;  /* 0x000000044f007c0c */ /* 0x000fe4000bfa6270 */
[----:B------:R-:W3:Y:S01]  /*23980*/  S2R R79, SR_TID.X ;  /* 0x00000000004f7919 */ /* 0x000ee20000002100 */
[----:B------:R-:W-:Y:S02]  /*23990*/  SEL R0, R0, RZ, P0 ;  /* 0x000000ff00007207 */ /* 0x000fe40000000000 */
[----:B-1----:R-:W-:-:S02]  /*239a0*/  SEL R20, RZ, 0x4, P5 ;  /* 0x00000004ff147807 */ /* 0x002fc40002800000 */
[----:B------:R-:W-:Y:S02]  /*239b0*/  ISETP.NE.U32.AND P5, PT, R0, RZ, PT ;  /* 0x000000ff0000720c */ /* 0x000fe40003fa5070 */
[----:B------:R-:W-:Y:S02]  /*239c0*/  IADD3 R0, R21, 0x100000, RZ ;  /* 0x0010000015007810 */ /* 0x000fe40007ffe0ff */
[----:B------:R-:W1:Y:S04]  /*239d0*/  S2R R21, SR_TID.X ;  /* 0x0000000000157919 */ /* 0x000e680000002100 */
[----:B------:R4:W-:Y:S01]  /*239e0*/  STL.64 [R1+0x438], R80 ;  /* 0x0004385001007387 */ /* 0x0009e20000100a00 */
[----:B---3--:R-:W-:Y:S01]  /*239f0*/  SHF.R.U32.HI R79, RZ, 0x6, R79 ;  /* 0x00000006ff4f7819 */ /* 0x008fe2000001164f */
[----:B----4-:R-:W-:-:S03]  /*23a00*/  IMAD.WIDE R80, R72, 0x4, R118 ;  /* 0x0000000448507825 */ /* 0x010fc600078e0276 */
[----:B------:R-:W-:Y:S02]  /*23a10*/  SGXT.U32 R79, R79, 0x1 ;  /* 0x000000014f4f781a */ /* 0x000fe40000000000 */
[----:B------:R3:W-:Y:S04]  /*23a20*/  STL.64 [R1+0x448], R80 ;  /* 0x0004485001007387 */ /* 0x0007e80000100a00 */
[----:B------:R3:W-:Y:S01]  /*23a30*/  LDGSTS.E [R0+-0x70800], [R80.64], P2 ;  /* 0x8f80000050007fae */ /* 0x0007e20009121848 */
[----:B------:R-:W-:Y:S01]  /*23a40*/  LOP3.LUT R79, R79, 0xe, RZ, 0xfc, !PT ;  /* 0x0000000e4f4f7812 */ /* 0x000fe200078efcff */
[----:B---3--:R-:W-:-:S05]  /*23a50*/  IMAD.WIDE R80, R72, 0x4, R120 ;  /* 0x0000000448507825 */ /* 0x008fca00078e0278 */
[----:B------:R1:W-:Y:S04]  /*23a60*/  STL.64 [R1+0x458], R80 ;  /* 0x0004585001007387 */ /* 0x0003e80000100a00 */
[----:B------:R1:W-:Y:S01]  /*23a70*/  LDGSTS.E [R0+-0x70400], [R80.64], P1 ;  /* 0x8fc0000050007fae */ /* 0x0003e20008921848 */
[----:B------:R-:W-:Y:S02]  /*23a80*/  ISETP.GE.AND P1, PT, R79, UR4, PT ;  /* 0x000000044f007c0c */ /* 0x000fe4000bf26270 */
[----:B------:R-:W-:Y:S02]  /*23a90*/  SEL R20, R20, RZ, P0 ;  /* 0x000000ff14147207 */ /* 0x000fe40000000000 */
[--C-:B-1----:R-:W-:Y:S02]  /*23aa0*/  SHF.R.U32.HI R81, RZ, 0x6, R21.reuse ;  /* 0x00000006ff517819 */ /* 0x102fe40000011615 */
[----:B------:R-:W-:-:S02]  /*23ab0*/  SHF.R.U32.HI R21, RZ, 0x6, R21 ;  /* 0x00000006ff157819 */ /* 0x000fc40000011615 */
[----:B------:R-:W-:Y:S02]  /*23ac0*/  SGXT.U32 R81, R81, 0x1 ;  /* 0x000000015151781a */ /* 0x000fe40000000000 */
[----:B------:R-:W-:Y:S01]  /*23ad0*/  SEL R0, RZ, 0x4, P1 ;  /* 0x00000004ff007807 */ /* 0x000fe20000800000 */
[----:B------:R-:W-:Y:S01]  /*23ae0*/  IMAD.WIDE R78, R72, 0x4, R122 ;  /* 0x00000004484e7825 */ /* 0x000fe200078e027a */
[----:B------:R-:W-:Y:S02]  /*23af0*/  ISETP.NE.U32.AND P2, PT, R20, RZ, PT ;  /* 0x000000ff1400720c */ /* 0x000fe40003f45070 */
[----:B------:R-:W-:Y:S02]  /*23b00*/  LOP3.LUT R81, R81, 0x12, RZ, 0xfc, !PT ;  /* 0x0000001251517812 */ /* 0x000fe400078efcff */
[----:B------:R-:W-:Y:S02]  /*23b10*/  SGXT.U32 R21, R21, 0x1 ;  /* 0x000000011515781a */ /* 0x000fe40000000000 */
[----:B------:R-:W-:-:S02]  /*23b20*/  SEL R0, R0, RZ, P0 ;  /* 0x000000ff00007207 */ /* 0x000fc40000000000 */
[----:B------:R-:W-:Y:S02]  /*23b30*/  ISETP.GE.AND P1, PT, R81, UR4, PT ;  /* 0x0000000451007c0c */ /* 0x000fe4000bf26270 */
[----:B------:R-:W-:Y:S01]  /*23b40*/  LOP3.LUT R21, R21, 0x16, RZ, 0xfc, !PT ;  /* 0x0000001615157812 */ /* 0x000fe200078efcff */
[----:B------:R1:W-:Y:S01]  /*23b50*/  STL.64 [R1+0xcf0], R78 ;  /* 0x000cf04e01007387 */ /* 0x0003e20000100a00 */
[----:B------:R-:W-:Y:S01]  /*23b60*/  IMAD.WIDE R80, R72, 0x4, R126 ;  /* 0x0000000448507825 */ /* 0x000fe200078e027e */
[----:B--2---:R-:W-:-:S05]  /*23b70*/  IADD3 R20, R73, 0x100000, RZ ;  /* 0x0010000049147810 */ /* 0x004fca0007ffe0ff */
[----:B------:R2:W-:Y:S01]  /*23b80*/  LDGSTS.E [R20+-0x73e00], [R78.64], P3 ;  /* 0x8c2000004e147fae */ /* 0x0005e20009921848 */
[----:B------:R-:W-:Y:S02]  /*23b90*/  ISETP.NE.U32.AND P3, PT, R0, RZ, PT ;  /* 0x000000ff0000720c */ /* 0x000fe40003f65070 */
[----:B------:R-:W-:Y:S02]  /*23ba0*/  SEL R0, RZ, 0x4, P1 ;  /* 0x00000004ff007807 */ /* 0x000fe40000800000 */
[----:B------:R-:W-:Y:S02]  /*23bb0*/  ISETP.GE.AND P1, PT, R21, UR4, PT ;  /* 0x0000000415007c0c */ /* 0x000fe4000bf26270 */
[----:B------:R-:W3:Y:S01]  /*23bc0*/  S2R R21, SR_TID.X ;  /* 0x0000000000157919 */ /* 0x000ee20000002100 */
[----:B------:R-:W-:Y:S02]  /*23bd0*/  SEL R0, R0, RZ, P0 ;  /* 0x000000ff00007207 */ /* 0x000fe40000000000 */
[----:B--2---:R-:W-:Y:S01]  /*23be0*/  SEL R20, RZ, 0x4, P1 ;  /* 0x00000004ff147807 */ /* 0x004fe20000800000 */
[----:B-1----:R-:W-:Y:S01]  /*23bf0*/  IMAD.WIDE R78, R72, 0x4, R124 ;  /* 0x00000004484e7825 */ /* 0x002fe200078e027c */
[----:B------:R-:W-:-:S02]  /*23c00*/  ISETP.NE.U32.AND P1, PT, R0, RZ, PT ;  /* 0x000000ff0000720c */ /* 0x000fc40003f25070 */
[----:B------:R-:W-:Y:S02]  /*23c10*/  IADD3 R0, R73, 0x100000, RZ ;  /* 0x0010000049007810 */ /* 0x000fe40007ffe0ff */
[----:B------:R1:W-:Y:S04]  /*23c20*/  STL.64 [R1+0xce8], R78 ;  /* 0x000ce84e01007387 */ /* 0x0003e80000100a00 */
[----:B------:R1:W-:Y:S01]  /*23c30*/  LDGSTS.E [R0+-0x73a00], [R78.64], P5 ;  /* 0x8c6000004e007fae */ /* 0x0003e2000a921848 */
[----:B---3--:R-:W-:-:S03]  /*23c40*/  SHF.R.U32.HI R21, RZ, 0x6, R21 ;  /* 0x00000006ff157819 */ /* 0x008fc60000011615 */
[----:B------:R2:W-:Y:S01]  /*23c50*/  STL.64 [R1+0xcd8], R80 ;  /* 0x000cd85001007387 */ /* 0x0005e20000100a00 */
[----:B------:R-:W-:-:S03]  /*23c60*/  SGXT.U32 R21, R21, 0x1 ;  /* 0x000000011515781a */ /* 0x000fc60000000000 */
[----:B------:R3:W-:Y:S01]  /*23c70*/  LDGSTS.E [R0+-0x73600], [R80.64], P2 ;  /* 0x8ca0000050007fae */ /* 0x0007e20009121848 */
[----:B-1----:R-:W-:-:S03]  /*23c80*/  LOP3.LUT R79, R21, 0x1a, RZ, 0xfc, !PT ;  /* 0x0000001a154f7812 */ /* 0x002fc600078efcff */
[----:B------:R-:W2:Y:S01]  /*23c90*/  S2R R21, SR_TID.X ;  /* 0x0000000000157919 */ /* 0x000ea20000002100 */
[----:B------:R-:W-:Y:S02]  /*23ca0*/  SEL R20, R20, RZ, P0 ;  /* 0x000000ff14147207 */ /* 0x000fe40000000000 */
[----:B------:R-:W-:Y:S01]  /*23cb0*/  ISETP.GE.AND P2, PT, R79, UR4, PT ;  /* 0x000000044f007c0c */ /* 0x000fe2000bf46270 */
[----:B------:R-:W-:Y:S01]  /*23cc0*/  IMAD.WIDE R78, R72, 0x4, R128 ;  /* 0x00000004484e7825 */ /* 0x000fe200078e0280 */
[----:B------:R-:W-:Y:S02]  /*23cd0*/  ISETP.NE.U32.AND P5, PT, R20, RZ, PT ;  /* 0x000000ff1400720c */ /* 0x000fe40003fa5070 */
[----:B---3--:R-:W-:Y:S02]  /*23ce0*/  SEL R0, RZ, 0x4, P2 ;  /* 0x00000004ff007807 */ /* 0x008fe40001000000 */
[----:B------:R-:W-:Y:S02]  /*23cf0*/  IADD3 R20, R73, 0x100000, RZ ;  /* 0x0010000049147810 */ /* 0x000fe40007ffe0ff */
[----:B------:R-:W-:-:S03]  /*23d00*/  SEL R0, R0, RZ, P0 ;  /* 0x000000ff00007207 */ /* 0x000fc60000000000 */
[----:B------:R1:W-:Y:S01]  /*23d10*/  LDGSTS.E [R20+-0x73200], [R78.64], P3 ;  /* 0x8ce000004e147fae */ /* 0x0003e20009921848 */
[--C-:B--2---:R-:W-:Y:S02]  /*23d20*/  SHF.R.U32.HI R81, RZ, 0x6, R21.reuse ;  /* 0x00000006ff517819 */ /* 0x104fe40000011615 */
[----:B------:R-:W-:Y:S02]  /*23d30*/  SHF.R.U32.HI R21, RZ, 0x6, R21 ;  /* 0x00000006ff157819 */ /* 0x000fe40000011615 */
[----:B------:R-:W-:Y:S02]  /*23d40*/  SGXT.U32 R81, R81, 0x1 ;  /* 0x000000015151781a */ /* 0x000fe40000000000 */
[----:B------:R-:W-:Y:S02]  /*23d50*/  SGXT.U32 R21, R21, 0x1 ;  /* 0x000000011515781a */ /* 0x000fe40000000000 */
[----:B------:R-:W-:Y:S02]  /*23d60*/  LOP3.LUT R81, R81, 0x1e, RZ, 0xfc, !PT ;  /* 0x0000001e51517812 */ /* 0x000fe400078efcff */
[----:B------:R-:W-:-:S02]  /*23d70*/  LOP3.LUT R21, R21, 0x22, RZ, 0xfc, !PT ;  /* 0x0000002215157812 */ /* 0x000fc400078efcff */
[----:B------:R-:W-:Y:S02]  /*23d80*/  ISETP.GE.AND P2, PT, R81, UR4, PT ;  /* 0x0000000451007c0c */ /* 0x000fe4000bf46270 */
[----:B------:R-:W-:Y:S02]  /*23d90*/  ISETP.NE.U32.AND P3, PT, R0, RZ, PT ;  /* 0x000000ff0000720c */ /* 0x000fe40003f65070 */
[----:B------:R-:W-:Y:S02]  /*23da0*/  SEL R0, RZ, 0x4, P2 ;  /* 0x00000004ff007807 */ /* 0x000fe40001000000 */
[----:B------:R-:W-:Y:S02]  /*23db0*/  ISETP.GE.AND P2, PT, R21, UR4, PT ;  /* 0x0000000415007c0c */ /* 0x000fe4000bf46270 */
[----:B------:R-:W2:Y:S01]  /*23dc0*/  S2R R21, SR_TID.X ;  /* 0x0000000000157919 */ /* 0x000ea20000002100 */
[----:B------:R-:W-:Y:S02]  /*23dd0*/  SEL R0, R0, RZ, P0 ;  /* 0x000000ff00007207 */ /* 0x000fe40000000000 */
[----:B-1----:R-:W-:Y:S01]  /*23de0*/  SEL R20, RZ, 0x4, P2 ;  /* 0x00000004ff147807 */ /* 0x002fe20001000000 */
[----:B------:R1:W-:Y:S01]  /*23df0*/  STL.64 [R1+0xce0], R78 ;  /* 0x000ce04e01007387 */ /* 0x0003e20000100a00 */
[----:B------:R-:W-:-:S02]  /*23e00*/  ISETP.NE.U32.AND P2, PT, R0, RZ, PT ;  /* 0x000000ff0000720c */ /* 0x000fc40003f45070 */
        /* <DEDUP_REMOVED lines=8> */
[----:B------:R-:W-:-:S05]  /*23e90*/  IMAD.WIDE R80, R72, 0x4, R132 ;  /* 0x0000000448507825 */ /* 0x000fca00078e0284 */
[----:B------:R1:W-:Y:S04]  /*23ea0*/  STL.64 [R1+0xcc0], R80 ;  /* 0x000cc05001007387 */ /* 0x0003e80000100a00 */
[----:B------:R1:W-:Y:S01]  /*23eb0*/  LDGSTS.E [R0+-0x72a00], [R80.64], P5 ;  /* 0x8d60000050007fae */ /* 0x0003e2000a921848 */
[----:B------:R-:W-:Y:S02]  /*23ec0*/  ISETP.GE.AND P5, PT, R79, UR4, PT ;  /* 0x000000044f007c0c */ /* 0x000fe4000bfa6270 */
[----:B------:R-:W-:Y:S01]  /*23ed0*/  SEL R20, R20, RZ, P0 ;  /* 0x000000ff14147207 */ /* 0x000fe20000000000 */
[----:B------:R-:W-:Y:S01]  /*23ee0*/  IMAD.WIDE R78, R72, 0x4, R134 ;  /* 0x00000004484e7825 */ /* 0x000fe200078e0286 */
[----:B-1----:R-:W-:-:S04]  /*23ef0*/  SHF.R.U32.HI R81, RZ, 0x6, R21 ;  /* 0x00000006ff517819 */ /* 0x002fc80000011615 */
[----:B------:R-:W-:Y:S02]  /*23f00*/  SGXT.U32 R81, R81, 0x1 ;  /* 0x000000015151781a */ /* 0x000fe40000000000 */
[----:B------:R-:W-:Y:S02]  /*23f10*/  SEL R0, RZ, 0x4, P5 ;  /* 0x00000004ff007807 */ /* 0x000fe40002800000 */
[----:B------:R-:W-:Y:S02]  /*23f20*/  SHF.R.U32.HI R21, RZ, 0x6, R21 ;  /* 0x00000006ff157819 */ /* 0x000fe40000011615 */
[----:B------:R-:W-:Y:S02]  /*23f30*/  ISETP.NE.U32.AND P1, PT, R20, RZ, PT ;  /* 0x000000ff1400720c */ /* 0x000fe40003f25070 */
[----:B------:R-:W-:Y:S02]  /*23f40*/  LOP3.LUT R81, R81, 0x2a, RZ, 0xfc, !PT ;  /* 0x0000002a51517812 */ /* 0x000fe400078efcff */
[----:B------:R-:W-:-:S02]  /*23f50*/  IADD3 R20, R73, 0x100000, RZ ;  /* 0x0010000049147810 */ /* 0x000fc40007ffe0ff */
[----:B------:R-:W-:Y:S02]  /*23f60*/  SGXT.U32 R21, R21, 0x1 ;  /* 0x000000011515781a */ /* 0x000fe40000000000 */
[----:B------:R-:W-:Y:S01]  /*23f70*/  SEL R0, R0, RZ, P0 ;  /* 0x000000ff00007207 */ /* 0x000fe20000000000 */
[----:B------:R1:W-:Y:S01]  /*23f80*/  LDGSTS.E [R20+-0x72600], [R78.64], P3 ;  /* 0x8da000004e147fae */ /* 0x0003e20009921848 */
[----:B------:R-:W-:Y:S02]  /*23f90*/  ISETP.GE.AND P5, PT, R81, UR4, PT ;  /* 0x0000000451007c0c */ /* 0x000fe4000bfa6270 */
[----:B------:R-:W-:Y:S02]  /*23fa0*/  LOP3.LUT R21, R21, 0x2e, RZ, 0xfc, !PT ;  /* 0x0000002e15157812 */ /* 0x000fe400078efcff */
[----:B------:R-:W-:Y:S02]  /*23fb0*/  ISETP.NE.U32.AND P3, PT, R0, RZ, PT ;  /* 0x000000ff0000720c */ /* 0x000fe40003f65070 */
[----:B------:R-:W-:-:S02]  /*23fc0*/  SEL R0, RZ, 0x4, P5 ;  /* 0x00000004ff007807 */ /* 0x000fc40002800000 */
[----:B------:R-:W-:Y:S02]  /*23fd0*/  ISETP.GE.AND P5, PT, R21, UR4, PT ;  /* 0x0000000415007c0c */ /* 0x000fe4000bfa6270 */
[----:B------:R-:W-:Y:S01]  /*23fe0*/  SEL R0, R0, RZ, P0 ;  /* 0x000000ff00007207 */ /* 0x000fe20000000000 */
[----:B------:R2:W-:Y:S01]  /*23ff0*/  STL.64 [R1+0xcc8], R78 ;  /* 0x000cc84e01007387 */ /* 0x0005e20000100a00 */
[----:B-1----:R-:W-:Y:S02]  /*24000*/  SEL R20, RZ, 0x4, P5 ;  /* 0x00000004ff147807 */ /* 0x002fe40002800000 */
[----:B------:R-:W-:Y:S02]  /*24010*/  ISETP.NE.U32.AND P5, PT, R0, RZ, PT ;  /* 0x000000ff0000720c */ /* 0x000fe40003fa5070 */
[----:B------:R-:W-:Y:S01]  /*24020*/  IADD3 R0, R73, 0x100000, RZ ;  /* 0x0010000049007810 */ /* 0x000fe20007ffe0ff */
[----:B--2---:R-:W-:-:S05]  /*24030*/  IMAD.WIDE R78, R72, 0x4, R136 ;  /* 0x00000004484e7825 */ /* 0x004fca00078e0288 */
[----:B------:R1:W-:Y:S04]  /*24040*/  STL.64 [R1+0xcb8], R78 ;  /* 0x000cb84e01007387 */ /* 0x0003e80000100a00 */
[----:B------:R1:W-:Y:S04]  /*24050*/  LDGSTS.E [R0+-0x72200], [R78.64], P2 ;  /* 0x8de000004e007fae */ /* 0x0003e80009121848 */
[----:B-1----:R-:W1:Y:S04]  /*24060*/  S2R R79, SR_TID.X ;  /* 0x00000000004f7919 */ /* 0x002e680000002100 */
[----:B------:R-:W2:Y:S01]  /*24070*/  S2R R21, SR_TID.X ;  /* 0x0000000000157919 */ /* 0x000ea20000002100 */
[----:B------:R-:W-:-:S05]  /*24080*/  IMAD.WIDE R80, R72, 0x4, R138 ;  /* 0x0000000448507825 */ /* 0x000fca00078e028a */
[----:B------:R3:W-:Y:S04]  /*24090*/  STL.64 [R1+0xca8], R80 ;  /* 0x000ca85001007387 */ /* 0x0007e80000100a00 */
[----:B------:R3:W-:Y:S01]  /*240a0*/  LDGSTS.E [R0+-0x71e00], [R80.64], P1 ;  /* 0x8e20000050007fae */ /* 0x0007e20008921848 */
[----:B-1----:R-:W-:-:S04]  /*240b0*/  SHF.R.U32.HI R79, RZ, 0x6, R79 ;  /* 0x00000006ff4f7819 */ /* 0x002fc8000001164f */
[----:B------:R-:W-:-:S04]  /*240c0*/  SGXT.U32 R79, R79, 0x1 ;  /* 0x000000014f4f781a */ /* 0x000fc80000000000 */
[----:B------:R-:W-:Y:S02]  /*240d0*/  LOP3.LUT R78, R79, 0x32, RZ, 0xfc, !PT ;  /* 0x000000324f4e7812 */ /* 0x000fe400078efcff */
[----:B--2---:R-:W-:Y:S01]  /*240e0*/  SHF.R.U32.HI R79, RZ, 0x6, R21 ;  /* 0x00000006ff4f7819 */ /* 0x004fe20000011615 */
[----:B---3--:R-:W-:Y:S01]  /*240f0*/  IMAD.WIDE R80, R72, 0x4, R140 ;  /* 0x0000000448507825 */ /* 0x008fe200078e028c */
[----:B------:R-:W-:Y:S02]  /*24100*/  ISETP.GE.AND P1, PT, R78, UR4, PT ;  /* 0x000000044e007c0c */ /* 0x000fe4000bf26270 */
[----:B------:R-:W-:Y:S02]  /*24110*/  SGXT.U32 R79, R79, 0x1 ;  /* 0x000000014f4f781a */ /* 0x000fe40000000000 */
[----:B------:R-:W-:Y:S01]  /*24120*/  SHF.R.U32.HI R21, RZ, 0x6, R21 ;  /* 0x00000006ff157819 */ /* 0x000fe20000011615 */
[----:B------:R1:W-:Y:S01]  /*24130*/  LDGSTS.E [R0+-0x71a00], [R80.64], P3 ;  /* 0x8e60000050007fae */ /* 0x0003e20009921848 */
[----:B------:R-:W-:-:S02]  /*24140*/  LOP3.LUT R78, R79, 0x36, RZ, 0xfc, !PT ;  /* 0x000000364f4e7812 */ /* 0x000fc400078efcff */
[----:B------:R-:W-:Y:S02]  /*24150*/  LOP3.LUT R79, R79, 0x3a, RZ, 0xfc, !PT ;  /* 0x0000003a4f4f7812 */ /* 0x000fe400078efcff */
[----:B------:R-:W-:Y:S02]  /*24160*/  SEL R20, R20, RZ, P0 ;  /* 0x000000ff14147207 */ /* 0x000fe40000000000 */
[----:B------:R-:W-:Y:S02]  /*24170*/  SGXT.U32 R21, R21, 0x1 ;  /* 0x000000011515781a */ /* 0x000fe40000000000 */
[----:B-1----:R-:W-:Y:S02]  /*24180*/  SEL R0, RZ, 0x4, P1 ;  /* 0x00000004ff007807 */ /* 0x002fe40000800000 */
[----:B------:R-:W-:Y:S02]  /*24190*/  ISETP.GE.AND P1, PT, R78, UR4, PT ;  /* 0x000000044e007c0c */ /* 0x000fe4000bf26270 */
[----:B------:R-:W-:-:S02]  /*241a0*/  SEL R0, R0, RZ, P0 ;  /* 0x000000ff00007207 */ /* 0x000fc40000000000 */
[----:B------:R-:W-:Y:S02]  /*241b0*/  ISETP.GE.AND P3, PT, R79, UR4, PT ;  /* 0x000000044f007c0c */ /* 0x000fe4000bf66270 */
[----:B------:R-:W-:Y:S02]  /*241c0*/  ISETP.NE.U32.AND P2, PT, R20, RZ, PT ;  /* 0x000000ff1400720c */ /* 0x000fe40003f45070 */
[----:B------:R-:W-:Y:S02]  /*241d0*/  LOP3.LUT R21, R21, 0x3e, RZ, 0xfc, !PT ;  /* 0x0000003e15157812 */ /* 0x000fe400078efcff */
[----:B------:R-:W-:Y:S02]  /*241e0*/  SEL R20, RZ, 0x4, P1 ;  /* 0x00000004ff147807 */ /* 0x000fe40000800000 */
[----:B------:R-:W-:Y:S02]  /*241f0*/  ISETP.NE.U32.AND P1, PT, R0, RZ, PT ;  /* 0x000000ff0000720c */ /* 0x000fe40003f25070 */
[----:B------:R-:W-:-:S02]  /*24200*/  SEL R0, RZ, 0x4, P3 ;  /* 0x00000004ff007807 */ /* 0x000fc40001800000 */
[----:B------:R-:W-:Y:S02]  /*24210*/  ISETP.GE.AND P3, PT, R21, UR4, PT ;  /* 0x0000000415007c0c */ /* 0x000fe4000bf66270 */
[----:B------:R-:W-:Y:S02]  /*24220*/  SEL R20, R20, RZ, P0 ;  /* 0x000000ff14147207 */ /* 0x000fe40000000000 */
[----:B------:R-:W-:Y:S01]  /*24230*/  SEL R21, RZ, 0x4, P3 ;  /* 0x00000004ff157807 */ /* 0x000fe20001800000 */
[----:B------:R1:W-:Y:S01]  /*24240*/  STL.64 [R1+0xcb0], R80 ;  /* 0x000cb05001007387 */ /* 0x0003e20000100a00 */
[----:B------:R-:W-:Y:S01]  /*24250*/  ISETP.NE.U32.AND P3, PT, R20, RZ, PT ;  /* 0x000000ff1400720c */ /* 0x000fe20003f65070 */
[----:B------:R-:W-:Y:S01]  /*24260*/  IMAD.WIDE R78, R72, 0x4, R142 ;  /* 0x00000004484e7825 */ /* 0x000fe200078e028e */
[----:B------:R-:W-:Y:S02]  /*24270*/  IADD3 R20, R73, 0x100000, RZ ;  /* 0x0010000049147810 */ /* 0x000fe40007ffe0ff */
[----:B------:R-:W-:-:S02]  /*24280*/  SEL R0, R0, RZ, P0 ;  /* 0x000000ff00007207 */ /* 0x000fc40000000000 */
[----:B------:R-:W-:Y:S01]  /*24290*/  SEL R21, R21, RZ, P0 ;  /* 0x000000ff15157207 */ /* 0x000fe20000000000 */
[----:B------:R2:W-:Y:S01]  /*242a0*/  STL.64 [R1+0xc98], R78 ;  /* 0x000c984e01007387 */ /* 0x0005e20000100a00 */
[----:B-1----:R-:W-:-:S03]  /*242b0*/  IMAD.WIDE R80, R72, 0x4, R144 ;  /* 0x0000000448507825 */ /* 0x002fc600078e0290 */
[----:B------:R2:W-:Y:S01]  /*242c0*/  LDGSTS.E [R20+-0x71600], [R78.64], P5 ;  /* 0x8ea000004e147fae */ /* 0x0005e2000a921848 */
[----:B------:R-:W-:Y:S01]  /*242d0*/  ISETP.NE.U32.AND P0, PT, R0, RZ, PT ;  /* 0x000000ff0000720c */ /* 0x000fe20003f05070 */
[----:B------:R-:W-:Y:S01]  /*242e0*/  IMAD.MOV.U32 R249, RZ, RZ, c[0x0][0x18c] ;  /* 0x00006300fff97624 */ /* 0x000fe200078e00ff */
[----:B------:R-:W-:Y:S01]  /*242f0*/  IADD3 R0, R73, 0x100000, RZ ;  /* 0x0010000049007810 */ /* 0x000fe20007ffe0ff */
[----:B------:R1:W-:Y:S04]  /*24300*/  STL.64 [R1+0xc78], R80 ;  /* 0x000c785001007387 */ /* 0x0003e80000100a00 */
[----:B------:R1:W-:Y:S01]  /*24310*/  LDGSTS.E [R20+-0x71200], [R80.64], P2 ;  /* 0x8ee0000050147fae */ /* 0x0003e20009121848 */
[----:B--2---:R-:W-:Y:S01]  /*24320*/  IMAD.WIDE R78, R72, 0x4, R146 ;  /* 0x00000004484e7825 */ /* 0x004fe200078e0292 */
[----:B------:R-:W-:-:S03]  /*24330*/  ISETP.NE.U32.AND P5, PT, R21, RZ, PT ;  /* 0x000000ff1500720c */ /* 0x000fc60003fa5070 */
[----:B------:R-:W-:Y:S01]  /*24340*/  IMAD.SHL.U32 R249, R249, 0x40, RZ ;  /* 0x00000040f9f97824 */ /* 0x000fe200078e00ff */
[----:B------:R2:W-:Y:S01]  /*24350*/  STL.64 [R1+0xc80], R78 ;  /* 0x000c804e01007387 */ /* 0x0005e20000100a00 */
[----:B-1----:R-:W-:-:S03]  /*24360*/  IMAD.WIDE R80, R72, 0x4, R148 ;  /* 0x0000000448507825 */ /* 0x002fc600078e0294 */
[----:B------:R2:W-:Y:S04]  /*24370*/  LDGSTS.E [R0+-0x70e00], [R78.64], P1 ;  /* 0x8f2000004e007fae */ /* 0x0005e80008921848 */
[----:B------:R1:W-:Y:S01]  /*24380*/  LDGSTS.E [R20+-0x70a00], [R80.64], P3 ;  /* 0x8f60000050147fae */ /* 0x0003e20009921848 */
[----:B------:R-:W-:-:S03]  /*24390*/  IMAD.WIDE R154, R249, 0x4, R154 ;  /* 0x00000004f99a7825 */ /* 0x000fc600078e029a */
[----:B------:R3:W-:Y:S01]  /*243a0*/  STL.64 [R1+0xc88], R80 ;  /* 0x000c885001007387 */ /* 0x0007e20000100a00 */
[----:B--2---:R-:W-:-:S04]  /*243b0*/  IMAD.WIDE R78, R72, 0x4, R150 ;  /* 0x00000004484e7825 */ /* 0x004fc800078e0296 */
[----:B-1----:R-:W-:Y:S01]  /*243c0*/  IMAD.WIDE R20, R72, 0x4, R152 ;  /* 0x0000000448147825 */ /* 0x002fe200078e0298 */
[----:B------:R1:W-:Y:S03]  /*243d0*/  STL.64 [R1+0xc90], R78 ;  /* 0x000c904e01007387 */ /* 0x0003e60000100a00 */
[C---:B------:R-:W-:Y:S01]  /*243e0*/  IMAD.WIDE R158, R249.reuse, 0x4, R158 ;  /* 0x00000004f99e7825 */ /* 0x040fe200078e029e */
[----:B------:R-:W-:Y:S03]  /*243f0*/  STL.64 [R1+0xca0], R20 ;  /* 0x000ca01401007387 */ /* 0x000fe60000100a00 */
[C---:B------:R-:W-:Y:S01]  /*24400*/  IMAD.WIDE R162, R249.reuse, 0x4, R162 ;  /* 0x00000004f9a27825 */ /* 0x040fe200078e02a2 */
[----:B------:R-:W-:Y:S03]  /*24410*/  STL [R1+0xc60], R154 ;  /* 0x000c609a01007387 */ /* 0x000fe60000100800 */
[C---:B------:R-:W-:Y:S01]  /*24420*/  IMAD.WIDE R164, R249.reuse, 0x4, R164 ;  /* 0x00000004f9a47825 */ /* 0x040fe200078e02a4 */
[----:B------:R-:W-:Y:S03]  /*24430*/  STL [R1+0xc5c], R155 ;  /* 0x000c5c9b01007387 */ /* 0x000fe60000100800 */
[C---:B------:R-:W-:Y:S01]  /*24440*/  IMAD.WIDE R166, R249.reuse, 0x4, R166 ;  /* 0x00000004f9a67825 */ /* 0x040fe200078e02a6 */
[----:B------:R-:W-:Y:S04]  /*24450*/  STL [R1+0xc68], R158 ;  /* 0x000c689e01007387 */ /* 0x000fe80000100800 */
[----:B------:R-:W-:Y:S01]  /*24460*/  STL [R1+0xc64], R159 ;  /* 0x000c649f01007387 */ /* 0x000fe20000100800 */
[----:B------:R-:W-:-:S03]  /*24470*/  IMAD.WIDE R168, R249, 0x4, R168 ;  /* 0x00000004f9a87825 */ /* 0x000fc600078e02a8 */
[----:B------:R-:W-:Y:S01]  /*24480*/  STL [R1+0xc50], R162 ;  /* 0x000c50a201007387 */ /* 0x000fe20000100800 */
[----:B------:R-:W-:-:S03]  /*24490*/  IMAD.WIDE R170, R249, 0x4, R170 ;  /* 0x00000004f9aa7825 */ /* 0x000fc600078e02aa */
[----:B------:R-:W-:Y:S01]  /*244a0*/  STL [R1+0xc4c], R163 ;  /* 0x000c4ca301007387 */ /* 0x000fe20000100800 */
[----:B------:R-:W-:-:S03]  /*244b0*/  IMAD.WIDE R172, R249, 0x4, R172 ;  /* 0x00000004f9ac7825 */ /* 0x000fc600078e02ac */
[----:B------:R-:W-:Y:S04]  /*244c0*/  STL [R1+0xc58], R164 ;  /* 0x000c58a401007387 */ /* 0x000fe80000100800 */
[----:B------:R-:W-:Y:S04]  /*244d0*/  STL [R1+0xc54], R165 ;  /* 0x000c54a501007387 */ /* 0x000fe80000100800 */
[----:B------:R-:W-:Y:S04]  /*244e0*/  STL [R1+0xc40], R166 ;  /* 0x000c40a601007387 */ /* 0x000fe80000100800 */
[----:B------:R-:W-:Y:S04]  /*244f0*/  STL [R1+0xc3c], R167 ;  /* 0x000c3ca701007387 */ /* 0x000fe80000100800 */
[----:B------:R-:W-:Y:S04]  /*24500*/  STL [R1+0xc48], R168 ;  /* 0x000c48a801007387 */ /* 0x000fe80000100800 */
[----:B------:R-:W-:Y:S01]  /*24510*/  STL [R1+0xc44], R169 ;  /* 0x000c44a901007387 */ /* 0x000fe20000100800 */
[----:B------:R-:W-:-:S03]  /*24520*/  IMAD.WIDE R174, R249, 0x4, R174 ;  /* 0x00000004f9ae7825 */ /* 0x000fc600078e02ae */
        /* <DEDUP_REMOVED lines=8> */
[----:B------:R-:W2:Y:S01]  /*245b0*/  LDL.LU.64 R110, [R1+0x338] ;  /* 0x00033800016e7983 */ /* 0x000ea20000300a00 */
[----:B------:R-:W-:-:S03]  /*245c0*/  IMAD.WIDE R184, R249, 0x4, R184 ;  /* 0x00000004f9b87825 */ /* 0x000fc600078e02b8 */
[----:B------:R-:W4:Y:S01]  /*245d0*/  LDL.LU.64 R106, [R1+0x320] ;  /* 0x00032000016a7983 */ /* 0x000f220000300a00 */
[----:B------:R-:W-:-:S03]  /*245e0*/  IMAD.WIDE R186, R249, 0x4, R186 ;  /* 0x00000004f9ba7825 */ /* 0x000fc600078e02ba */
[----:B------:R-:W2:Y:S01]  /*245f0*/  LDL.LU.64 R108, [R1+0x328] ;  /* 0x00032800016c7983 */ /* 0x000ea20000300a00 */
[----:B------:R-:W-:-:S03]  /*24600*/  IMAD.WIDE R188, R249, 0x4, R188 ;  /* 0x00000004f9bc7825 */ /* 0x000fc600078e02bc */
[----:B------:R-:W2:Y:S01]  /*24610*/  LDL.LU.64 R104, [R1+0x300] ;  /* 0x0003000001687983 */ /* 0x000ea20000300a00 */
[----:B------:R-:W-:-:S03]  /*24620*/  IMAD.WIDE R190, R249, 0x4, R190 ;  /* 0x00000004f9be7825 */ /* 0x000fc600078e02be */
[----:B------:R1:W-:Y:S01]  /*24630*/  STL.64 [R1+0x1278], R174 ;  /* 0x001278ae01007387 */ /* 0x0003e20000100a00 */
[----:B------:R-:W-:-:S03]  /*24640*/  IMAD.WIDE R192, R249, 0x4, R192 ;  /* 0x00000004f9c07825 */ /* 0x000fc600078e02c0 */
[----:B------:R-:W-:Y:S01]  /*24650*/  STL.64 [R1+0x1280], R176 ;  /* 0x001280b001007387 */ /* 0x000fe20000100a00 */
        /* <DEDUP_REMOVED lines=68> */
[----:B---3--:R-:W-:-:S03]  /*24aa0*/  IMAD.WIDE R80, R249, 0x4, R12 ;  /* 0x00000004f9507825 */ /* 0x008fc600078e020c */
[----:B------:R-:W-:Y:S04]  /*24ab0*/  STL.64 [R1+0x1398], R236 ;  /* 0x001398ec01007387 */ /* 0x000fe80000100a00 */
[----:B------:R-:W-:Y:S01]  /*24ac0*/  STL.64 [R1+0x13a0], R238 ;  /* 0x0013a0ee01007387 */ /* 0x000fe20000100a00 */
[----:B------:R-:W-:-:S03]  /*24ad0*/  IMAD.WIDE R156, R249, 0x4, R156 ;  /* 0x00000004f99c7825 */ /* 0x000fc600078e029c */
[----:B------:R-:W-:Y:S04]  /*24ae0*/  STL.64 [R1+0x13a8], R240 ;  /* 0x0013a8f001007387 */ /* 0x000fe80000100a00 */
[----:B------:R1:W-:Y:S04]  /*24af0*/  LDGSTS.E [R0+-0x70600], [R78.64], P0 ;  /* 0x8fa000004e007fae */ /* 0x0003e80008121848 */
[----:B------:R-:W-:Y:S04]  /*24b00*/  STL.64 [R1+0x13b0], R92 ;  /* 0x0013b05c01007387 */ /* 0x000fe80000100a00 */
[----:B------:R-:W-:Y:S01]  /*24b10*/  STL.64 [R1+0x13b8], R90 ;  /* 0x0013b85a01007387 */ /* 0x000fe20000100a00 */
[----:B-1----:R-:W-:-:S03]  /*24b20*/  IMAD.WIDE R78, R249, 0x4, R14 ;  /* 0x00000004f94e7825 */ /* 0x002fc600078e020e */
[----:B------:R-:W-:Y:S04]  /*24b30*/  STL.64 [R1+0x13c0], R88 ;  /* 0x0013c05801007387 */ /* 0x000fe80000100a00 */
[----:B------:R-:W-:Y:S04]  /*24b40*/  STL.64 [R1+0x13c8], R86 ;  /* 0x0013c85601007387 */ /* 0x000fe80000100a00 */
[----:B------:R-:W-:Y:S04]  /*24b50*/  STL.64 [R1+0x13d0], R82 ;  /* 0x0013d05201007387 */ /* 0x000fe80000100a00 */
[----:B------:R-:W-:Y:S04]  /*24b60*/  STL.64 [R1+0x13d8], R80 ;  /* 0x0013d85001007387 */ /* 0x000fe80000100a00 */
[----:B------:R-:W-:Y:S04]  /*24b70*/  STL.64 [R1+0x13e0], R78 ;  /* 0x0013e04e01007387 */ /* 0x000fe80000100a00 */
[----:B------:R-:W-:Y:S04]  /*24b80*/  STL [R1+0xbf0], R156 ;  /* 0x000bf09c01007387 */ /* 0x000fe80000100800 */
[----:B------:R-:W-:Y:S04]  /*24b90*/  STL [R1+0xbec], R157 ;  /* 0x000bec9d01007387 */ /* 0x000fe80000100800 */
[----:B------:R-:W3:Y:S04]  /*24ba0*/  LDL.LU.64 R126, [R1+0x310] ;  /* 0x00031000017e7983 */ /* 0x000ee80000300a00 */
[----:B------:R-:W3:Y:S04]  /*24bb0*/  LDL.LU.64 R124, [R1+0x2f0] ;  /* 0x0002f000017c7983 */ /* 0x000ee80000300a00 */
[----:B------:R1:W-:Y:S04]  /*24bc0*/  LDGSTS.E [R0+-0x70200], [R20.64], P5 ;  /* 0x8fe0000014007fae */ /* 0x0003e8000a921848 */
[----:B------:R-:W0:Y:S04]  /*24bd0*/  LDGDEPBAR ;  /* 0x00000000000079af */ /* 0x000e280000000000 */
        /* <DEDUP_REMOVED lines=68> */
[----:B-1----:R-:W-:Y:S01]  /*25020*/  LOP3.LUT R175, R252, 0x20, RZ, 0x3c, !PT ;  /* 0x00000020fcaf7812 */ /* 0x002fe200078e3cff */
[C---:B--2---:R-:W-:Y:S02]  /*25030*/  IMAD.WIDE R4, R249.reuse, 0x4, R110 ;  /* 0x00000004f9047825 */ /* 0x044fe400078e026e */
[----:B------:R1:W-:Y:S04]  /*25040*/  LDGSTS.E [R252+0x7c800], [R64.64], P4 ;  /* 0x7c80000040fc7fae */ /* 0x0003e8000a121848 */
[----:B------:R1:W-:Y:S01]  /*25050*/  LDGSTS.E [R252+0x7d000], [R62.64], P4 ;  /* 0x7d0000003efc7fae */ /* 0x0003e2000a121848 */
[----:B----4-:R-:W-:-:S03]  /*25060*/  IMAD.WIDE R2, R249, 0x4, R106 ;  /* 0x00000004f9027825 */ /* 0x010fc600078e026a */
[----:B------:R1:W-:Y:S04]  /*25070*/  LDGSTS.E [R252+0x7d800], [R56.64], P4 ;  /* 0x7d80000038fc7fae */ /* 0x0003e8000a121848 */
[----:B------:R1:W-:Y:S04]  /*25080*/  LDGSTS.E [R252+0x7e000], [R58.64], P4 ;  /* 0x7e0000003afc7fae */ /* 0x0003e8000a121848 */
[----:B------:R-:W-:Y:S04]  /*25090*/  STL [R1+0xbf8], R160 ;  /* 0x000bf8a001007387 */ /* 0x000fe80000100800 */
[----:B------:R1:W-:Y:S04]  /*250a0*/  LDGSTS.E [R252+0x7e800], [R54.64], P4 ;  /* 0x7e80000036fc7fae */ /* 0x0003e8000a121848 */
[----:B------:R-:W-:Y:S04]  /*250b0*/  STL [R1+0xbf4], R161 ;  /* 0x000bf4a101007387 */ /* 0x000fe80000100800 */
[----:B------:R1:W-:Y:S04]  /*250c0*/  LDGSTS.E [R252+0x7f000], [R50.64], P4 ;  /* 0x7f00000032fc7fae */ /* 0x0003e8000a121848 */
[----:B------:R-:W2:Y:S04]  /*250d0*/  LDL.LU.64 R106, [R1+0x398] ;  /* 0x00039800016a7983 */ /* 0x000ea80000300a00 */
[----:B------:R1:W-:Y:S04]  /*250e0*/  LDGSTS.E [R252+0x7f800], [R48.64], P4 ;  /* 0x7f80000030fc7fae */ /* 0x0003e8000a121848 */
[----:B------:R-:W4:Y:S04]  /*250f0*/  LDL.LU.64 R122, [R1+0x388] ;  /* 0x00038800017a7983 */ /* 0x000f280000300a00 */
[----:B------:R1:W-:Y:S04]  /*25100*/  LDGSTS.E [R175+0x60200], [R156.64], P4 ;  /* 0x602000009caf7fae */ /* 0x0003e8000a121848 */
[----:B------:R-:W-:Y:S04]  /*25110*/  STL [R1+0xc00], R4 ;  /* 0x000c000401007387 */ /* 0x000fe80000100800 */
[----:B------:R1:W-:Y:S04]  /*25120*/  LDGSTS.E [R175+0x60a00], [R160.64], P4 ;  /* 0x60a00000a0af7fae */ /* 0x0003e8000a121848 */
[----:B------:R-:W2:Y:S04]  /*25130*/  LDL.LU.64 R120, [R1+0x2e8] ;  /* 0x0002e80001787983 */ /* 0x000ea80000300a00 */
[----:B------:R1:W-:Y:S04]  /*25140*/  LDGSTS.E [R175+0x61200], [R4.64], P4 ;  /* 0x6120000004af7fae */ /* 0x0003e8000a121848 */
[----:B------:R1:W-:Y:S04]  /*25150*/  STL [R1+0xbfc], R5 ;  /* 0x000bfc0501007387 */ /* 0x0003e80000100800 */
[----:B------:R-:W-:Y:S04]  /*25160*/  STL [R1+0xc08], R2 ;  /* 0x000c080201007387 */ /* 0x000fe80000100800 */
[----:B------:R-:W2:Y:S01]  /*25170*/  LDL.LU.64 R118, [R1+0x2b0] ;  /* 0x0002b00001767983 */ /* 0x000ea20000300a00 */
[----:B-1----:R-:W-:-:S03]  /*25180*/  IMAD.WIDE R4, R249, 0x4, R108 ;  /* 0x00000004f9047825 */ /* 0x002fc600078e026c */
[----:B------:R1:W-:Y:S04]  /*25190*/  STL [R1+0xc04], R3 ;  /* 0x000c040301007387 */ /* 0x0003e80000100800 */
[----:B------:R-:W2:Y:S04]  /*251a0*/  LDL.LU.64 R116, [R1+0x290] ;  /* 0x0002900001747983 */ /* 0x000ea80000300a00 */
[----:B------:R-:W-:Y:S04]  /*251b0*/  STL [R1+0xc10], R4 ;  /* 0x000c100401007387 */ /* 0x000fe80000100800 */
[----:B------:R-:W2:Y:S04]  /*251c0*/  LDL.LU.64 R114, [R1+0x278] ;  /* 0x0002780001727983 */ /* 0x000ea80000300a00 */
[----:B------:R-:W2:Y:S04]  /*251d0*/  LDL.LU.64 R112, [R1+0x270] ;  /* 0x0002700001707983 */ /* 0x000ea80000300a00 */
[----:B------:R1:W-:Y:S04]  /*251e0*/  LDGSTS.E [R175+0x61a00], [R2.64], P4 ;  /* 0x61a0000002af7fae */ /* 0x0003e8000a121848 */
[----:B------:R-:W2:Y:S04]  /*251f0*/  LDL.LU.64 R110, [R1+0x268] ;  /* 0x00026800016e7983 */ /* 0x000ea80000300a00 */
[----:B------:R-:W2:Y:S01]  /*25200*/  LDL.LU.64 R108, [R1+0x260] ;  /* 0x00026000016c7983 */ /* 0x000ea20000300a00 */
[----:B-1----:R-:W-:-:S03]  /*25210*/  IMAD.WIDE R2, R249, 0x4, R104 ;  /* 0x00000004f9027825 */ /* 0x002fc600078e0268 */
[----:B------:R3:W-:Y:S04]  /*25220*/  LDGSTS.E [R175+0x62200], [R4.64], P4 ;  /* 0x6220000004af7fae */ /* 0x0007e8000a121848 */
[----:B------:R-:W2:Y:S04]  /*25230*/  LDL.LU.64 R104, [R1+0x258] ;  /* 0x0002580001687983 */ /* 0x000ea80000300a00 */
[----:B------:R3:W-:Y:S04]  /*25240*/  STL [R1+0xc0c], R5 ;  /* 0x000c0c0501007387 */ /* 0x0007e80000100800 */
[----:B------:R-:W-:Y:S04]  /*25250*/  STL [R1+0xc18], R2 ;  /* 0x000c180201007387 */ /* 0x000fe80000100800 */
[----:B------:R1:W-:Y:S01]  /*25260*/  LDGSTS.E [R175+0x62a00], [R2.64], P4 ;  /* 0x62a0000002af7fae */ /* 0x0003e2000a121848 */
[----:B---3--:R-:W-:-:S03]  /*25270*/  IMAD.WIDE R4, R249, 0x4, R126 ;  /* 0x00000004f9047825 */ /* 0x008fc600078e027e */
[----:B------:R1:W-:Y:S04]  /*25280*/  STL [R1+0xc14], R3 ;  /* 0x000c140301007387 */ /* 0x0003e80000100800 */
[----:B------:R-:W-:Y:S01]  /*25290*/  STL [R1+0xc20], R4 ;  /* 0x000c200401007387 */ /* 0x000fe20000100800 */
[----:B------:R-:W-:-:S03]  /*252a0*/  IMAD.WIDE R46, R249, 0x4, R46 ;  /* 0x00000004f92e7825 */ /* 0x000fc600078e022e */
[----:B------:R3:W-:Y:S01]  /*252b0*/  LDGSTS.E [R175+0x63200], [R4.64], P4 ;  /* 0x6320000004af7fae */ /* 0x0007e2000a121848 */
[----:B-1----:R-:W-:-:S03]  /*252c0*/  IMAD.WIDE R2, R249, 0x4, R124 ;  /* 0x00000004f9027825 */ /* 0x002fc600078e027c */
[----:B------:R3:W-:Y:S04]  /*252d0*/  STL [R1+0xc1c], R5 ;  /* 0x000c1c0501007387 */ /* 0x0007e80000100800 */
[----:B------:R-:W-:Y:S04]  /*252e0*/  STL [R1+0xc28], R2 ;  /* 0x000c280201007387 */ /* 0x000fe80000100800 */
[----:B------:R1:W-:Y:S04]  /*252f0*/  STL [R1+0xc24], R3 ;  /* 0x000c240301007387 */ /* 0x0003e80000100800 */
[----:B------:R-:W3:Y:S04]  /*25300*/  LDL.LU.64 R170, [R1+0x250] ;  /* 0x0002500001aa7983 */ /* 0x000ee80000300a00 */
[----:B------:R-:W3:Y:S04]  /*25310*/  LDL.LU.64 R168, [R1+0x248] ;  /* 0x0002480001a87983 */ /* 0x000ee80000300a00 */
[----:B------:R-:W3:Y:S04]  /*25320*/  LDL.LU.64 R166, [R1+0x240] ;  /* 0x0002400001a67983 */ /* 0x000ee80000300a00 */
[----:B------:R-:W3:Y:S04]  /*25330*/  LDL.LU.64 R164, [R1+0x238] ;  /* 0x0002380001a47983 */ /* 0x000ee80000300a00 */
[----:B------:R-:W1:Y:S01]  /*25340*/  LDL.LU.64 R162, [R1+0x230] ;  /* 0x0002300001a27983 */ /* 0x000e620000300a00 */
[----:B------:R-:W-:-:S03]  /*25350*/  IMAD.WIDE R40, R249, 0x4, R40 ;  /* 0x00000004f9287825 */ /* 0x000fc600078e0228 */
[----:B------:R1:W-:Y:S01]  /*25360*/  LDGSTS.E [R175+0x63a00], [R2.64], P4 ;  /* 0x63a0000002af7fae */ /* 0x0003e2000a121848 */
[----:B------:R-:W-:-:S03]  /*25370*/  IMAD.WIDE R38, R249, 0x4, R38 ;  /* 0x00000004f9267825 */ /* 0x000fc600078e0226 */
[----:B------:R1:W-:Y:S01]  /*25380*/  LDGSTS.E [R175+0x64200], [R46.64], P4 ;  /* 0x642000002eaf7fae */ /* 0x0003e2000a121848 */
[----:B----4-:R-:W-:-:S04]  /*25390*/  IMAD.WIDE R74, R249, 0x4, R122 ;  /* 0x00000004f94a7825 */ /* 0x010fc800078e027a */
[----:B--2---:R-:W-:-:S04]  /*253a0*/  IMAD.WIDE R42, R249, 0x4, R120 ;  /* 0x00000004f92a7825 */ /* 0x004fc800078e0278 */
        /* <DEDUP_REMOVED lines=23> */
[----:B------:R2:W-:Y:S04]  /*25520*/  LDGSTS.E [R175+0x6a200], [R20.64], P4 ;  /* 0x6a20000014af7fae */ /* 0x0005e8000a121848 */
[----:B------:R2:W-:Y:S01]  /*25530*/  LDGSTS.E [R175+0x6aa00], [R18.64], P4 ;  /* 0x6aa0000012af7fae */ /* 0x0005e2000a121848 */
[----:B------:R-:W-:-:S03]  /*25540*/  IMAD.WIDE R12, R249, 0x4, R104 ;  /* 0x00000004f90c7825 */ /* 0x000fc600078e0268 */
[----:B------:R2:W-:Y:S04]  /*25550*/  LDGSTS.E [R175+0x6b200], [R16.64], P4 ;  /* 0x6b20000010af7fae */ /* 0x0005e8000a121848 */
[----:B------:R-:W4:Y:S04]  /*25560*/  LDL.LU.64 R104, [R1+0x228] ;  /* 0x0002280001687983 */ /* 0x000f280000300a00 */
        /* <DEDUP_REMOVED lines=24> */
[----:B---3--:R-:W-:-:S03]  /*256f0*/  IMAD.WIDE R10, R249, 0x4, R170 ;  /* 0x00000004f90a7825 */ /* 0x008fc600078e02aa */
[----:B------:R-:W3:Y:S04]  /*25700*/  LDL.LU.64 R158, [R1+0x8] ;  /* 0x00000800019e7983 */ /* 0x000ee80000300a00 */
[----:B------:R-:W3:Y:S04]  /*25710*/  LDL.LU.64 R172, [R1+0x798] ;  /* 0x0007980001ac7983 */ /* 0x000ee80000300a00 */
[----:B------:R-:W3:Y:S01]  /*25720*/  LDL.LU.64 R170, [R1+0x770] ;  /* 0x0007700001aa7983 */ /* 0x000ee20000300a00 */
[----:B------:R-:W-:-:S03]  /*25730*/  IMAD.WIDE R8, R249, 0x4, R168 ;  /* 0x00000004f9087825 */ /* 0x000fc600078e02a8 */
[----:B------:R2:W-:Y:S01]  /*25740*/  LDGSTS.E [R175+0x6ba00], [R14.64], P4 ;  /* 0x6ba000000eaf7fae */ /* 0x0005e2000a121848 */
[----:B------:R-:W-:-:S03]  /*25750*/  IMAD.WIDE R6, R249, 0x4, R166 ;  /* 0x00000004f9067825 */ /* 0x000fc600078e02a6 */
[----:B------:R2:W-:Y:S01]  /*25760*/  LDGSTS.E [R175+0x6c200], [R12.64], P4 ;  /* 0x6c2000000caf7fae */ /* 0x0005e2000a121848 */
[----:B------:R-:W-:-:S03]  /*25770*/  IMAD.WIDE R4, R249, 0x4, R164 ;  /* 0x00000004f9047825 */ /* 0x000fc600078e02a4 */
[----:B------:R2:W-:Y:S01]  /*25780*/  LDGSTS.E [R175+0x6ca00], [R10.64], P4 ;  /* 0x6ca000000aaf7fae */ /* 0x0005e2000a121848 */
[----:B-1----:R-:W-:-:S03]  /*25790*/  IMAD.WIDE R2, R249, 0x4, R162 ;  /* 0x00000004f9027825 */ /* 0x002fc600078e02a2 */
[----:B------:R1:W-:Y:S04]  /*257a0*/  LDGSTS.E [R175+0x6d200], [R8.64], P4 ;  /* 0x6d20000008af7fae */ /* 0x0003e8000a121848 */
[----:B------:R1:W-:Y:S04]  /*257b0*/  LDGSTS.E [R175+0x6da00], [R6.64], P4 ;  /* 0x6da0000006af7fae */ /* 0x0003e8000a121848 */
[----:B------:R1:W-:Y:S04]  /*257c0*/  LDGSTS.E [R175+0x6e200], [R4.64], P4 ;  /* 0x6e20000004af7fae */ /* 0x0003e8000a121848 */
[----:B------:R1:W-:Y:S04]  /*257d0*/  LDGSTS.E [R175+0x6ea00], [R2.64], P4 ;  /* 0x6ea0000002af7fae */ /* 0x0003e8000a121848 */
[----:B------:R-:W3:Y:S01]  /*257e0*/  LDL.LU.64 R168, [R1+0x788] ;  /* 0x0007880001a87983 */ /* 0x000ee20000300a00 */
[----:B------:R-:W-:-:S03]  /*257f0*/  IMAD.WIDE R106, R249, 0x4, R106 ;  /* 0x00000004f96a7825 */ /* 0x000fc600078e026a */
[----:B------:R-:W3:Y:S04]  /*25800*/  LDL.LU.64 R166, [R1+0x428] ;  /* 0x0004280001a67983 */ /* 0x000ee80000300a00 */
[----:B------:R-:W-:Y:S01]  /*25810*/  STL [R1+0xb6c], R106 ;  /* 0x000b6c6a01007387 */ /* 0x000fe20000100800 */
[----:B------:R-:W-:-:S03]  /*25820*/  IMAD.WIDE R250, R249, 0x4, R250 ;  /* 0x00000004f9fa7825 */ /* 0x000fc600078e02fa */
[----:B------:R-:W-:Y:S01]  /*25830*/  STL [R1+0xb68], R107 ;  /* 0x000b686b01007387 */ /* 0x000fe20000100800 */
[----:B------:R-:W-:-:S03]  /*25840*/  IMAD.WIDE R160, R249, 0x4, R52 ;  /* 0x00000004f9a07825 */ /* 0x000fc600078e0234 */
[----:B------:R-:W-:Y:S01]  /*25850*/  STL [R1+0xb7c], R74 ;  /* 0x000b7c4a01007387 */ /* 0x000fe20000100800 */
[----:B------:R-:W-:-:S03]  /*25860*/  IMAD.WIDE R244, R249, 0x4, R244 ;  /* 0x00000004f9f47825 */ /* 0x000fc600078e02f4 */
[----:B------:R-:W-:Y:S04]  /*25870*/  STL [R1+0xb78], R75 ;  /* 0x000b784b01007387 */ /* 0x000fe80000100800 */
[----:B------:R-:W3:Y:S01]  /*25880*/  LDL.LU.64 R180, [R1+0x760] ;  /* 0x0007600001b47983 */ /* 0x000ee20000300a00 */
[----:B------:R-:W-:-:S03]  /*25890*/  IMAD.WIDE R162, R249, 0x4, R60 ;  /* 0x00000004f9a27825 */ /* 0x000fc600078e023c */
[----:B------:R-:W3:Y:S01]  /*258a0*/  LDL.LU.64 R178, [R1+0x420] ;  /* 0x0004200001b27983 */ /* 0x000ee20000300a00 */
[----:B------:R-:W-:-:S04]  /*258b0*/  IMAD.WIDE R164, R249, 0x4, R68 ;  /* 0x00000004f9a47825 */ /* 0x000fc800078e0244 */
[----:B------:R-:W-:-:S04]  /*258c0*/  IMAD.WIDE R76, R249, 0x4, R76 ;  /* 0x00000004f94c7825 */ /* 0x000fc800078e024c */
[----:B------:R-:W-:-:S04]  /*258d0*/  IMAD.WIDE R84, R249, 0x4, R84 ;  /* 0x00000004f9547825 */ /* 0x000fc800078e0254 */
[----:B----4-:R-:W-:-:S04]  /*258e0*/  IMAD.WIDE R104, R249, 0x4, R104 ;  /* 0x00000004f9687825 */ /* 0x010fc800078e0268 */
[C---:B--2---:R-:W-:Y:S01]  /*258f0*/  IMAD.WIDE R108, R249.reuse, 0x4, R108 ;  /* 0x00000004f96c7825 */ /* 0x044fe200078e026c */
        /* <DEDUP_REMOVED lines=47> */
[C---:B---3--:R-:W-:Y:S01]  /*25bf0*/  IMAD.WIDE R156, R249.reuse, 0x4, R158 ;  /* 0x00000004f99c7825 */ /* 0x048fe200078e029e */
[----:B------:R1:W-:Y:S03]  /*25c00*/  LDGSTS.E [R175+0x7b200], [R154.64], P4 ;  /* 0x7b2000009aaf7fae */ /* 0x0003e6000a121848 */
[C---:B------:R-:W-:Y:S01]  /*25c10*/  IMAD.WIDE R52, R249.reuse, 0x4, R172 ;  /* 0x00000004f9347825 */ /* 0x040fe200078e02ac */
[----:B------:R1:W-:Y:S03]  /*25c20*/  LDGSTS.E [R175+0x7ba00], [R156.64], P4 ;  /* 0x7ba000009caf7fae */ /* 0x0003e6000a121848 */
[C---:B------:R-:W-:Y:S01]  /*25c30*/  IMAD.WIDE R158, R249.reuse, 0x4, R44 ;  /* 0x00000004f99e7825 */ /* 0x040fe200078e022c */
[----:B------:R1:W-:Y:S03]  /*25c40*/  LDGSTS.E [R175+0x7c200], [R250.64], P4 ;  /* 0x7c200000faaf7fae */ /* 0x0003e6000a121848 */
[----:B------:R-:W-:Y:S01]  /*25c50*/  IMAD.WIDE R44, R249, 0x4, R170 ;  /* 0x00000004f92c7825 */ /* 0x000fe200078e02aa */
[----:B------:R1:W-:Y:S04]  /*25c60*/  LDGSTS.E [R175+0x7ca00], [R244.64], P4 ;  /* 0x7ca00000f4af7fae */ /* 0x0003e8000a121848 */
[----:B------:R-:W-:Y:S04]  /*25c70*/  STL [R1+0xb8c], R52 ;  /* 0x000b8c3401007387 */ /* 0x000fe80000100800 */
[----:B------:R1:W-:Y:S04]  /*25c80*/  LDGSTS.E [R175+0x7d200], [R158.64], P4 ;  /* 0x7d2000009eaf7fae */ /* 0x0003e8000a121848 */
[----:B------:R2:W-:Y:S04]  /*25c90*/  STL [R1+0xb88], R53 ;  /* 0x000b883501007387 */ /* 0x0005e80000100800 */
[----:B------:R1:W-:Y:S04]  /*25ca0*/  LDGSTS.E [R175+0x7da00], [R160.64], P4 ;  /* 0x7da00000a0af7fae */ /* 0x0003e8000a121848 */
[----:B------:R-:W-:Y:S04]  /*25cb0*/  STL [R1+0xb9c], R44 ;  /* 0x000b9c2c01007387 */ /* 0x000fe80000100800 */
[----:B------:R1:W-:Y:S04]  /*25cc0*/  LDGSTS.E [R175+0x7e200], [R162.64], P4 ;  /* 0x7e200000a2af7fae */ /* 0x0003e8000a121848 */
[----:B------:R3:W-:Y:S04]  /*25cd0*/  STL [R1+0xb98], R45 ;  /* 0x000b982d01007387 */ /* 0x0007e80000100800 */
[----:B------:R1:W-:Y:S04]  /*25ce0*/  LDGSTS.E [R175+0x7ea00], [R164.64], P4 ;  /* 0x7ea00000a4af7fae */ /* 0x0003e8000a121848 */
[----:B------:R-:W4:Y:S04]  /*25cf0*/  LDL.LU.64 R176, [R1+0x7c0] ;  /* 0x0007c00001b07983 */ /* 0x000f280000300a00 */
[----:B------:R1:W-:Y:S04]  /*25d00*/  LDGSTS.E [R175+0x7f200], [R76.64], P4 ;  /* 0x7f2000004caf7fae */ /* 0x0003e8000a121848 */
[----:B------:R-:W4:Y:S04]  /*25d10*/  LDL.LU.64 R198, [R1+0x7a8] ;  /* 0x0007a80001c67983 */ /* 0x000f280000300a00 */
[----:B------:R1:W-:Y:S04]  /*25d20*/  LDGSTS.E [R175+0x7fa00], [R84.64], P4 ;  /* 0x7fa0000054af7fae */ /* 0x0003e8000a121848 */
[----:B------:R-:W4:Y:S04]  /*25d30*/  LDL.LU.64 R190, [R1+0x750] ;  /* 0x0007500001be7983 */ /* 0x000f280000300a00 */
[----:B-1----:R-:W4:Y:S01]  /*25d40*/  LDL.LU.64 R174, [R1+0x418] ;  /* 0x0004180001ae7983 */ /* 0x002f220000300a00 */
[----:B------:R-:W-:-:S05]  /*25d50*/  LOP3.LUT R0, R252, 0x40, RZ, 0x3c, !PT ;  /* 0x00000040fc007812 */ /* 0x000fca00078e3cff */
[----:B------:R1:W-:Y:S04]  /*25d60*/  LDGSTS.E [R0+0x60400], [R106.64], P4 ;  /* 0x604000006a007fae */ /* 0x0003e8000a121848 */
[----:B------:R1:W-:Y:S04]  /*25d70*/  LDGSTS.E [R0+0x60c00], [R74.64], P4 ;  /* 0x60c000004a007fae */ /* 0x0003e8000a121848 */
[----:B------:R2:W-:Y:S04]  /*25d80*/  LDGSTS.E [R0+0x61400], [R52.64], P4 ;  /* 0x6140000034007fae */ /* 0x0005e8000a121848 */
[----:B------:R3:W-:Y:S01]  /*25d90*/  LDGSTS.E [R0+0x61c00], [R44.64], P4 ;  /* 0x61c000002c007fae */ /* 0x0007e2000a121848 */
[----:B--2---:R-:W-:-:S05]  /*25da0*/  IMAD.WIDE R52, R249, 0x4, R168 ;  /* 0x00000004f9347825 */ /* 0x004fca00078e02a8 */
[----:B------:R-:W-:Y:S01]  /*25db0*/  STL [R1+0xbac], R52 ;  /* 0x000bac3401007387 */ /* 0x000fe20000100800 */
[----:B---3--:R-:W-:-:S03]  /*25dc0*/  IMAD.WIDE R44, R249, 0x4, R166 ;  /* 0x00000004f92c7825 */ /* 0x008fc600078e02a6 */
[----:B------:R-:W1:Y:S04]  /*25dd0*/  LDL.LU.64 R188, [R1+0x410] ;  /* 0x0004100001bc7983 */ /* 0x000e680000300a00 */
[----:B------:R-:W2:Y:S04]  /*25de0*/  LDL.LU.64 R186, [R1+0x408] ;  /* 0x0004080001ba7983 */ /* 0x000ea80000300a00 */
[----:B------:R3:W-:Y:S04]  /*25df0*/  STL [R1+0xba8], R53 ;  /* 0x000ba83501007387 */ /* 0x0007e80000100800 */
[----:B------:R-:W2:Y:S04]  /*25e00*/  LDL.LU.64 R166, [R1+0x400] ;  /* 0x0004000001a67983 */ /* 0x000ea80000300a00 */
[----:B------:R-:W2:Y:S04]  /*25e10*/  LDL.LU.64 R168, [R1+0x3f8] ;  /* 0x0003f80001a87983 */ /* 0x000ea80000300a00 */
[----:B------:R-:W2:Y:S04]  /*25e20*/  LDL.LU.64 R170, [R1+0x3f0] ;  /* 0x0003f00001aa7983 */ /* 0x000ea80000300a00 */
[----:B------:R-:W2:Y:S04]  /*25e30*/  LDL.LU.64 R172, [R1+0x3e8] ;  /* 0x0003e80001ac7983 */ /* 0x000ea80000300a00 */
[----:B------:R-:W-:Y:S04]  /*25e40*/  STL [R1+0xbbc], R44 ;  /* 0x000bbc2c01007387 */ /* 0x000fe80000100800 */
[----:B------:R3:W-:Y:S04]  /*25e50*/  LDGSTS.E [R0+0x62400], [R52.64], P4 ;  /* 0x6240000034007fae */ /* 0x0007e8000a121848 */
[----:B------:R-:W2:Y:S04]  /*25e60*/  LDL.LU.64 R196, [R1+0x3e0] ;  /* 0x0003e00001c47983 */ /* 0x000ea80000300a00 */
[----:B------:R-:W2:Y:S01]  /*25e70*/  LDL.LU.64 R194, [R1+0x3d8] ;  /* 0x0003d80001c27983 */ /* 0x000ea20000300a00 */
[----:B---3--:R-:W-:-:S03]  /*25e80*/  IMAD.WIDE R52, R249, 0x4, R180 ;  /* 0x00000004f9347825 */ /* 0x008fc600078e02b4 */
[----:B------:R3:W-:Y:S04]  /*25e90*/  STL [R1+0xbb8], R45 ;  /* 0x000bb82d01007387 */ /* 0x0007e80000100800 */
[----:B------:R3:W-:Y:S04]  /*25ea0*/  LDGSTS.E [R0+0x62c00], [R44.64], P4 ;  /* 0x62c000002c007fae */ /* 0x0007e8000a121848 */
[----:B------:R-:W2:Y:S04]  /*25eb0*/  LDL.LU.64 R184, [R1+0x3d0] ;  /* 0x0003d00001b87983 */ /* 0x000ea80000300a00 */
[----:B------:R-:W2:Y:S01]  /*25ec0*/  LDL.LU.64 R182, [R1+0x3c8] ;  /* 0x0003c80001b67983 */ /* 0x000ea20000300a00 */
[----:B---3--:R-:W-:-:S03]  /*25ed0*/  IMAD.WIDE R44, R249, 0x4, R178 ;  /* 0x00000004f92c7825 */ /* 0x008fc600078e02b2 */
[----:B------:R-:W3:Y:S04]  /*25ee0*/  LDL.LU.64 R192, [R1+0x3c0] ;  /* 0x0003c00001c07983 */ /* 0x000ee80000300a00 */
[----:B------:R-:W-:Y:S04]  /*25ef0*/  STL [R1+0xbcc], R52 ;  /* 0x000bcc3401007387 */ /* 0x000fe80000100800 */
[----:B------:R4:W-:Y:S04]  /*25f00*/  STL [R1+0xbc8], R53 ;  /* 0x000bc83501007387 */ /* 0x0009e80000100800 */
[----:B------:R-:W3:Y:S04]  /*25f10*/  LDL.LU.64 R180, [R1+0x3b8] ;  /* 0x0003b80001b47983 */ /* 0x000ee80000300a00 */
[----:B------:R-:W-:Y:S04]  /*25f20*/  STL [R1+0xbdc], R44 ;  /* 0x000bdc2c01007387 */ /* 0x000fe80000100800 */
[----:B------:R-:W3:Y:S04]  /*25f30*/  LDL.LU.64 R178, [R1+0x3b0] ;  /* 0x0003b00001b27983 */ /* 0x000ee80000300a00 */
[----:B------:R4:W-:Y:S04]  /*25f40*/  LDGSTS.E [R0+0x63400], [R52.64], P4 ;  /* 0x6340000034007fae */ /* 0x0009e8000a121848 */
[----:B------:R1:W-:Y:S04]  /*25f50*/  STL [R1+0xbd8], R45 ;  /* 0x000bd82d01007387 */ /* 0x0003e80000100800 */
[----:B------:R1:W-:Y:S01]  /*25f60*/  LDGSTS.E [R0+0x63c00], [R44.64], P4 ;  /* 0x63c000002c007fae */ /* 0x0003e2000a121848 */
[----:B----4-:R-:W-:-:S03]  /*25f70*/  IMAD.WIDE R52, R249, 0x4, R176 ;  /* 0x00000004f9347825 */ /* 0x010fc600078e02b0 */
[----:B------:R-:W4:Y:S01]  /*25f80*/  LDL.LU.64 R176, [R1+0x3a8] ;  /* 0x0003a80001b07983 */ /* 0x000f220000300a00 */
[----:B------:R-:W-:-:S03]  /*25f90*/  IMAD.WIDE R68, R249, 0x4, R174 ;  /* 0x00000004f9447825 */ /* 0x000fc600078e02ae */
[----:B------:R-:W4:Y:S01]  /*25fa0*/  LDL.LU.64 R174, [R1+0x3a0] ;  /* 0x0003a00001ae7983 */ /* 0x000f220000300a00 */
[----:B------:R-:W-:-:S03]  /*25fb0*/  IMAD.WIDE R60, R249, 0x4, R190 ;  /* 0x00000004f93c7825 */ /* 0x000fc600078e02be */
[----:B------:R-:W4:Y:S01]  /*25fc0*/  LDL.LU.64 R190, [R1+0x390] ;  /* 0x0003900001be7983 */ /* 0x000f220000300a00 */
[----:B-1----:R-:W-:-:S03]  /*25fd0*/  IMAD.WIDE R74, R249, 0x4, R188 ;  /* 0x00000004f94a7825 */ /* 0x002fc600078e02bc */
[----:B------:R1:W-:Y:S01]  /*25fe0*/  LDGSTS.E [R0+0x64400], [R60.64], P4 ;  /* 0x644000003c007fae */ /* 0x0003e2000a121848 */
[----:B--2---:R-:W-:-:S03]  /*25ff0*/  IMAD.WIDE R106, R249, 0x4, R186 ;  /* 0x00000004f96a7825 */ /* 0x004fc600078e02ba */
[----:B------:R-:W2:Y:S04]  /*26000*/  LDL.LU.64 R188, [R1+0x380] ;  /* 0x0003800001bc7983 */ /* 0x000ea80000300a00 */
[----:B------:R-:W2:Y:S01]  /*26010*/  LDL.LU.64 R186, [R1+0x378] ;  /* 0x0003780001ba7983 */ /* 0x000ea20000300a00 */
[----:B------:R-:W-:-:S03]  /*26020*/  IMAD.WIDE R78, R249, 0x4, R196 ;  /* 0x00000004f94e7825 */ /* 0x000fc600078e02c4 */
[----:B------:R1:W-:Y:S01]  /*26030*/  LDGSTS.E [R0+0x64c00], [R68.64], P4 ;  /* 0x64c0000044007fae */ /* 0x0003e2000a121848 */
[----:B------:R-:W-:-:S03]  /*26040*/  IMAD.WIDE R80, R249, 0x4, R194 ;  /* 0x00000004f9507825 */ /* 0x000fc600078e02c2 */
[----:B------:R-:W2:Y:S01]  /*26050*/  LDL.LU.64 R196, [R1+0x370] ;  /* 0x0003700001c47983 */ /* 0x000ea20000300a00 */
[----:B------:R-:W-:-:S03]  /*26060*/  IMAD.WIDE R82, R249, 0x4, R184 ;  /* 0x00000004f9527825 */ /* 0x000fc600078e02b8 */
[----:B------:R1:W-:Y:S01]  /*26070*/  LDGSTS.E [R0+0x65400], [R74.64], P4 ;  /* 0x654000004a007fae */ /* 0x0003e2000a121848 */
[----:B------:R-:W-:-:S03]  /*26080*/  IMAD.WIDE R86, R249, 0x4, R182 ;  /* 0x00000004f9567825 */ /* 0x000fc600078e02b6 */
[----:B------:R-:W2:Y:S04]  /*26090*/  LDL.LU.64 R184, [R1+0x368] ;  /* 0x0003680001b87983 */ /* 0x000ea80000300a00 */
[----:B------:R-:W2:Y:S04]  /*260a0*/  LDL.LU.64 R182, [R1+0x350] ;  /* 0x0003500001b67983 */ /* 0x000ea80000300a00 */
[----:B------:R1:W-:Y:S01]  /*260b0*/  STL.64 [R1+0x8], R78 ;  /* 0x0000084e01007387 */ /* 0x0003e20000100a00 */
[----:B---3--:R-:W-:-:S03]  /*260c0*/  IMAD.WIDE R88, R249, 0x4, R192 ;  /* 0x00000004f9587825 */ /* 0x008fc600078e02c0 */
[----:B------:R-:W3:Y:S04]  /*260d0*/  LDL.LU.64 R194, [R1+0x348] ;  /* 0x0003480001c27983 */ /* 0x000ee80000300a00 */
[----:B------:R1:W-:Y:S01]  /*260e0*/  STL.64 [R1+0x18], R80 ;  /* 0x0000185001007387 */ /* 0x0003e20000100a00 */
[----:B------:R-:W-:-:S03]  /*260f0*/  IMAD.WIDE R90, R249, 0x4, R180 ;  /* 0x00000004f95a7825 */ /* 0x000fc600078e02b4 */
[----:B------:R-:W3:Y:S04]  /*26100*/  LDL.LU.64 R180, [R1+0x340] ;  /* 0x0003400001b47983 */ /* 0x000ee80000300a00 */
[----:B------:R1:W-:Y:S01]  /*26110*/  STL.64 [R1+0x28], R82 ;  /* 0x0000285201007387 */ /* 0x0003e20000100a00 */
[----:B------:R-:W-:-:S03]  /*26120*/  IMAD.WIDE R92, R249, 0x4, R178 ;  /* 0x00000004f95c7825 */ /* 0x000fc600078e02b2 */
[----:B------:R-:W3:Y:S04]  /*26130*/  LDL.LU.64 R178, [R1+0x330] ;  /* 0x0003300001b27983 */ /* 0x000ee80000300a00 */
[----:B------:R1:W-:Y:S04]  /*26140*/  STL.64 [R1+0x30], R86 ;  /* 0x0000305601007387 */ /* 0x0003e80000100a00 */
[----:B------:R-:W3:Y:S01]  /*26150*/  LDL.LU.64 R192, [R1+0x318] ;  /* 0x0003180001c07983 */ /* 0x000ee20000300a00 */
[----:B------:R-:W-:-:S03]  /*26160*/  IMAD.WIDE R44, R249, 0x4, R198 ;  /* 0x00000004f92c7825 */ /* 0x000fc600078e02c6 */
[----:B------:R1:W-:Y:S01]  /*26170*/  LDGSTS.E [R0+0x65c00], [R106.64], P4 ;  /* 0x65c000006a007fae */ /* 0x0003e2000a121848 */
[----:B----4-:R-:W-:-:S03]  /*26180*/  IMAD.WIDE R240, R249, 0x4, R176 ;  /* 0x00000004f9f07825 */ /* 0x010fc600078e02b0 */
[----:B------:R-:W4:Y:S04]  /*26190*/  LDL.LU.64 R176, [R1+0x2f8] ;  /* 0x0002f80001b07983 */ /* 0x000f280000300a00 */
[----:B------:R1:W-:Y:S01]  /*261a0*/  STL.64 [R1+0x38], R88 ;  /* 0x0000385801007387 */ /* 0x0003e20000100a00 */
[----:B------:R-:W-:-:S03]  /*261b0*/  IMAD.WIDE R238, R249, 0x4, R174 ;  /* 0x00000004f9ee7825 */ /* 0x000fc600078e02ae */
[----:B------:R-:W4:Y:S01]  /*261c0*/  LDL.LU.64 R174, [R1+0x2e0] ;  /* 0x0002e00001ae7983 */ /* 0x000f220000300a00 */
[----:B------:R-:W-:-:S03]  /*261d0*/  IMAD.WIDE R236, R249, 0x4, R190 ;  /* 0x00000004f9ec7825 */ /* 0x000fc600078e02be */
[----:B------:R1:W-:Y:S04]  /*261e0*/  STL.64 [R1+0x40], R90 ;  /* 0x0000405a01007387 */ /* 0x0003e80000100a00 */
[----:B------:R-:W4:Y:S04]  /*261f0*/  LDL.LU.64 R190, [R1+0x2d0] ;  /* 0x0002d00001be7983 */ /* 0x000f280000300a00 */
[----:B------:R1:W-:Y:S01]  /*26200*/  STL.64 [R1+0x58], R92 ;  /* 0x0000585c01007387 */ /* 0x0003e20000100a00 */
[----:B--2---:R-:W-:-:S03]  /*26210*/  IMAD.WIDE R234, R249, 0x4, R188 ;  /* 0x00000004f9ea7825 */ /* 0x004fc600078e02bc */
[----:B------:R-:W2:Y:S01]  /*26220*/  LDL.LU.64 R188, [R1+0x2c0] ;  /* 0x0002c00001bc7983 */ /* 0x000ea20000300a00 */
[----:B------:R-:W-:-:S03]  /*26230*/  IMAD.WIDE R94, R249, 0x4, R186 ;  /* 0x00000004f95e7825 */ /* 0x000fc600078e02ba */
[----:B------:R1:W-:Y:S04]  /*26240*/  STL.64 [R1+0x60], R240 ;  /* 0x000060f001007387 */ /* 0x0003e80000100a00 */
[----:B------:R-:W2:Y:S04]  /*26250*/  LDL.LU.64 R186, [R1+0x1f8] ;  /* 0x0001f80001ba7983 */ /* 0x000ea80000300a00 */
[----:B------:R1:W-:Y:S04]  /*26260*/  STL.64 [R1+0x68], R238 ;  /* 0x000068ee01007387 */ /* 0x0003e80000100a00 */
[----:B------:R1:W-:Y:S01]  /*26270*/  STL.64 [R1+0x70], R236 ;  /* 0x000070ec01007387 */ /* 0x0003e20000100a00 */
[----:B------:R-:W-:-:S04]  /*26280*/  IMAD.WIDE R96, R249, 0x4, R196 ;  /* 0x00000004f9607825 */ /* 0x000fc800078e02c4 */
[C---:B------:R-:W-:Y:S02]  /*26290*/  IMAD.WIDE R98, R249.reuse, 0x4, R184 ;  /* 0x00000004f9627825 */ /* 0x040fe400078e02b8 */
[----:B------:R-:W2:Y:S02]  /*262a0*/  LDL.LU.64 R184, [R1+0x1e8] ;  /* 0x0001e80001b87983 */ /* 0x000ea40000300a00 */
[C---:B------:R-:W-:Y:S02]  /*262b0*/  IMAD.WIDE R100, R249.reuse, 0x4, R182 ;  /* 0x00000004f9647825 */ /* 0x040fe400078e02b6 */
[----:B------:R1:W-:Y:S04]  /*262c0*/  STL.64 [R1+0x78], R234 ;  /* 0x000078ea01007387 */ /* 0x0003e80000100a00 */
[----:B------:R-:W2:Y:S01]  /*262d0*/  LDL.LU.64 R182, [R1+0x1e0] ;  /* 0x0001e00001b67983 */ /* 0x000ea20000300a00 */
[----:B---3--:R-:W-:-:S03]  /*262e0*/  IMAD.WIDE R102, R249, 0x4, R194 ;  /* 0x00000004f9667825 */ /* 0x008fc600078e02c2 */
[----:B------:R3:W-:Y:S04]  /*262f0*/  STL.64 [R1+0x80], R94 ;  /* 0x0000805e01007387 */ /* 0x0007e80000100a00 */
[----:B------:R1:W-:Y:S01]  /*26300*/  STL.64 [R1+0x88], R96 ;  /* 0x0000886001007387 */ /* 0x0003e20000100a00 */
[----:B------:R-:W-:-:S03]  /*26310*/  IMAD.WIDE R232, R249, 0x4, R180 ;  /* 0x00000004f9e87825 */ /* 0x000fc600078e02b4 */
[----:B------:R-:W3:Y:S04]  /*26320*/  LDL.LU.64 R180, [R1+0x1d8] ;  /* 0x0001d80001b47983 */ /* 0x000ee80000300a00 */
[----:B------:R1:W-:Y:S01]  /*26330*/  STL.64 [R1+0x90], R98 ;  /* 0x0000906201007387 */ /* 0x0003e20000100a00 */
[----:B------:R-:W-:-:S03]  /*26340*/  IMAD.WIDE R230, R249, 0x4, R178 ;  /* 0x00000004f9e67825 */ /* 0x000fc600078e02b2 */
[----:B------:R-:W3:Y:S04]  /*26350*/  LDL.LU.64 R178, [R1+0x1c8] ;  /* 0x0001c80001b27983 */ /* 0x000ee80000300a00 */
[----:B------:R1:W-:Y:S04]  /*26360*/  STL.64 [R1+0x98], R100 ;  /* 0x0000986401007387 */ /* 0x0003e80000100a00 */
[----:B------:R1:W-:Y:S01]  /*26370*/  STL.64 [R1+0xa0], R102 ;  /* 0x0000a06601007387 */ /* 0x0003e20000100a00 */
[----:B----4-:R-:W-:-:S03]  /*26380*/  IMAD.WIDE R226, R249, 0x4, R176 ;  /* 0x00000004f9e27825 */ /* 0x010fc600078e02b0 */
[----:B------:R-:W4:Y:S04]  /*26390*/  LDL.LU.64 R176, [R1+0x108] ;  /* 0x0001080001b07983 */ /* 0x000f280000300a00 */
[----:B------:R1:W-:Y:S01]  /*263a0*/  STL.64 [R1+0xa8], R232 ;  /* 0x0000a8e801007387 */ /* 0x0003e20000100a00 */
[----:B------:R-:W-:-:S03]  /*263b0*/  IMAD.WIDE R224, R249, 0x4, R174 ;  /* 0x00000004f9e07825 */ /* 0x000fc600078e02ae */
[----:B------:R-:W4:Y:S01]  /*263c0*/  LDL.LU.64 R174, [R1+0x1c0] ;  /* 0x0001c00001ae7983 */ /* 0x000f220000300a00 */
[----:B------:R-:W-:-:S03]  /*263d0*/  IMAD.WIDE R228, R249, 0x4, R192 ;  /* 0x00000004f9e47825 */ /* 0x000fc600078e02c0 */
[----:B------:R1:W-:Y:S04]  /*263e0*/  STL.64 [R1+0xb0], R230 ;  /* 0x0000b0e601007387 */ /* 0x0003e80000100a00 */
[----:B------:R1:W-:Y:S01]  /*263f0*/  STL.64 [R1+0xb8], R228 ;  /* 0x0000b8e401007387 */ /* 0x0003e20000100a00 */
[----:B------:R-:W-:-:S03]  /*26400*/  IMAD.WIDE R222, R249, 0x4, R190 ;  /* 0x00000004f9de7825 */ /* 0x000fc600078e02be */
[----:B------:R-:W4:Y:S04]  /*26410*/  LDL.LU.64 R204, [R1+0x118] ;  /* 0x0001180001cc7983 */ /* 0x000f280000300a00 */
[----:B------:R-:W4:Y:S04]  /*26420*/  LDL.LU.64 R202, [R1+0x120] ;  /* 0x0001200001ca7983 */ /* 0x000f280000300a00 */
[----:B------:R1:W-:Y:S04]  /*26430*/  STL.64 [R1+0xc0], R226 ;  /* 0x0000c0e201007387 */ /* 0x0003e80000100a00 */
[----:B------:R-:W4:Y:S04]  /*26440*/  LDL.LU.64 R200, [R1+0x128] ;  /* 0x0001280001c87983 */ /* 0x000f280000300a00 */
[----:B------:R-:W4:Y:S04]  /*26450*/  LDL.LU.64 R198, [R1+0x1b0] ;  /* 0x0001b00001c67983 */ /* 0x000f280000300a00 */
[----:B------:R1:W-:Y:S01]  /*26460*/  STL.64 [R1+0xc8], R224 ;  /* 0x0000c8e001007387 */ /* 0x0003e20000100a00 */
[----:B--2---:R-:W-:-:S03]  /*26470*/  IMAD.WIDE R220, R249, 0x4, R188 ;  /* 0x00000004f9dc7825 */ /* 0x004fc600078e02bc */
[----:B------:R-:W2:Y:S04]  /*26480*/  LDL.LU.64 R196, [R1+0x1a8] ;  /* 0x0001a80001c47983 */ /* 0x000ea80000300a00 */
[----:B------:R-:W2:Y:S01]  /*26490*/  LDL.LU.64 R194, [R1+0x140] ;  /* 0x0001400001c27983 */ /* 0x000ea20000300a00 */
[----:B------:R-:W-:-:S03]  /*264a0*/  IMAD.WIDE R218, R249, 0x4, R186 ;  /* 0x00000004f9da7825 */ /* 0x000fc600078e02ba */
[----:B------:R1:W-:Y:S04]  /*264b0*/  STL.64 [R1+0xd0], R222 ;  /* 0x0000d0de01007387 */ /* 0x0003e80000100a00 */
[----:B------:R-:W2:Y:S04]  /*264c0*/  LDL.LU.64 R192, [R1+0x198] ;  /* 0x0001980001c07983 */ /* 0x000ea80000300a00 */
[----:B------:R-:W2:Y:S04]  /*264d0*/  LDL.LU.64 R190, [R1+0x190] ;  /* 0x0001900001be7983 */ /* 0x000ea80000300a00 */
[----:B------:R1:W-:Y:S04]  /*264e0*/  STL.64 [R1+0xd8], R220 ;  /* 0x0000d8dc01007387 */ /* 0x0003e80000100a00 */
[----:B------:R-:W2:Y:S04]  /*264f0*/  LDL.LU.64 R188, [R1+0x180] ;  /* 0x0001800001bc7983 */ /* 0x000ea80000300a00 */
[----:B------:R-:W2:Y:S04]  /*26500*/  LDL.LU.64 R186, [R1+0x178] ;  /* 0x0001780001ba7983 */ /* 0x000ea80000300a00 */
[----:B------:R1:W-:Y:S01]  /*26510*/  STL.64 [R1+0xe0], R218 ;  /* 0x0000e0da01007387 */ /* 0x0003e20000100a00 */
[----:B------:R-:W-:-:S03]  /*26520*/  IMAD.WIDE R216, R249, 0x4, R184 ;  /* 0x00000004f9d87825 */ /* 0x000fc600078e02b8 */
[----:B------:R-:W2:Y:S01]  /*26530*/  LDL.LU.64 R184, [R1+0x168] ;  /* 0x0001680001b87983 */ /* 0x000ea20000300a00 */
[----:B------:R-:W-:-:S03]  /*26540*/  IMAD.WIDE R214, R249, 0x4, R182 ;  /* 0x00000004f9d67825 */ /* 0x000fc600078e02b6 */
[----:B------:R-:W2:Y:S04]  /*26550*/  LDL.LU.64 R182, [R1+0x50] ;  /* 0x0000500001b67983 */ /* 0x000ea80000300a00 */
[----:B------:R1:W-:Y:S01]  /*26560*/  STL.64 [R1+0xe8], R216 ;  /* 0x0000e8d801007387 */ /* 0x0003e20000100a00 */
[----:B---3--:R-:W-:-:S03]  /*26570*/  IMAD.WIDE R212, R249, 0x4, R180 ;  /* 0x00000004f9d47825 */ /* 0x008fc600078e02b4 */
[----:B------:R-:W3:Y:S01]  /*26580*/  LDL.LU.64 R180, [R1+0x48] ;  /* 0x0000480001b47983 */ /* 0x000ee20000300a00 */
[----:B------:R-:W-:-:S03]  /*26590*/  IMAD.WIDE R210, R249, 0x4, R178 ;  /* 0x00000004f9d27825 */ /* 0x000fc600078e02b2 */
[----:B------:R-:W3:Y:S04]  /*265a0*/  LDL.LU.64 R178, [R1+0x20] ;  /* 0x0000200001b27983 */ /* 0x000ee80000300a00 */
[----:B------:R1:W-:Y:S01]  /*265b0*/  STL.64 [R1+0xf0], R214 ;  /* 0x0000f0d601007387 */ /* 0x0003e20000100a00 */
[----:B----4-:R-:W-:-:S03]  /*265c0*/  IMAD.WIDE R208, R249, 0x4, R176 ;  /* 0x00000004f9d07825 */ /* 0x010fc600078e02b0 */
[----:B------:R-:W4:Y:S01]  /*265d0*/  LDL.LU.64 R176, [R1+0x10] ;  /* 0x0000100001b07983 */ /* 0x000f220000300a00 */
[----:B------:R-:W-:-:S03]  /*265e0*/  IMAD.WIDE R206, R249, 0x4, R174 ;  /* 0x00000004f9ce7825 */ /* 0x000fc600078e02ae */
[----:B------:R-:W4:Y:S04]  /*265f0*/  LDL.LU.64 R174, [R1] ;  /* 0x0000000001ae7983 */ /* 0x000f280000300a00 */
[----:B------:R1:W-:Y:S04]  /*26600*/  STL.64 [R1+0xf8], R212 ;  /* 0x0000f8d401007387 */ /* 0x0003e80000100a00 */
[----:B------:R1:W-:Y:S01]  /*26610*/  STL.64 [R1+0x100], R210 ;  /* 0x000100d201007387 */ /* 0x0003e20000100a00 */
[----:B------:R-:W-:-:S03]  /*26620*/  IMAD.WIDE R204, R249, 0x4, R204 ;  /* 0x00000004f9cc7825 */ /* 0x000fc600078e02cc */
[----:B------:R1:W-:Y:S01]  /*26630*/  STL.64 [R1+0x108], R208 ;  /* 0x000108d001007387 */ /* 0x0003e20000100a00 */
[----:B------:R-:W-:-:S03]  /*26640*/  IMAD.WIDE R202, R249, 0x4, R202 ;  /* 0x00000004f9ca7825 */ /* 0x000fc600078e02ca */
[----:B------:R1:W-:Y:S01]  /*26650*/  STL.64 [R1+0x110], R206 ;  /* 0x000110ce01007387 */ /* 0x0003e20000100a00 */
[----:B------:R-:W-:-:S03]  /*26660*/  IMAD.WIDE R200, R249, 0x4, R200 ;  /* 0x00000004f9c87825 */ /* 0x000fc600078e02c8 */
[----:B------:R1:W-:Y:S01]  /*26670*/  STL.64 [R1+0x118], R204 ;  /* 0x000118cc01007387 */ /* 0x0003e20000100a00 */
[----:B------:R-:W-:-:S03]  /*26680*/  IMAD.WIDE R198, R249, 0x4, R198 ;  /* 0x00000004f9c67825 */ /* 0x000fc600078e02c6 */
[----:B------:R1:W-:Y:S04]  /*26690*/  STL.64 [R1+0x120], R202 ;  /* 0x000120ca01007387 */ /* 0x0003e80000100a00 */
[----:B------:R1:W-:Y:S01]  /*266a0*/  STL.64 [R1+0x128], R200 ;  /* 0x000128c801007387 */ /* 0x0003e20000100a00 */
[----:B--2---:R-:W-:-:S03]  /*266b0*/  IMAD.WIDE R196, R249, 0x4, R196 ;  /* 0x00000004f9c47825 */ /* 0x004fc600078e02c4 */
[----:B------:R2:W-:Y:S01]  /*266c0*/  STL.64 [R1+0x130], R198 ;  /* 0x000130c601007387 */ /* 0x0005e20000100a00 */
[----:B------:R-:W-:-:S03]  /*266d0*/  IMAD.WIDE R194, R249, 0x4, R194 ;  /* 0x00000004f9c27825 */ /* 0x000fc600078e02c2 */
[----:B------:R1:W-:Y:S01]  /*266e0*/  STL.64 [R1+0x138], R196 ;  /* 0x000138c401007387 */ /* 0x0003e20000100a00 */
[----:B------:R-:W-:-:S03]  /*266f0*/  IMAD.WIDE R192, R249, 0x4, R192 ;  /* 0x00000004f9c07825 */ /* 0x000fc600078e02c0 */
[----:B------:R1:W-:Y:S01]  /*26700*/  STL.64 [R1+0x140], R194 ;  /* 0x000140c201007387 */ /* 0x0003e20000100a00 */
[----:B------:R-:W-:-:S03]  /*26710*/  IMAD.WIDE R190, R249, 0x4, R190 ;  /* 0x00000004f9be7825 */ /* 0x000fc600078e02be */
[----:B------:R1:W-:Y:S01]  /*26720*/  STL.64 [R1+0x148], R192 ;  /* 0x000148c001007387 */ /* 0x0003e20000100a00 */
[----:B------:R-:W-:-:S04]  /*26730*/  IMAD.WIDE R166, R249, 0x4, R166 ;  /* 0x00000004f9a67825 */ /* 0x000fc800078e02a6 */
[C---:B------:R-:W-:Y:S01]  /*26740*/  IMAD.WIDE R188, R249.reuse, 0x4, R188 ;  /* 0x00000004f9bc7825 */ /* 0x040fe200078e02bc */
[----:B------:R1:W-:Y:S03]  /*26750*/  STL.64 [R1+0x150], R190 ;  /* 0x000150be01007387 */ /* 0x0003e60000100a00 */
[C---:B------:R-:W-:Y:S01]  /*26760*/  IMAD.WIDE R186, R249.reuse, 0x4, R186 ;  /* 0x00000004f9ba7825 */ /* 0x040fe200078e02ba */
[----:B------:R1:W-:Y:S03]  /*26770*/  STL.64 [R1+0x158], R188 ;  /* 0x000158bc01007387 */ /* 0x0003e60000100a00 */
[C---:B------:R-:W-:Y:S01]  /*26780*/  IMAD.WIDE R168, R249.reuse, 0x4, R168 ;  /* 0x00000004f9a87825 */ /* 0x040fe200078e02a8 */
[----:B------:R1:W-:Y:S03]  /*26790*/  STL.64 [R1+0x160], R186 ;  /* 0x000160ba01007387 */ /* 0x0003e60000100a00 */
[C---:B------:R-:W-:Y:S01]  /*267a0*/  IMAD.WIDE R170, R249.reuse, 0x4, R170 ;  /* 0x00000004f9aa7825 */ /* 0x040fe200078e02aa */
[----:B------:R1:W-:Y:S03]  /*267b0*/  LDGSTS.E [R0+0x66400], [R166.64], P4 ;  /* 0x66400000a6007fae */ /* 0x0003e6000a121848 */
[C---:B------:R-:W-:Y:S01]  /*267c0*/  IMAD.WIDE R172, R249.reuse, 0x4, R172 ;  /* 0x00000004f9ac7825 */ /* 0x040fe200078e02ac */
[----:B------:R1:W-:Y:S04]  /*267d0*/  LDGSTS.E [R0+0x66c00], [R168.64], P4 ;  /* 0x66c00000a8007fae */ /* 0x0003e8000a121848 */
[----:B------:R1:W-:Y:S04]  /*267e0*/  LDGSTS.E [R0+0x67400], [R170.64], P4 ;  /* 0x67400000aa007fae */ /* 0x0003e8000a121848 */
[----:B------:R1:W-:Y:S04]  /*267f0*/  LDGSTS.E [R0+0x67c00], [R172.64], P4 ;  /* 0x67c00000ac007fae */ /* 0x0003e8000a121848 */
[----:B------:R1:W-:Y:S01]  /*26800*/  LDGSTS.E [R0+0x68400], [R78.64], P4 ;  /* 0x684000004e007fae */ /* 0x0003e2000a121848 */
[----:B------:R-:W-:-:S03]  /*26810*/  IMAD.WIDE R184, R249, 0x4, R184 ;  /* 0x00000004f9b87825 */ /* 0x000fc600078e02b8 */
[----:B------:R1:W-:Y:S01]  /*26820*/  LDGSTS.E [R0+0x68c00], [R80.64], P4 ;  /* 0x68c0000050007fae */ /* 0x0003e2000a121848 */
[----:B------:R-:W-:-:S03]  /*26830*/  IMAD.WIDE R182, R249, 0x4, R182 ;  /* 0x00000004f9b67825 */ /* 0x000fc600078e02b6 */
[----:B------:R1:W-:Y:S04]  /*26840*/  STL.64 [R1+0x168], R184 ;  /* 0x000168b801007387 */ /* 0x0003e80000100a00 */
[----:B------:R1:W-:Y:S04]  /*26850*/  STL.64 [R1+0x50], R182 ;  /* 0x000050b601007387 */ /* 0x0003e80000100a00 */
[----:B------:R1:W-:Y:S01]  /*26860*/  LDGSTS.E [R0+0x69400], [R82.64], P4 ;  /* 0x6940000052007fae */ /* 0x0003e2000a121848 */
[----:B---3--:R-:W-:-:S03]  /*26870*/  IMAD.WIDE R180, R249, 0x4, R180 ;  /* 0x00000004f9b47825 */ /* 0x008fc600078e02b4 */
[----:B------:R3:W-:Y:S01]  /*26880*/  LDGSTS.E [R0+0x69c00], [R86.64], P4 ;  /* 0x69c0000056007fae */ /* 0x0007e2000a121848 */
[----:B------:R-:W-:-:S03]  /*26890*/  IMAD.WIDE R178, R249, 0x4, R178 ;  /* 0x00000004f9b27825 */ /* 0x000fc600078e02b2 */
[----:B------:R1:W-:Y:S04]  /*268a0*/  STL.64 [R1+0x48], R180 ;  /* 0x000048b401007387 */ /* 0x0003e80000100a00 */
[----:B------:R1:W-:Y:S04]  /*268b0*/  STL.64 [R1+0x20], R178 ;  /* 0x000020b201007387 */ /* 0x0003e80000100a00 */
        /* <DEDUP_REMOVED lines=37> */
[----:B------:R1:W-:Y:S04]  /*26b10*/  LDGSTS.E [R0+0x7bc00], [R186.64], P4 ;  /* 0x7bc00000ba007fae */ /* 0x0003e8000a121848 */
[----:B------:R1:W-:Y:S04]  /*26b20*/  LDGSTS.E [R0+0x7c400], [R184.64], P4 ;  /* 0x7c400000b8007fae */ /* 0x0003e8000a121848 */
[----:B------:R1:W-:Y:S01]  /*26b30*/  LDGSTS.E [R0+0x7cc00], [R182.64], P4 ;  /* 0x7cc00000b6007fae */ /* 0x0003e2000a121848 */
[----:B----4-:R-:W-:-:S03]  /*26b40*/  IMAD.WIDE R176, R249, 0x4, R176 ;  /* 0x00000004f9b07825 */ /* 0x010fc600078e02b0 */
[----:B------:R2:W-:Y:S04]  /*26b50*/  LDGSTS.E [R0+0x7d400], [R180.64], P4 ;  /* 0x7d400000b4007fae */ /* 0x0005e8000a121848 */
[----:B------:R1:W-:Y:S04]  /*26b60*/  STL.64 [R1+0x10], R176 ;  /* 0x000010b001007387 */ /* 0x0003e80000100a00 */
[----:B------:R1:W-:Y:S04]  /*26b70*/  LDGSTS.E [R0+0x7dc00], [R178.64], P4 ;  /* 0x7dc00000b2007fae */ /* 0x0003e8000a121848 */
[----:B------:R1:W-:Y:S01]  /*26b80*/  LDGSTS.E [R0+0x7e400], [R176.64], P4 ;  /* 0x7e400000b0007fae */ /* 0x0003e2000a121848 */
[----:B------:R-:W-:-:S05]  /*26b90*/  IMAD.WIDE R174, R249, 0x4, R174 ;  /* 0x00000004f9ae7825 */ /* 0x000fca00078e02ae */
[----:B------:R2:W-:Y:S04]  /*26ba0*/  STL.64 [R1], R174 ;  /* 0x000000ae01007387 */ /* 0x0005e80000100a00 */
[----:B-1----:R-:W4:Y:S04]  /*26bb0*/  LDL.LU.64 R78, [R1+0x13e0] ;  /* 0x0013e000014e7983 */ /* 0x002f280000300a00 */
[----:B------:R-:W4:Y:S04]  /*26bc0*/  LDL.LU.64 R80, [R1+0x13d8] ;  /* 0x0013d80001507983 */ /* 0x000f280000300a00 */
[----:B------:R-:W4:Y:S04]  /*26bd0*/  LDL.LU.64 R82, [R1+0x13d0] ;  /* 0x0013d00001527983 */ /* 0x000f280000300a00 */
[----:B---3--:R-:W3:Y:S04]  /*26be0*/  LDL.LU.64 R86, [R1+0x13c8] ;  /* 0x0013c80001567983 */ /* 0x008ee80000300a00 */
        /* <DEDUP_REMOVED lines=29> */
[----:B--2---:R-:W2:Y:S04]  /*26dc0*/  LDL.LU.64 R198, [R1+0x12d8] ;  /* 0x0012d80001c67983 */ /* 0x004ea80000300a00 */
        /* <DEDUP_REMOVED lines=11> */
[----:B------:R1:W-:Y:S04]  /*26e80*/  LDGSTS.E [R0+0x7ec00], [R174.64], P4 ;  /* 0x7ec00000ae007fae */ /* 0x0003e8000a121848 */
[----:B------:R2:W-:Y:S04]  /*26e90*/  LDGSTS.E [R0+0x7f400], [R246.64], P4 ;  /* 0x7f400000f6007fae */ /* 0x0005e8000a121848 */
[----:B------:R2:W-:Y:S04]  /*26ea0*/  LDGSTS.E [R0+0x7fc00], [R242.64], P4 ;  /* 0x7fc00000f2007fae */ /* 0x0005e8000a121848 */
[----:B-1----:R-:W2:Y:S04]  /*26eb0*/  LDL.LU.64 R174, [R1+0x1278] ;  /* 0x0012780001ae7983 */ /* 0x002ea80000300a00 */
[----:B------:R-:W-:Y:S04]  /*26ec0*/  STL [R1+0xb74], R52 ;  /* 0x000b743401007387 */ /* 0x000fe80000100800 */
[----:B------:R1:W-:Y:S04]  /*26ed0*/  LDGSTS.E [R248+0x60600], [R52.64], P4 ;  /* 0x6060000034f87fae */ /* 0x0003e8000a121848 */
[----:B------:R1:W-:Y:S04]  /*26ee0*/  STL [R1+0xb70], R53 ;  /* 0x000b703501007387 */ /* 0x0003e80000100800 */
[----:B------:R1:W-:Y:S04]  /*26ef0*/  LDGSTS.E [R248+0x60e00], [R44.64], P4 ;  /* 0x60e000002cf87fae */ /* 0x0003e8000a121848 */
[----:B-1----:R-:W2:Y:S04]  /*26f00*/  LDL.LU.64 R52, [R1+0x830] ;  /* 0x0008300001347983 */ /* 0x002ea80000300a00 */
[----:B------:R-:W-:Y:S04]  /*26f10*/  STL [R1+0xb84], R44 ;  /* 0x000b842c01007387 */ /* 0x000fe80000100800 */
[----:B------:R1:W-:Y:S04]  /*26f20*/  STL [R1+0xb80], R45 ;  /* 0x000b802d01007387 */ /* 0x0003e80000100800 */
[----:B-1----:R-:W3:Y:S01]  /*26f30*/  LDL.LU.64 R44, [R1+0x808] ;  /* 0x00080800012c7983 */ /* 0x002ee20000300a00 */
[----:B--2---:R-:W-:-:S05]  /*26f40*/  IMAD.WIDE R52, R249, 0x4, R52 ;  /* 0x00000004f9347825 */ /* 0x004fca00078e0234 */
[----:B------:R-:W-:Y:S04]  /*26f50*/  STL [R1+0xb94], R52 ;  /* 0x000b943401007387 */ /* 0x000fe80000100800 */
[----:B------:R1:W-:Y:S04]  /*26f60*/  LDGSTS.E [R248+0x61600], [R52.64], P4 ;  /* 0x6160000034f87fae */ /* 0x0003e8000a121848 */
[----:B------:R1:W-:Y:S01]  /*26f70*/  STL [R1+0xb90], R53 ;  /* 0x000b903501007387 */ /* 0x0003e20000100800 */
[----:B---3--:R-:W-:-:S03]  /*26f80*/  IMAD.WIDE R44, R249, 0x4, R44 ;  /* 0x00000004f92c7825 */ /* 0x008fc600078e022c */
[----:B-1----:R-:W2:Y:S04]  /*26f90*/  LDL.LU.64 R52, [R1+0x818] ;  /* 0x0008180001347983 */ /* 0x002ea80000300a00 */
[----:B------:R-:W-:Y:S04]  /*26fa0*/  STL [R1+0xba4], R44 ;  /* 0x000ba42c01007387 */ /* 0x000fe80000100800 */
[----:B------:R1:W-:Y:S04]  /*26fb0*/  LDGSTS.E [R248+0x61e00], [R44.64], P4 ;  /* 0x61e000002cf87fae */ /* 0x0003e8000a121848 */
        /* <DEDUP_REMOVED lines=14> */
[----:B------:R-:W-:Y:S04]  /*270a0*/  STL [R1+0xbd0], R53 ;  /* 0x000bd03501007387 */ /* 0x000fe80000100800 */
[----:B------:R1:W-:Y:S01]  /*270b0*/  LDGSTS.E [R248+0x63600], [R52.64], P4 ;  /* 0x6360000034f87fae */ /* 0x0003e2000a121848 */
[----:B---3--:R-:W-:-:S05]  /*270c0*/  IMAD.WIDE R44, R249, 0x4, R44 ;  /* 0x00000004f92c7825 */ /* 0x008fca00078e022c */
[----:B------:R-:W-:Y:S04]  /*270d0*/  STL [R1+0xbe4], R44 ;  /* 0x000be42c01007387 */ /* 0x000fe80000100800 */
        /* <DEDUP_REMOVED lines=32> */
[----:B------:R2:W-:Y:S04]  /*272e0*/  STL [R1+0x5d8], R205 ;  /* 0x0005d8cd01007387 */ /* 0x0005e80000100800 */
        /* <DEDUP_REMOVED lines=54> */
[----:B----4-:R-:W-:Y:S04]  /*27650*/  STL [R1+0x95c], R82 ;  /* 0x00095c5201007387 */ /* 0x010fe80000100800 */
        /* <DEDUP_REMOVED lines=140> */
[----:B--2---:R-:W2:Y:S04]  /*27f20*/  LDL.LU.64 R204, [R1+0x8] ;  /* 0x0000080001cc7983 */ /* 0x004ea80000300a00 */
[----:B------:R-:W-:Y:S04]  /*27f30*/  STL [R1+0x48c], R69 ;  /* 0x00048c4501007387 */ /* 0x000fe80000100800 */
[----:B------:R-:W3:Y:S04]  /*27f40*/  LDL.LU.64 R202, [R1+0x18] ;  /* 0x0000180001ca7983 */ /* 0x000ee80000300a00 */
[----:B------:R-:W-:Y:S04]  /*27f50*/  STL [R1+0x4a8], R74 ;  /* 0x0004a84a01007387 */ /* 0x000fe80000100800 */
[----:B------:R-:W4:Y:S04]  /*27f60*/  LDL.LU.64 R200, [R1+0x28] ;  /* 0x0000280001c87983 */ /* 0x000f280000300a00 */
[----:B------:R-:W4:Y:S04]  /*27f70*/  LDL.LU.64 R196, [R1+0x30] ;  /* 0x0000300001c47983 */ /* 0x000f280000300a00 */
[----:B------:R-:W-:Y:S04]  /*27f80*/  STL [R1+0x4a4], R75 ;  /* 0x0004a44b01007387 */ /* 0x000fe80000100800 */
[----:B------:R-:W4:Y:S04]  /*27f90*/  LDL.LU.64 R198, [R1+0x80] ;  /* 0x0000800001c67983 */ /* 0x000f280000300a00 */
[----:B------:R-:W-:Y:S04]  /*27fa0*/  STL [R1+0x4c0], R106 ;  /* 0x0004c06a01007387 */ /* 0x000fe80000100800 */
[----:B------:R-:W4:Y:S04]  /*27fb0*/  LDL.LU.64 R194, [R1+0x38] ;  /* 0x0000380001c27983 */ /* 0x000f280000300a00 */
[----:B------:R-:W-:Y:S04]  /*27fc0*/  STL [R1+0x4bc], R107 ;  /* 0x0004bc6b01007387 */ /* 0x000fe80000100800 */
[----:B------:R-:W4:Y:S04]  /*27fd0*/  LDL.LU.64 R192, [R1+0x40] ;  /* 0x0000400001c07983 */ /* 0x000f280000300a00 */
[----:B------:R-:W-:Y:S04]  /*27fe0*/  STL [R1+0x4d8], R166 ;  /* 0x0004d8a601007387 */ /* 0x000fe80000100800 */
[----:B------:R-:W4:Y:S04]  /*27ff0*/  LDL.LU.64 R190, [R1+0x58] ;  /* 0x0000580001be7983 */ /* 0x000f280000300a00 */
        /* <DEDUP_REMOVED lines=11> */
[----:B------:R1:W-:Y:S04]  /*280b0*/  LDGSTS.E [R248+0x63e00], [R44.64], P4 ;  /* 0x63e000002cf87fae */ /* 0x0003e8000a121848 */
[----:B------:R-:W4:Y:S04]  /*280c0*/  LDL.LU.64 R174, [R1+0xc8] ;  /* 0x0000c80001ae7983 */ /* 0x000f280000300a00 */
[----:B-1----:R-:W4:Y:S04]  /*280d0*/  LDL.LU.64 R44, [R1+0xa0] ;  /* 0x0000a000012c7983 */ /* 0x002f280000300a00 */
[----:B------:R-:W4:Y:S04]  /*280e0*/  LDL.LU.64 R52, [R1+0x78] ;  /* 0x0000780001347983 */ /* 0x000f280000300a00 */
[----:B------:R-:W-:Y:S04]  /*280f0*/  STL [R1+0x504], R171 ;  /* 0x000504ab01007387 */ /* 0x000fe80000100800 */
[----:B------:R-:W-:Y:S04]  /*28100*/  STL [R1+0x520], R172 ;  /* 0x000520ac01007387 */ /* 0x000fe80000100800 */
[----:B------:R-:W-:Y:S01]  /*28110*/  STL [R1+0x51c], R173 ;  /* 0x00051cad01007387 */ /* 0x000fe20000100800 */
[----:B--2---:R-:W-:-:S03]  /*28120*/  MOV R0, R205 ;  /* 0x000000cd00007202 */ /* 0x004fc60000000f00 */
[----:B------:R-:W-:Y:S04]  /*28130*/  STL [R1+0x538], R204 ;  /* 0x000538cc01007387 */ /* 0x000fe80000100800 */
[----:B---3--:R-:W-:Y:S04]  /*28140*/  STL [R1+0x550], R202 ;  /* 0x000550ca01007387 */ /* 0x008fe80000100800 */
[----:B------:R1:W-:Y:S04]  /*28150*/  STL [R1+0x534], R0 ;  /* 0x0005340001007387 */ /* 0x0003e80000100800 */
[----:B----4-:R-:W-:Y:S01]  /*28160*/  STL [R1+0x568], R200 ;  /* 0x000568c801007387 */ /* 0x010fe20000100800 */
[----:B-1----:R-:W-:-:S05]  /*28170*/  IMAD.MOV.U32 R0, RZ, RZ, R203 ;  /* 0x000000ffff007224 */ /* 0x002fca00078e00cb */
[----:B------:R1:W-:Y:S04]  /*28180*/  STL [R1+0x54c], R0 ;  /* 0x00054c0001007387 */ /* 0x0003e80000100800 */
[----:B------:R-:W-:Y:S01]  /*28190*/  STL [R1+0x580], R196 ;  /* 0x000580c401007387 */ /* 0x000fe20000100800 */
        /* <DEDUP_REMOVED lines=16> */
[----:B------:R1:W-:Y:S02]  /*282a0*/  STL [R1+0x5e8], R0 ;  /* 0x0005e80001007387 */ /* 0x0003e40000100800 */
[----:B-1----:R-:W-:-:S05]  /*282b0*/  IMAD.MOV.U32 R0, RZ, RZ, R187 ;  /* 0x000000ffff007224 */ /* 0x002fca00078e00bb */
[----:B------:R1:W-:Y:S04]  /*282c0*/  STL [R1+0x608], R0 ;  /* 0x0006080001007387 */ /* 0x0003e80000100800 */
[----:B------:R-:W-:Y:S01]  /*282d0*/  STL [R1+0x62c], R176 ;  /* 0x00062cb001007387 */ /* 0x000fe20000100800 */
[----:B-1----:R-:W-:-:S05]  /*282e0*/  IMAD.MOV.U32 R0, RZ, RZ, R177 ;  /* 0x000000ffff007224 */ /* 0x002fca00078e00b1 */
[----:B------:R1:W-:Y:S04]  /*282f0*/  STL [R1+0x628], R0 ;  /* 0x0006280001007387 */ /* 0x0003e80000100800 */
[----:B------:R2:W-:Y:S04]  /*28300*/  STL [R1+0x64c], R52 ;  /* 0x00064c3401007387 */ /* 0x0005e80000100800 */
[----:B------:R-:W3:Y:S04]  /*28310*/  LDL.LU.64 R208, [R1+0xc0] ;  /* 0x0000c00001d07983 */ /* 0x000ee80000300a00 */
[----:B------:R-:W4:Y:S01]  /*28320*/  LDL.LU.64 R196, [R1+0xa8] ;  /* 0x0000a80001c47983 */ /* 0x000f220000300a00 */
[----:B-1----:R-:W-:-:S03]  /*28330*/  IMAD.MOV.U32 R0, RZ, RZ, R53 ;  /* 0x000000ffff007224 */ /* 0x002fc600078e0035 */
[----:B------:R-:W4:Y:S01]  /*28340*/  LDL.LU.64 R204, [R1+0xf0] ;  /* 0x0000f00001cc7983 */ /* 0x000f220000300a00 */
[----:B------:R-:W-:-:S03]  /*28350*/  IMAD.MOV.U32 R220, RZ, RZ, R198 ;  /* 0x000000ffffdc7224 */ /* 0x000fc600078e00c6 */
[----:B------:R-:W4:Y:S01]  /*28360*/  LDL.LU.64 R202, [R1+0xd0] ;  /* 0x0000d00001ca7983 */ /* 0x000f220000300a00 */
[----:B------:R-:W-:-:S03]  /*28370*/  IMAD.MOV.U32 R221, RZ, RZ, R199 ;  /* 0x000000ffffdd7224 */ /* 0x000fc600078e00c7 */
[----:B------:R-:W4:Y:S01]  /*28380*/  LDL.LU.64 R192, [R1+0x148] ;  /* 0x0001480001c07983 */ /* 0x000f220000300a00 */
[----:B------:R-:W-:-:S03]  /*28390*/  IMAD.MOV.U32 R216, RZ, RZ, R182 ;  /* 0x000000ffffd87224 */ /* 0x000fc600078e00b6 */
[----:B------:R-:W4:Y:S01]  /*283a0*/  LDL.LU.64 R200, [R1+0xf8] ;  /* 0x0000f80001c87983 */ /* 0x000f220000300a00 */
[----:B------:R-:W-:-:S03]  /*283b0*/  IMAD.MOV.U32 R217, RZ, RZ, R183 ;  /* 0x000000ffffd97224 */ /* 0x000fc600078e00b7 */
[----:B------:R-:W4:Y:S01]  /*283c0*/  LDL.LU.64 R198, [R1+0x100] ;  /* 0x0001000001c67983 */ /* 0x000f220000300a00 */
[----:B------:R-:W-:-:S03]  /*283d0*/  MOV R206, R44 ;  /* 0x0000002c00ce7202 */ /* 0x000fc60000000f00 */
[----:B------:R-:W4:Y:S01]  /*283e0*/  LDL.LU.64 R190, [R1+0x150] ;  /* 0x0001500001be7983 */ /* 0x000f220000300a00 */
[----:B------:R-:W-:-:S03]  /*283f0*/  IMAD.MOV.U32 R207, RZ, RZ, R45 ;  /* 0x000000ffffcf7224 */ /* 0x000fc600078e002d */
[----:B------:R-:W4:Y:S04]  /*28400*/  LDL.LU.64 R182, [R1+0x158] ;  /* 0x0001580001b67983 */ /* 0x000f280000300a00 */
[----:B------:R1:W-:Y:S04]  /*28410*/  STL [R1+0x648], R0 ;  /* 0x0006480001007387 */ /* 0x0003e80000100800 */
[----:B------:R-:W-:Y:S01]  /*28420*/  STL [R1+0x66c], R220 ;  /* 0x00066cdc01007387 */ /* 0x000fe20000100800 */
[----:B------:R-:W-:-:S03]  /*28430*/  MOV R218, R184 ;  /* 0x000000b800da7202 */ /* 0x000fc60000000f00 */
[----:B------:R-:W4:Y:S01]  /*28440*/  LDL.LU.64 R44, [R1+0x160] ;  /* 0x00016000012c7983 */ /* 0x000f220000300a00 */
[----:B------:R-:W-:-:S03]  /*28450*/  IMAD.MOV.U32 R219, RZ, RZ, R185 ;  /* 0x000000ffffdb7224 */ /* 0x000fc600078e00b9 */
[----:B------:R-:W4:Y:S01]  /*28460*/  LDL.LU.64 R194, [R1+0x108] ;  /* 0x0001080001c27983 */ /* 0x000f220000300a00 */
[----:B------:R-:W-:-:S03]  /*28470*/  IMAD.MOV.U32 R210, RZ, RZ, R180 ;  /* 0x000000ffffd27224 */ /* 0x000fc600078e00b4 */
[----:B------:R-:W4:Y:S01]  /*28480*/  LDL.LU.64 R188, [R1+0xd8] ;  /* 0x0000d80001bc7983 */ /* 0x000f220000300a00 */
[----:B------:R-:W-:-:S03]  /*28490*/  IMAD.MOV.U32 R211, RZ, RZ, R181 ;  /* 0x000000ffffd37224 */ /* 0x000fc600078e00b5 */
[----:B------:R-:W4:Y:S01]  /*284a0*/  LDL.LU.64 R186, [R1+0x168] ;  /* 0x0001680001ba7983 */ /* 0x000f220000300a00 */
[----:B------:R-:W-:Y:S02]  /*284b0*/  IMAD.MOV.U32 R214, RZ, RZ, R178 ;  /* 0x000000ffffd67224 */ /* 0x000fe400078e00b2 */
[----:B------:R-:W-:Y:S01]  /*284c0*/  IMAD.MOV.U32 R215, RZ, RZ, R179 ;  /* 0x000000ffffd77224 */ /* 0x000fe200078e00b3 */
[----:B------:R-:W4:Y:S01]  /*284d0*/  LDL.LU.64 R184, [R1+0x110] ;  /* 0x0001100001b87983 */ /* 0x000f220000300a00 */
[----:B------:R-:W-:-:S03]  /*284e0*/  IMAD.MOV.U32 R212, RZ, RZ, R174 ;  /* 0x000000ffffd47224 */ /* 0x000fc600078e00ae */
[----:B------:R-:W4:Y:S01]  /*284f0*/  LDL.LU.64 R180, [R1+0x118] ;  /* 0x0001180001b47983 */ /* 0x000f220000300a00 */
[----:B------:R-:W-:-:S03]  /*28500*/  IMAD.MOV.U32 R213, RZ, RZ, R175 ;  /* 0x000000ffffd57224 */ /* 0x000fc600078e00af */
[----:B------:R-:W4:Y:S04]  /*28510*/  LDL.LU.64 R178, [R1+0x50] ;  /* 0x0000500001b27983 */ /* 0x000f280000300a00 */
[----:B------:R-:W4:Y:S04]  /*28520*/  LDL.LU.64 R176, [R1+0xe0] ;  /* 0x0000e00001b07983 */ /* 0x000f280000300a00 */
[----:B--2---:R-:W2:Y:S04]  /*28530*/  LDL.LU.64 R52, [R1+0x48] ;  /* 0x0000480001347983 */ /* 0x004ea80000300a00 */
[----:B------:R-:W2:Y:S01]  /*28540*/  LDL.LU.64 R174, [R1+0xb0] ;  /* 0x0000b00001ae7983 */ /* 0x000ea20000300a00 */
[----:B-1----:R-:W-:-:S03]  /*28550*/  IMAD.MOV.U32 R0, RZ, RZ, R221 ;  /* 0x000000ffff007224 */ /* 0x002fc600078e00dd */
[----:B------:R-:W-:Y:S04]  /*28560*/  STL [R1+0x68c], R218 ;  /* 0x00068cda01007387 */ /* 0x000fe80000100800 */
[----:B------:R1:W-:Y:S04]  /*28570*/  STL [R1+0x668], R0 ;  /* 0x0006680001007387 */ /* 0x0003e80000100800 */
[----:B------:R-:W-:Y:S01]  /*28580*/  STL [R1+0x6ac], R216 ;  /* 0x0006acd801007387 */ /* 0x000fe20000100800 */
[----:B-1----:R-:W-:-:S05]  /*28590*/  IMAD.MOV.U32 R0, RZ, RZ, R219 ;  /* 0x000000ffff007224 */ /* 0x002fca00078e00db */
[----:B------:R1:W-:Y:S02]  /*285a0*/  STL [R1+0x688], R0 ;  /* 0x0006880001007387 */ /* 0x0003e40000100800 */
[----:B-1----:R-:W-:-:S05]  /*285b0*/  IMAD.MOV.U32 R0, RZ, RZ, R217 ;  /* 0x000000ffff007224 */ /* 0x002fca00078e00d9 */
[----:B------:R1:W-:Y:S04]  /*285c0*/  STL [R1+0x6a8], R0 ;  /* 0x0006a80001007387 */ /* 0x0003e80000100800 */
[----:B------:R-:W-:Y:S01]  /*285d0*/  STL [R1+0x6cc], R210 ;  /* 0x0006ccd201007387 */ /* 0x000fe20000100800 */
[----:B-1----:R-:W-:-:S03]  /*285e0*/  IMAD.MOV.U32 R0, RZ, RZ, R211 ;  /* 0x000000ffff007224 */ /* 0x002fc600078e00d3 */
[----:B------:R-:W-:Y:S04]  /*285f0*/  STL [R1+0x6ec], R206 ;  /* 0x0006ecce01007387 */ /* 0x000fe80000100800 */
[----:B------:R1:W-:Y:S02]  /*28600*/  STL [R1+0x6c8], R0 ;  /* 0x0006c80001007387 */ /* 0x0003e40000100800 */
[----:B-1----:R-:W-:-:S05]  /*28610*/  IMAD.MOV.U32 R0, RZ, RZ, R207 ;  /* 0x000000ffff007224 */ /* 0x002fca00078e00cf */
[----:B------:R4:W-:Y:S01]  /*28620*/  STL [R1+0x6e8], R0 ;  /* 0x0006e80001007387 */ /* 0x0009e20000100800 */
[----:B------:R-:W-:Y:S02]  /*28630*/  IMAD.MOV.U32 R220, RZ, RZ, R214 ;  /* 0x000000ffffdc7224 */ /* 0x000fe400078e00d6 */
[----:B------:R-:W-:Y:S02]  /*28640*/  IMAD.MOV.U32 R221, RZ, RZ, R215 ;  /* 0x000000ffffdd7224 */ /* 0x000fe400078e00d7 */
[----:B------:R-:W-:Y:S02]  /*28650*/  IMAD.MOV.U32 R216, RZ, RZ, R212 ;  /* 0x000000ffffd87224 */ /* 0x000fe400078e00d4 */
[----:B------:R-:W-:Y:S01]  /*28660*/  IMAD.MOV.U32 R217, RZ, RZ, R213 ;  /* 0x000000ffffd97224 */ /* 0x000fe200078e00d5 */
[----:B---3--:R-:W-:Y:S02]  /*28670*/  MOV R218, R208 ;  /* 0x000000d000da7202 */ /* 0x008fe40000000f00 */
[----:B----4-:R-:W-:Y:S01]  /*28680*/  MOV R0, R197 ;  /* 0x000000c500007202 */ /* 0x010fe20000000f00 */
[----:B------:R-:W-:Y:S01]  /*28690*/  IMAD.MOV.U32 R219, RZ, RZ, R209 ;  /* 0x000000ffffdb7224 */ /* 0x000fe200078e00d1 */
[----:B------:R-:W-:Y:S04]  /*286a0*/  STL [R1+0x70c], R196 ;  /* 0x00070cc401007387 */ /* 0x000fe80000100800 */
[----:B------:R1:W-:Y:S01]  /*286b0*/  STL [R1+0x708], R0 ;  /* 0x0007080001007387 */ /* 0x0003e20000100800 */
[----:B------:R-:W-:-:S02]  /*286c0*/  IMAD.MOV.U32 R214, RZ, RZ, R202 ;  /* 0x000000ffffd67224 */ /* 0x000fc400078e00ca */
[----:B------:R-:W-:Y:S02]  /*286d0*/  IMAD.MOV.U32 R215, RZ, RZ, R203 ;  /* 0x000000ffffd77224 */ /* 0x000fe400078e00cb */
[----:B------:R-:W-:Y:S02]  /*286e0*/  IMAD.MOV.U32 R208, RZ, RZ, R200 ;  /* 0x000000ffffd07224 */ /* 0x000fe400078e00c8 */
[----:B------:R-:W-:Y:S02]  /*286f0*/  IMAD.MOV.U32 R209, RZ, RZ, R201 ;  /* 0x000000ffffd17224 */ /* 0x000fe400078e00c9 */
[----:B------:R-:W-:Y:S02]  /*28700*/  IMAD.MOV.U32 R206, RZ, RZ, R198 ;  /* 0x000000ffffce7224 */ /* 0x000fe400078e00c6 */
[----:B------:R-:W-:Y:S02]  /*28710*/  IMAD.MOV.U32 R207, RZ, RZ, R199 ;  /* 0x000000ffffcf7224 */ /* 0x000fe400078e00c7 */
        /* <DEDUP_REMOVED lines=10> */
[----:B------:R-:W-:Y:S01]  /*287c0*/  IMAD.MOV.U32 R203, RZ, RZ, R185 ;  /* 0x000000ffffcb7224 */ /* 0x000fe200078e00b9 */
[----:B------:R-:W-:Y:S01]  /*287d0*/  MOV R186, R178 ;  /* 0x000000b200ba7202 */ /* 0x000fe20000000f00 */
[----:B------:R-:W-:Y:S02]  /*287e0*/  IMAD.MOV.U32 R189, RZ, RZ, R187 ;  /* 0x000000ffffbd7224 */ /* 0x000fe400078e00bb */
[----:B--2---:R-:W-:-:S02]  /*287f0*/  IMAD.MOV.U32 R180, RZ, RZ, R52 ;  /* 0x000000ffffb47224 */ /* 0x004fc400078e0034 */
[----:B------:R-:W-:Y:S02]  /*28800*/  IMAD.MOV.U32 R181, RZ, RZ, R53 ;  /* 0x000000ffffb57224 */ /* 0x000fe400078e0035 */
[----:B-1----:R-:W-:Y:S01]  /*28810*/  IMAD.MOV.U32 R0, RZ, RZ, R175 ;  /* 0x000000ffff007224 */ /* 0x002fe200078e00af */
[----:B------:R1:W-:Y:S04]  /*28820*/  STL [R1+0x72c], R174 ;  /* 0x00072cae01007387 */ /* 0x0003e80000100800 */
[----:B------:R-:W2:Y:S04]  /*28830*/  LDL.LU.64 R52, [R1+0x20] ;  /* 0x0000200001347983 */ /* 0x000ea80000300a00 */
[----:B------:R-:W3:Y:S01]  /*28840*/  LDL.LU.64 R198, [R1+0x120] ;  /* 0x0001200001c67983 */ /* 0x000ee20000300a00 */
[----:B------:R-:W-:-:S03]  /*28850*/  IMAD.MOV.U32 R187, RZ, RZ, R179 ;  /* 0x000000ffffbb7224 */ /* 0x000fc600078e00b3 */
[----:B------:R-:W4:Y:S01]  /*28860*/  LDL.LU.64 R184, [R1+0x10] ;  /* 0x0000100001b87983 */ /* 0x000f220000300a00 */
[----:B------:R-:W-:-:S03]  /*28870*/  IMAD.MOV.U32 R194, RZ, RZ, R176 ;  /* 0x000000ffffc27224 */ /* 0x000fc600078e00b0 */
[----:B------:R1:W-:Y:S01]  /*28880*/  STL [R1+0x728], R0 ;  /* 0x0007280001007387 */ /* 0x0003e20000100800 */
[----:B------:R-:W-:-:S03]  /*28890*/  IMAD.MOV.U32 R195, RZ, RZ, R177 ;  /* 0x000000ffffc37224 */ /* 0x000fc600078e00b1 */
[----:B------:R-:W2:Y:S04]  /*288a0*/  LDL.LU.64 R196, [R1+0x128] ;  /* 0x0001280001c47983 */ /* 0x000ea80000300a00 */
[----:B------:R-:W-:Y:S04]  /*288b0*/  STL [R1+0x74c], R220 ;  /* 0x00074cdc01007387 */ /* 0x000fe80000100800 */
[----:B------:R-:W2:Y:S04]  /*288c0*/  LDL.LU.64 R178, [R1] ;  /* 0x0000000001b27983 */ /* 0x000ea80000300a00 */
[----:B------:R-:W2:Y:S04]  /*288d0*/  LDL.LU.64 R176, [R1+0x130] ;  /* 0x0001300001b07983 */ /* 0x000ea80000300a00 */
[----:B-1----:R-:W3:Y:S01]  /*288e0*/  LDL.LU.64 R174, [R1+0xe8] ;  /* 0x0000e80001ae7983 */ /* 0x002ee20000300a00 */
[----:B------:R-:W-:-:S03]  /*288f0*/  IMAD.MOV.U32 R0, RZ, RZ, R221 ;  /* 0x000000ffff007224 */ /* 0x000fc600078e00dd */
[----:B------:R-:W-:Y:S04]  /*28900*/  STL [R1+0x76c], R218 ;  /* 0x00076cda01007387 */ /* 0x000fe80000100800 */
[----:B------:R1:W-:Y:S02]  /*28910*/  STL [R1+0x748], R0 ;  /* 0x0007480001007387 */ /* 0x0003e40000100800 */
        /* <DEDUP_REMOVED lines=9> */
[----:B-1----:R-:W-:-:S05]  /*289b0*/  MOV R0, R213 ;  /* 0x000000d500007202 */ /* 0x002fca0000000f00 */
[----:B------:R1:W-:Y:S04]  /*289c0*/  STL [R1+0x7c8], R0 ;  /* 0x0007c80001007387 */ /* 0x0003e80000100800 */
[----:B------:R2:W-:Y:S01]  /*289d0*/  STL [R1+0x7ec], R194 ;  /* 0x0007ecc201007387 */ /* 0x0005e20000100800 */
[----:B-1----:R-:W-:-:S05]  /*289e0*/  IMAD.MOV.U32 R0, RZ, RZ, R195 ;  /* 0x000000ffff007224 */ /* 0x002fca00078e00c3 */
[----:B------:R1:W-:Y:S01]  /*289f0*/  STL [R1+0x7e8], R0 ;  /* 0x0007e80001007387 */ /* 0x0003e20000100800 */
[----:B--2---:R-:W-:Y:S02]  /*28a00*/  IMAD.MOV.U32 R194, RZ, RZ, R176 ;  /* 0x000000ffffc27224 */ /* 0x004fe400078e00b0 */
[----:B------:R-:W-:Y:S01]  /*28a10*/  IMAD.MOV.U32 R195, RZ, RZ, R177 ;  /* 0x000000ffffc37224 */ /* 0x000fe200078e00b1 */
[----:B---3--:R2:W-:Y:S04]  /*28a20*/  STL [R1+0x80c], R174 ;  /* 0x00080cae01007387 */ /* 0x0085e80000100800 */
[----:B------:R-:W3:Y:S01]  /*28a30*/  LDL.LU.64 R176, [R1+0x138] ;  /* 0x0001380001b07983 */ /* 0x000ee20000300a00 */
[----:B-1----:R-:W-:-:S03]  /*28a40*/  IMAD.MOV.U32 R0, RZ, RZ, R175 ;  /* 0x000000ffff007224 */ /* 0x002fc600078e00af */
[----:B--2---:R-:W2:Y:S04]  /*28a50*/  LDL.LU.64 R174, [R1+0x140] ;  /* 0x0001400001ae7983 */ /* 0x004ea80000300a00 */
        /* <DEDUP_REMOVED lines=22> */
[----:B------:R-:W-:Y:S01]  /*28bc0*/  STL [R1+0x90c], R196 ;  /* 0x00090cc401007387 */ /* 0x000fe20000100800 */
[----:B-1----:R-:W-:-:S05]  /*28bd0*/  IMAD.MOV.U32 R0, RZ, RZ, R197 ;  /* 0x000000ffff007224 */ /* 0x002fca00078e00c5 */
[----:B------:R1:W-:Y:S04]  /*28be0*/  STL [R1+0x908], R0 ;  /* 0x0009080001007387 */ /* 0x0003e80000100800 */
[----:B------:R-:W-:Y:S01]  /*28bf0*/  STL [R1+0x92c], R194 ;  /* 0x00092cc201007387 */ /* 0x000fe20000100800 */
[----:B-1----:R-:W-:-:S03]  /*28c00*/  IMAD.MOV.U32 R0, RZ, RZ, R195 ;  /* 0x000000ffff007224 */ /* 0x002fc600078e00c3 */
[----:B---3--:R-:W-:Y:S04]  /*28c10*/  STL [R1+0x94c], R176 ;  /* 0x00094cb001007387 */ /* 0x008fe80000100800 */
[----:B------:R1:W-:Y:S04]  /*28c20*/  STL [R1+0x928], R0 ;  /* 0x0009280001007387 */ /* 0x0003e80000100800 */
[----:B--2---:R-:W-:Y:S01]  /*28c30*/  STL [R1+0x96c], R174 ;  /* 0x00096cae01007387 */ /* 0x004fe20000100800 */
[----:B-1----:R-:W-:-:S05]  /*28c40*/  IMAD.MOV.U32 R0, RZ, RZ, R177 ;  /* 0x000000ffff007224 */ /* 0x002fca00078e00b1 */
[----:B------:R1:W-:Y:S04]  /*28c50*/  STL [R1+0x948], R0 ;  /* 0x0009480001007387 */ /* 0x0003e80000100800 */
[----:B------:R-:W2:Y:S01]  /*28c60*/  LDL.LU.64 R176, [R1+0xde8] ;  /* 0x000de80001b07983 */ /* 0x000ea20000300a00 */
[----:B-1----:R-:W-:-:S05]  /*28c70*/  IMAD.MOV.U32 R0, RZ, RZ, R175 ;  /* 0x000000ffff007224 */ /* 0x002fca00078e00af */
[----:B------:R1:W-:Y:S04]  /*28c80*/  STL [R1+0x968], R0 ;  /* 0x0009680001007387 */ /* 0x0003e80000100800 */
[----:B------:R-:W-:Y:S04]  /*28c90*/  STL [R1+0x98c], R192 ;  /* 0x00098cc001007387 */ /* 0x000fe80000100800 */
[----:B------:R-:W3:Y:S01]  /*28ca0*/  LDL.LU.64 R174, [R1+0xdd8] ;  /* 0x000dd80001ae7983 */ /* 0x000ee20000300a00 */
[----:B-1----:R-:W-:-:S03]  /*28cb0*/  IMAD.MOV.U32 R0, RZ, RZ, R193 ;  /* 0x000000ffff007224 */ /* 0x002fc600078e00c1 */
[----:B------:R-:W-:Y:S04]  /*28cc0*/  STL [R1+0x9ac], R190 ;  /* 0x0009acbe01007387 */ /* 0x000fe80000100800 */
[----:B------:R1:W-:Y:S04]  /*28cd0*/  STL [R1+0x988], R0 ;  /* 0x0009880001007387 */ /* 0x0003e80000100800 */
[----:B------:R-:W-:Y:S01]  /*28ce0*/  STL [R1+0x9cc], R182 ;  /* 0x0009ccb601007387 */ /* 0x000fe20000100800 */
[----:B-1----:R-:W-:-:S05]  /*28cf0*/  IMAD.MOV.U32 R0, RZ, RZ, R191 ;  /* 0x000000ffff007224 */ /* 0x002fca00078e00bf */
[----:B------:R1:W-:Y:S04]  /*28d00*/  STL [R1+0x9a8], R0 ;  /* 0x0009a80001007387 */ /* 0x0003e80000100800 */
[----:B------:R-:W-:Y:S01]  /*28d10*/  STL [R1+0x9ec], R44 ;  /* 0x0009ec2c01007387 */ /* 0x000fe20000100800 */
[----:B-1----:R-:W-:-:S05]  /*28d20*/  IMAD.MOV.U32 R0, RZ, RZ, R183 ;  /* 0x000000ffff007224 */ /* 0x002fca00078e00b7 */
[----:B------:R1:W-:Y:S04]  /*28d30*/  STL [R1+0x9c8], R0 ;  /* 0x0009c80001007387 */ /* 0x0003e80000100800 */
[----:B------:R-:W3:Y:S01]  /*28d40*/  LDL.LU.64 R182, [R1+0xde0] ;  /* 0x000de00001b67983 */ /* 0x000ee20000300a00 */
        /* <DEDUP_REMOVED lines=11> */
[----:B-1----:R-:W-:-:S05]  /*28e00*/  MOV R0, R181 ;  /* 0x000000b500007202 */ /* 0x002fca0000000f00 */
[----:B------:R1:W-:Y:S02]  /*28e10*/  STL [R1+0xa48], R0 ;  /* 0x000a480001007387 */ /* 0x0003e40000100800 */
[----:B-1----:R-:W-:Y:S02]  /*28e20*/  IMAD.MOV.U32 R0, RZ, RZ, R53 ;  /* 0x000000ffff007224 */ /* 0x002fe400078e0035 */
[----:B------:R-:W3:Y:S04]  /*28e30*/  LDL.LU.64 R52, [R1+0xdd0] ;  /* 0x000dd00001347983 */ /* 0x000ee80000300a00 */
[----:B------:R1:W-:Y:S04]  /*28e40*/  STL [R1+0xa68], R0 ;  /* 0x000a680001007387 */ /* 0x0003e80000100800 */
[----:B----4-:R-:W-:Y:S04]  /*28e50*/  STL [R1+0xa88], R184 ;  /* 0x000a88b801007387 */ /* 0x010fe80000100800 */
[----:B------:R-:W4:Y:S01]  /*28e60*/  LDL.LU.64 R180, [R1+0xdb8] ;  /* 0x000db80001b47983 */ /* 0x000f220000300a00 */
[----:B-1----:R-:W-:-:S03]  /*28e70*/  IMAD.MOV.U32 R0, RZ, RZ, R185 ;  /* 0x000000ffff007224 */ /* 0x002fc600078e00b9 */
[----:B------:R-:W-:Y:S04]  /*28e80*/  STL [R1+0xaa0], R178 ;  /* 0x000aa0b201007387 */ /* 0x000fe80000100800 */
[----:B------:R1:W-:Y:S04]  /*28e90*/  STL [R1+0xa84], R0 ;  /* 0x000a840001007387 */ /* 0x0003e80000100800 */
[----:B------:R-:W-:Y:S01]  /*28ea0*/  STL [R1+0xab8], R246 ;  /* 0x000ab8f601007387 */ /* 0x000fe20000100800 */
[----:B-1----:R-:W-:-:S05]  /*28eb0*/  IMAD.MOV.U32 R0, RZ, RZ, R179 ;  /* 0x000000ffff007224 */ /* 0x002fca00078e00b3 */
[----:B------:R-:W-:Y:S04]  /*28ec0*/  STL [R1+0xa9c], R0 ;  /* 0x000a9c0001007387 */ /* 0x000fe80000100800 */
[----:B------:R-:W-:Y:S04]  /*28ed0*/  STL [R1+0xab4], R247 ;  /* 0x000ab4f701007387 */ /* 0x000fe80000100800 */
[----:B------:R-:W-:Y:S04]  /*28ee0*/  STL [R1+0xad0], R242 ;  /* 0x000ad0f201007387 */ /* 0x000fe80000100800 */
[----:B------:R-:W-:Y:S04]  /*28ef0*/  STL [R1+0xacc], R243 ;  /* 0x000accf301007387 */ /* 0x000fe80000100800 */
[----:B------:R-:W4:Y:S01]  /*28f00*/  LDL.LU.64 R178, [R1+0xdc0] ;  /* 0x000dc00001b27983 */ /* 0x000f220000300a00 */
[----:B--2---:R-:W-:-:S03]  /*28f10*/  IMAD.WIDE R2, R249, 0x4, R176 ;  /* 0x00000004f9027825 */ /* 0x004fc600078e02b0 */
[----:B------:R-:W2:Y:S04]  /*28f20*/  LDL.LU.64 R176, [R1+0xda8] ;  /* 0x000da80001b07983 */ /* 0x000ea80000300a00 */
[----:B------:R-:W-:Y:S04]  /*28f30*/  STL [R1+0x480], R2 ;  /* 0x0004800201007387 */ /* 0x000fe80000100800 */
[----:B------:R1:W-:Y:S04]  /*28f40*/  STL [R1+0x47c], R3 ;  /* 0x00047c0301007387 */ /* 0x0003e80000100800 */
[----:B------:R1:W-:Y:S01]  /*28f50*/  LDGSTS.E [R248+0x64600], [R2.64], P4 ;  /* 0x6460000002f87fae */ /* 0x0003e2000a121848 */
[----:B---3--:R-:W-:-:S05]  /*28f60*/  IMAD.WIDE R4, R249, 0x4, R174 ;  /* 0x00000004f9047825 */ /* 0x008fca00078e02ae */
[----:B------:R-:W-:Y:S04]  /*28f70*/  STL [R1+0x498], R4 ;  /* 0x0004980401007387 */ /* 0x000fe80000100800 */
[----:B------:R3:W-:Y:S04]  /*28f80*/  STL [R1+0x494], R5 ;  /* 0x0004940501007387 */ /* 0x0007e80000100800 */
[----:B------:R-:W2:Y:S04]  /*28f90*/  LDL.LU.64 R174, [R1+0xdb0] ;  /* 0x000db00001ae7983 */ /* 0x000ea80000300a00 */
[----:B------:R3:W-:Y:S01]  /*28fa0*/  LDGSTS.E [R248+0x64e00], [R4.64], P4 ;  /* 0x64e0000004f87fae */ /* 0x0007e2000a121848 */
[----:B-1----:R-:W-:-:S03]  /*28fb0*/  IMAD.WIDE R2, R249, 0x4, R182 ;  /* 0x00000004f9027825 */ /* 0x002fc600078e02b6 */
[----:B------:R-:W2:Y:S04]  /*28fc0*/  LDL.LU.64 R182, [R1+0xd98] ;  /* 0x000d980001b67983 */ /* 0x000ea80000300a00 */
[----:B------:R-:W-:Y:S04]  /*28fd0*/  STL [R1+0x4b0], R2 ;  /* 0x0004b00201007387 */ /* 0x000fe80000100800 */
[----:B------:R1:W-:Y:S04]  /*28fe0*/  STL [R1+0x4ac], R3 ;  /* 0x0004ac0301007387 */ /* 0x0003e80000100800 */
[----:B------:R1:W-:Y:S01]  /*28ff0*/  LDGSTS.E [R248+0x65600], [R2.64], P4 ;  /* 0x6560000002f87fae */ /* 0x0003e2000a121848 */
[----:B---3--:R-:W-:-:S05]  /*29000*/  IMAD.WIDE R4, R249, 0x4, R44 ;  /* 0x00000004f9047825 */ /* 0x008fca00078e022c */
[----:B------:R-:W-:Y:S04]  /*29010*/  STL [R1+0x4c8], R4 ;  /* 0x0004c80401007387 */ /* 0x000fe80000100800 */
[----:B------:R4:W-:Y:S04]  /*29020*/  STL [R1+0x4c4], R5 ;  /* 0x0004c40501007387 */ /* 0x0009e80000100800 */
[----:B------:R-:W3:Y:S04]  /*29030*/  LDL.LU.64 R44, [R1+0xda0] ;  /* 0x000da000012c7983 */ /* 0x000ee80000300a00 */
[----:B------:R4:W-:Y:S01]  /*29040*/  LDGSTS.E [R248+0x65e00], [R4.64], P4 ;  /* 0x65e0000004f87fae */ /* 0x0009e2000a121848 */
[----:B-1----:R-:W-:-:S03]  /*29050*/  IMAD.WIDE R2, R249, 0x4, R52 ;  /* 0x00000004f9027825 */ /* 0x002fc600078e0234 */
[----:B------:R-:W3:Y:S04]  /*29060*/  LDL.LU.64 R52, [R1+0xd88] ;  /* 0x000d880001347983 */ /* 0x000ee80000300a00 */
[----:B------:R-:W-:Y:S01]  /*29070*/  STL [R1+0x4e0], R2 ;  /* 0x0004e00201007387 */ /* 0x000fe20000100800 */
[----:B----4-:R-:W-:-:S03]  /*29080*/  IMAD.WIDE R4, R249, 0x4, R180 ;  /* 0x00000004f9047825 */ /* 0x010fc600078e02b4 */
[----:B------:R1:W-:Y:S04]  /*29090*/  STL [R1+0x4dc], R3 ;  /* 0x0004dc0301007387 */ /* 0x0003e80000100800 */
[----:B------:R-:W-:Y:S04]  /*290a0*/  STL [R1+0x4f8], R4 ;  /* 0x0004f80401007387 */ /* 0x000fe80000100800 */
[----:B------:R2:W-:Y:S04]  /*290b0*/  STL [R1+0x4f4], R5 ;  /* 0x0004f40501007387 */ /* 0x0005e80000100800 */
[----:B------:R1:W-:Y:S04]  /*290c0*/  LDGSTS.E [R248+0x66600], [R2.64], P4 ;  /* 0x6660000002f87fae */ /* 0x0003e8000a121848 */
[----:B------:R-:W3:Y:S04]  /*290d0*/  LDL.LU.64 R180, [R1+0xd90] ;  /* 0x000d900001b47983 */ /* 0x000ee80000300a00 */
[----:B------:R2:W-:Y:S01]  /*290e0*/  LDGSTS.E [R248+0x66e00], [R4.64], P4 ;  /* 0x66e0000004f87fae */ /* 0x0005e2000a121848 */
[----:B-1----:R-:W-:-:S03]  /*290f0*/  IMAD.WIDE R2, R249, 0x4, R178 ;  /* 0x00000004f9027825 */ /* 0x002fc600078e02b2 */
[----:B------:R-:W3:Y:S04]  /*29100*/  LDL.LU.64 R178, [R1+0x5f0] ;  /* 0x0005f00001b27983 */ /* 0x000ee80000300a00 */
[----:B------:R-:W-:Y:S04]  /*29110*/  STL [R1+0x510], R2 ;  /* 0x0005100201007387 */ /* 0x000fe80000100800 */
[----:B------:R1:W-:Y:S04]  /*29120*/  STL [R1+0x50c], R3 ;  /* 0x00050c0301007387 */ /* 0x0003e80000100800 */
[----:B------:R1:W-:Y:S01]  /*29130*/  LDGSTS.E [R248+0x67600], [R2.64], P4 ;  /* 0x6760000002f87fae */ /* 0x0003e2000a121848 */
[----:B--2---:R-:W-:-:S05]  /*29140*/  IMAD.WIDE R4, R249, 0x4, R176 ;  /* 0x00000004f9047825 */ /* 0x004fca00078e02b0 */
[----:B------:R-:W-:Y:S04]  /*29150*/  STL [R1+0x528], R4 ;  /* 0x0005280401007387 */ /* 0x000fe80000100800 */
[----:B------:R2:W-:Y:S04]  /*29160*/  STL [R1+0x524], R5 ;  /* 0x0005240501007387 */ /* 0x0005e80000100800 */
[----:B------:R-:W4:Y:S04]  /*29170*/  LDL.LU.64 R176, [R1+0xd80] ;  /* 0x000d800001b07983 */ /* 0x000f280000300a00 */
[----:B------:R2:W-:Y:S01]  /*29180*/  LDGSTS.E [R248+0x67e00], [R4.64], P4 ;  /* 0x67e0000004f87fae */ /* 0x0005e2000a121848 */
[----:B-1----:R-:W-:-:S03]  /*29190*/  IMAD.WIDE R2, R249, 0x4, R174 ;  /* 0x00000004f9027825 */ /* 0x002fc600078e02ae */
[----:B------:R-:W4:Y:S04]  /*291a0*/  LDL.LU.64 R174, [R1+0x5d0] ;  /* 0x0005d00001ae7983 */ /* 0x000f280000300a00 */
[----:B------:R-:W-:Y:S04]  /*291b0*/  STL [R1+0x540], R2 ;  /* 0x0005400201007387 */ /* 0x000fe80000100800 */
[----:B------:R3:W-:Y:S04]  /*291c0*/  STL [R1+0x53c], R3 ;  /* 0x00053c0301007387 */ /* 0x0007e80000100800 */
[----:B------:R3:W-:Y:S01]  /*291d0*/  LDGSTS.E [R248+0x68600], [R2.64], P4 ;  /* 0x6860000002f87fae */ /* 0x0007e2000a121848 */
[----:B--2---:R-:W-:-:S05]  /*291e0*/  IMAD.WIDE R4, R249, 0x4, R182 ;  /* 0x00000004f9047825 */ /* 0x004fca00078e02b6 */
[----:B------:R-:W-:Y:S04]  /*291f0*/  STL [R1+0x558], R4 ;  /* 0x0005580401007387 */ /* 0x000fe80000100800 */
[----:B------:R1:W-:Y:S04]  /*29200*/  STL [R1+0x554], R5 ;  /* 0x0005540501007387 */ /* 0x0003e80000100800 */
[----:B------:R-:W2:Y:S04]  /*29210*/  LDL.LU.64 R182, [R1+0x630] ;  /* 0x0006300001b67983 */ /* 0x000ea80000300a00 */
[----:B------:R1:W-:Y:S01]  /*29220*/  LDGSTS.E [R248+0x68e00], [R4.64], P4 ;  /* 0x68e0000004f87fae */ /* 0x0003e2000a121848 */
[----:B---3--:R-:W-:-:S03]  /*29230*/  IMAD.WIDE R2, R249, 0x4, R44 ;  /* 0x00000004f9027825 */ /* 0x008fc600078e022c */
[----:B------:R-:W3:Y:S04]  /*29240*/  LDL.LU.64 R44, [R1+0x610] ;  /* 0x00061000012c7983 */ /* 0x000ee80000300a00 */
[----:B------:R-:W-:Y:S04]  /*29250*/  STL [R1+0x570], R2 ;  /* 0x0005700201007387 */ /* 0x000fe80000100800 */
[----:B------:R1:W-:Y:S04]  /*29260*/  STL [R1+0x56c], R3 ;  /* 0x00056c0301007387 */ /* 0x0003e80000100800 */
[----:B------:R1:W-:Y:S02]  /*29270*/  LDGSTS.E [R248+0x69600], [R2.64], P4 ;  /* 0x6960000002f87fae */ /* 0x0003e4000a121848 */
[----:B-1----:R-:W-:-:S05]  /*29280*/  IMAD.WIDE R4, R249, 0x4, R52 ;  /* 0x00000004f9047825 */ /* 0x002fca00078e0234 */
[----:B------:R-:W-:Y:S04]  /*29290*/  STL [R1+0x588], R4 ;  /* 0x0005880401007387 */ /* 0x000fe80000100800 */
[----:B------:R1:W-:Y:S04]  /*292a0*/  STL [R1+0x584], R5 ;  /* 0x0005840501007387 */ /* 0x0003e80000100800 */
[----:B------:R-:W3:Y:S04]  /*292b0*/  LDL.LU.64 R52, [R1+0x670] ;  /* 0x0006700001347983 */ /* 0x000ee80000300a00 */
[----:B------:R1:W-:Y:S01]  /*292c0*/  LDGSTS.E [R248+0x69e00], [R4.64], P4 ;  /* 0x69e0000004f87fae */ /* 0x0003e2000a121848 */
[----:B------:R-:W-:-:S03]  /*292d0*/  IMAD.WIDE R2, R249, 0x4, R180 ;  /* 0x00000004f9027825 */ /* 0x000fc600078e02b4 */
[----:B------:R-:W3:Y:S04]  /*292e0*/  LDL.LU.64 R180, [R1+0x650] ;  /* 0x0006500001b47983 */ /* 0x000ee80000300a00 */
[----:B------:R-:W-:Y:S04]  /*292f0*/  STL [R1+0x5a0], R2 ;  /* 0x0005a00201007387 */ /* 0x000fe80000100800 */
[----:B------:R4:W-:Y:S04]  /*29300*/  STL [R1+0x59c], R3 ;  /* 0x00059c0301007387 */ /* 0x0009e80000100800 */
[----:B------:R4:W-:Y:S01]  /*29310*/  LDGSTS.E [R248+0x6a600], [R2.64], P4 ;  /* 0x6a60000002f87fae */ /* 0x0009e2000a121848 */
[----:B-1----:R-:W-:-:S05]  /*29320*/  IMAD.WIDE R4, R249, 0x4, R178 ;  /* 0x00000004f9047825 */ /* 0x002fca00078e02b2 */
[----:B------:R-:W-:Y:S04]  /*29330*/  STL [R1+0x5b8], R4 ;  /* 0x0005b80401007387 */ /* 0x000fe80000100800 */
[----:B------:R1:W-:Y:S04]  /*29340*/  STL [R1+0x5b4], R5 ;  /* 0x0005b40501007387 */ /* 0x0003e80000100800 */
[----:B------:R-:W3:Y:S04]  /*29350*/  LDL.LU.64 R178, [R1+0x6b0] ;  /* 0x0006b00001b27983 */ /* 0x000ee80000300a00 */
[----:B------:R1:W-:Y:S01]  /*29360*/  LDGSTS.E [R248+0x6ae00], [R4.64], P4 ;  /* 0x6ae0000004f87fae */ /* 0x0003e2000a121848 */
[----:B----4-:R-:W-:-:S03]  /*29370*/  IMAD.WIDE R2, R249, 0x4, R176 ;  /* 0x00000004f9027825 */ /* 0x010fc600078e02b0 */
[----:B------:R-:W4:Y:S04]  /*29380*/  LDL.LU.64 R176, [R1+0x690] ;  /* 0x0006900001b07983 */ /* 0x000f280000300a00 */
[----:B------:R-:W-:Y:S04]  /*29390*/  STL [R1+0x5d4], R2 ;  /* 0x0005d40201007387 */ /* 0x000fe80000100800 */
[----:B------:R2:W-:Y:S04]  /*293a0*/  STL [R1+0x5d0], R3 ;  /* 0x0005d00301007387 */ /* 0x0005e80000100800 */
[----:B------:R2:W-:Y:S01]  /*293b0*/  LDGSTS.E [R248+0x6b600], [R2.64], P4 ;  /* 0x6b60000002f87fae */ /* 0x0005e2000a121848 */
[----:B-1----:R-:W-:-:S05]  /*293c0*/  IMAD.WIDE R4, R249, 0x4, R174 ;  /* 0x00000004f9047825 */ /* 0x002fca00078e02ae */
[----:B------:R-:W-:Y:S04]  /*293d0*/  STL [R1+0x5f4], R4 ;  /* 0x0005f40401007387 */ /* 0x000fe80000100800 */
[----:B------:R3:W-:Y:S04]  /*293e0*/  STL [R1+0x5f0], R5 ;  /* 0x0005f00501007387 */ /* 0x0007e80000100800 */
[----:B------:R-:W4:Y:S04]  /*293f0*/  LDL.LU.64 R174, [R1+0x6f0] ;  /* 0x0006f00001ae7983 */ /* 0x000f280000300a00 */
[----:B------:R3:W-:Y:S01]  /*29400*/  LDGSTS.E [R248+0x6be00], [R4.64], P4 ;  /* 0x6be0000004f87fae */ /* 0x0007e2000a121848 */
        /* <DEDUP_REMOVED lines=22> */
[----:B------:R-:W-:Y:S04]  /*29570*/  STL [R1+0x694], R2 ;  /* 0x0006940201007387 */ /* 0x000fe80000100800 */
[----:B------:R1:W-:Y:S04]  /*29580*/  STL [R1+0x690], R3 ;  /* 0x0006900301007387 */ /* 0x0003e80000100800 */
[----:B------:R1:W-:Y:S01]  /*29590*/  LDGSTS.E [R248+0x6e600], [R2.64], P4 ;  /* 0x6e60000002f87fae */ /* 0x0003e2000a121848 */
[----:B----4-:R-:W-:-:S05]  /*295a0*/  IMAD.WIDE R4, R249, 0x4, R176 ;  /* 0x00000004f9047825 */ /* 0x010fca00078e02b0 */
        /* <DEDUP_REMOVED lines=38> */
[----:B------:R1:W-:Y:S02]  /*29810*/  LDGSTS.E [R248+0x72600], [R2.64], P4 ;  /* 0x7260000002f87fae */ /* 0x0003e4000a121848 */
[----:B-1----:R-:W-:-:S05]  /*29820*/  IMAD.WIDE R4, R249, 0x4, R174 ;  /* 0x00000004f9047825 */ /* 0x002fca00078e02ae */
[----:B------:R-:W-:Y:S04]  /*29830*/  STL [R1+0x7b4], R4 ;  /* 0x0007b40401007387 */ /* 0x000fe80000100800 */
[----:B------:R-:W4:Y:S04]  /*29840*/  LDL.LU.64 R174, [R1+0x8b0] ;  /* 0x0008b00001ae7983 */ /* 0x000f280000300a00 */
[----:B------:R1:W-:Y:S04]  /*29850*/  STL [R1+0x7b0], R5 ;  /* 0x0007b00501007387 */ /* 0x0003e80000100800 */
[----:B------:R1:W-:Y:S01]  /*29860*/  LDGSTS.E [R248+0x72e00], [R4.64], P4 ;  /* 0x72e0000004f87fae */ /* 0x0003e2000a121848 */
[----:B------:R-:W-:-:S03]  /*29870*/  IMAD.WIDE R2, R249, 0x4, R182 ;  /* 0x00000004f9027825 */ /* 0x000fc600078e02b6 */
[----:B------:R-:W4:Y:S04]  /*29880*/  LDL.LU.64 R182, [R1+0x890] ;  /* 0x0008900001b67983 */ /* 0x000f280000300a00 */
[----:B------:R-:W-:Y:S04]  /*29890*/  STL [R1+0x7d4], R2 ;  /* 0x0007d40201007387 */ /* 0x000fe80000100800 */
[----:B------:R2:W-:Y:S04]  /*298a0*/  STL [R1+0x7d0], R3 ;  /* 0x0007d00301007387 */ /* 0x0005e80000100800 */
[----:B------:R2:W-:Y:S01]  /*298b0*/  LDGSTS.E [R248+0x73600], [R2.64], P4 ;  /* 0x7360000002f87fae */ /* 0x0005e2000a121848 */
[----:B-1----:R-:W-:-:S05]  /*298c0*/  IMAD.WIDE R4, R249, 0x4, R44 ;  /* 0x00000004f9047825 */ /* 0x002fca00078e022c */
[----:B------:R-:W-:Y:S04]  /*298d0*/  STL [R1+0x7f4], R4 ;  /* 0x0007f40401007387 */ /* 0x000fe80000100800 */
[----:B------:R-:W4:Y:S04]  /*298e0*/  LDL.LU.64 R44, [R1+0x8f0] ;  /* 0x0008f000012c7983 */ /* 0x000f280000300a00 */
[----:B------:R3:W-:Y:S04]  /*298f0*/  STL [R1+0x7f0], R5 ;  /* 0x0007f00501007387 */ /* 0x0007e80000100800 */
        /* <DEDUP_REMOVED lines=16> */
[----:B----4-:R-:W-:-:S05]  /*29a00*/  IMAD.WIDE R4, R249, 0x4, R176 ;  /* 0x00000004f9047825 */ /* 0x010fca00078e02b0 */
        /* <DEDUP_REMOVED lines=23> */
[----:B------:R-:W4:Y:S04]  /*29b80*/  LDL.LU.64 R182, [R1+0x9d0] ;  /* 0x0009d00001b67983 */ /* 0x000f280000300a00 */
[----:B------:R2:W-:Y:S01]  /*29b90*/  LDGSTS.E [R248+0x77e00], [R4.64], P4 ;  /* 0x77e0000004f87fae */ /* 0x0005e2000a121848 */
[----:B-1----:R-:W-:-:S05]  /*29ba0*/  IMAD.WIDE R2, R249, 0x4, R180 ;  /* 0x00000004f9027825 */ /* 0x002fca00078e02b4 */
[----:B------:R-:W-:Y:S04]  /*29bb0*/  STL [R1+0x914], R2 ;  /* 0x0009140201007387 */ /* 0x000fe80000100800 */
[----:B------:R3:W-:Y:S04]  /*29bc0*/  STL [R1+0x910], R3 ;  /* 0x0009100301007387 */ /* 0x0007e80000100800 */
[----:B------:R3:W-:Y:S01]  /*29bd0*/  LDGSTS.E [R248+0x78600], [R2.64], P4 ;  /* 0x7860000002f87fae */ /* 0x0007e2000a121848 */
[----:B--2---:R-:W-:-:S05]  /*29be0*/  IMAD.WIDE R4, R249, 0x4, R178 ;  /* 0x00000004f9047825 */ /* 0x004fca00078e02b2 */
[----:B------:R-:W-:Y:S04]  /*29bf0*/  STL [R1+0x934], R4 ;  /* 0x0009340401007387 */ /* 0x000fe80000100800 */
[----:B------:R-:W2:Y:S04]  /*29c00*/  LDL.LU.64 R180, [R1+0xa30] ;  /* 0x000a300001b47983 */ /* 0x000ea80000300a00 */
[----:B------:R-:W2:Y:S04]  /*29c10*/  LDL.LU.64 R178, [R1+0xa10] ;  /* 0x000a100001b27983 */ /* 0x000ea80000300a00 */
[----:B------:R1:W-:Y:S04]  /*29c20*/  LDGSTS.E [R248+0x78e00], [R4.64], P4 ;  /* 0x78e0000004f87fae */ /* 0x0003e8000a121848 */
[----:B------:R1:W-:Y:S01]  /*29c30*/  STL [R1+0x930], R5 ;  /* 0x0009300501007387 */ /* 0x0003e20000100800 */
[----:B---3--:R-:W-:-:S05]  /*29c40*/  IMAD.WIDE R2, R249, 0x4, R176 ;  /* 0x00000004f9027825 */ /* 0x008fca00078e02b0 */
[----:B------:R-:W-:Y:S04]  /*29c50*/  STL [R1+0x954], R2 ;  /* 0x0009540201007387 */ /* 0x000fe80000100800 */
[----:B------:R4:W-:Y:S04]  /*29c60*/  STL [R1+0x950], R3 ;  /* 0x0009500301007387 */ /* 0x0009e80000100800 */
[----:B------:R4:W-:Y:S01]  /*29c70*/  LDGSTS.E [R248+0x79600], [R2.64], P4 ;  /* 0x7960000002f87fae */ /* 0x0009e2000a121848 */
[----:B-1----:R-:W-:-:S05]  /*29c80*/  IMAD.WIDE R4, R249, 0x4, R174 ;  /* 0x00000004f9047825 */ /* 0x002fca00078e02ae */
[----:B------:R-:W-:Y:S04]  /*29c90*/  STL [R1+0x974], R4 ;  /* 0x0009740401007387 */ /* 0x000fe80000100800 */
[----:B------:R-:W3:Y:S04]  /*29ca0*/  LDL.LU.64 R176, [R1+0xa70] ;  /* 0x000a700001b07983 */ /* 0x000ee80000300a00 */
[----:B------:R-:W3:Y:S04]  /*29cb0*/  LDL.LU.64 R174, [R1+0xa50] ;  /* 0x000a500001ae7983 */ /* 0x000ee80000300a00 */
[----:B------:R1:W-:Y:S04]  /*29cc0*/  LDGSTS.E [R248+0x79e00], [R4.64], P4 ;  /* 0x79e0000004f87fae */ /* 0x0003e8000a121848 */
[----:B------:R1:W-:Y:S01]  /*29cd0*/  STL [R1+0x970], R5 ;  /* 0x0009700501007387 */ /* 0x0003e20000100800 */
[----:B----4-:R-:W-:-:S05]  /*29ce0*/  IMAD.WIDE R2, R249, 0x4, R184 ;  /* 0x00000004f9027825 */ /* 0x010fca00078e02b8 */
        /* <DEDUP_REMOVED lines=9> */
[----:B------:R-:W4:Y:S01]  /*29d80*/  LDL.LU.64 R52, [R1+0xd48] ;  /* 0x000d480001347983 */ /* 0x000f220000300a00 */
[----:B-1----:R-:W-:-:S03]  /*29d90*/  IMAD.WIDE R4, R249, 0x4, R182 ;  /* 0x00000004f9047825 */ /* 0x002fc600078e02b6 */
[----:B------:R-:W-:Y:S04]  /*29da0*/  STL [R1+0x9d4], R2 ;  /* 0x0009d40201007387 */ /* 0x000fe80000100800 */
[----:B------:R2:W-:Y:S04]  /*29db0*/  STL [R1+0x9d0], R3 ;  /* 0x0009d00301007387 */ /* 0x0005e80000100800 */
[----:B------:R-:W-:Y:S04]  /*29dc0*/  STL [R1+0x9f4], R4 ;  /* 0x0009f40401007387 */ /* 0x000fe80000100800 */
[----:B------:R1:W-:Y:S04]  /*29dd0*/  STL [R1+0x9f0], R5 ;  /* 0x0009f00501007387 */ /* 0x0003e80000100800 */
[----:B------:R-:W4:Y:S04]  /*29de0*/  LDL.LU.64 R184, [R1+0xd50] ;  /* 0x000d500001b87983 */ /* 0x000f280000300a00 */
[----:B------:R-:W4:Y:S04]  /*29df0*/  LDL.LU.64 R182, [R1+0xd40] ;  /* 0x000d400001b67983 */ /* 0x000f280000300a00 */
[----:B------:R2:W-:Y:S04]  /*29e00*/  LDGSTS.E [R248+0x7b600], [R2.64], P4 ;  /* 0x7b60000002f87fae */ /* 0x0005e8000a121848 */
[----:B------:R1:W-:Y:S01]  /*29e10*/  LDGSTS.E [R248+0x7be00], [R4.64], P4 ;  /* 0x7be0000004f87fae */ /* 0x0003e2000a121848 */
[----:B--2---:R-:W-:-:S04]  /*29e20*/  IMAD.WIDE R2, R249, 0x4, R180 ;  /* 0x00000004f9027825 */ /* 0x004fc800078e02b4 */
[C---:B-1----:R-:W-:Y:S01]  /*29e30*/  IMAD.WIDE R4, R249.reuse, 0x4, R178 ;  /* 0x00000004f9047825 */ /* 0x042fe200078e02b2 */
[----:B------:R-:W-:Y:S04]  /*29e40*/  STL [R1+0xa14], R2 ;  /* 0x000a140201007387 */ /* 0x000fe80000100800 */
[----:B------:R3:W-:Y:S04]  /*29e50*/  LDGSTS.E [R248+0x7c600], [R2.64], P4 ;  /* 0x7c60000002f87fae */ /* 0x0007e8000a121848 */
[----:B------:R3:W-:Y:S04]  /*29e60*/  STL [R1+0xa10], R3 ;  /* 0x000a100301007387 */ /* 0x0007e80000100800 */
[----:B------:R-:W-:Y:S04]  /*29e70*/  STL [R1+0xa34], R4 ;  /* 0x000a340401007387 */ /* 0x000fe80000100800 */
[----:B------:R1:W-:Y:S04]  /*29e80*/  STL [R1+0xa30], R5 ;  /* 0x000a300501007387 */ /* 0x0003e80000100800 */
[----:B------:R1:W-:Y:S01]  /*29e90*/  LDGSTS.E [R248+0x7ce00], [R4.64], P4 ;  /* 0x7ce0000004f87fae */ /* 0x0003e2000a121848 */
[----:B---3--:R-:W-:-:S05]  /*29ea0*/  IMAD.WIDE R2, R249, 0x4, R176 ;  /* 0x00000004f9027825 */ /* 0x008fca00078e02b0 */
[----:B------:R-:W-:Y:S04]  /*29eb0*/  STL [R1+0xa54], R2 ;  /* 0x000a540201007387 */ /* 0x000fe80000100800 */
[----:B------:R-:W2:Y:S01]  /*29ec0*/  LDL.LU.64 R180, [R1+0xd30] ;  /* 0x000d300001b47983 */ /* 0x000ea20000300a00 */
[----:B-1----:R-:W-:-:S03]  /*29ed0*/  IMAD.WIDE R4, R249, 0x4, R174 ;  /* 0x00000004f9047825 */ /* 0x002fc600078e02ae */
[----:B------:R1:W-:Y:S04]  /*29ee0*/  STL [R1+0xa50], R3 ;  /* 0x000a500301007387 */ /* 0x0003e80000100800 */
[----:B------:R-:W3:Y:S04]  /*29ef0*/  LDL.LU.64 R178, [R1+0xd38] ;  /* 0x000d380001b27983 */ /* 0x000ee80000300a00 */
[----:B------:R-:W-:Y:S04]  /*29f00*/  STL [R1+0xa74], R4 ;  /* 0x000a740401007387 */ /* 0x000fe80000100800 */
[----:B------:R-:W3:Y:S04]  /*29f10*/  LDL.LU.64 R176, [R1+0xd28] ;  /* 0x000d280001b07983 */ /* 0x000ee80000300a00 */
[----:B------:R4:W-:Y:S04]  /*29f20*/  STL [R1+0xa70], R5 ;  /* 0x000a700501007387 */ /* 0x0009e80000100800 */
[----:B------:R-:W3:Y:S04]  /*29f30*/  LDL.LU.64 R190, [R1+0xd18] ;  /* 0x000d180001be7983 */ /* 0x000ee80000300a00 */
[----:B------:R-:W3:Y:S04]  /*29f40*/  LDL.LU.64 R174, [R1+0xd20] ;  /* 0x000d200001ae7983 */ /* 0x000ee80000300a00 */
[----:B------:R1:W-:Y:S04]  /*29f50*/  LDGSTS.E [R248+0x7d600], [R2.64], P4 ;  /* 0x7d60000002f87fae */ /* 0x0003e8000a121848 */
[----:B------:R4:W-:Y:S01]  /*29f60*/  LDGSTS.E [R248+0x7de00], [R4.64], P4 ;  /* 0x7de0000004f87fae */ /* 0x0009e2000a121848 */
[----:B-1----:R-:W-:-:S05]  /*29f70*/  IMAD.WIDE R2, R249, 0x4, R44 ;  /* 0x00000004f9027825 */ /* 0x002fca00078e022c */
[----:B------:R-:W-:Y:S04]  /*29f80*/  STL [R1+0xa90], R2 ;  /* 0x000a900201007387 */ /* 0x000fe80000100800 */
[----:B------:R1:W-:Y:S04]  /*29f90*/  STL [R1+0xa8c], R3 ;  /* 0x000a8c0301007387 */ /* 0x0003e80000100800 */
[----:B------:R1:W-:Y:S01]  /*29fa0*/  LDGSTS.E [R248+0x7e600], [R2.64], P4 ;  /* 0x7e60000002f87fae */ /* 0x0003e2000a121848 */
[----:B----4-:R-:W-:-:S03]  /*29fb0*/  IMAD.WIDE R4, R249, 0x4, R52 ;  /* 0x00000004f9047825 */ /* 0x010fc600078e0234 */
[----:B------:R-:W4:Y:S04]  /*29fc0*/  LDL.LU.64 R52, [R1+0xd10] ;  /* 0x000d100001347983 */ /* 0x000f280000300a00 */
[----:B------:R-:W4:Y:S04]  /*29fd0*/  LDL.LU.64 R188, [R1+0xd00] ;  /* 0x000d000001bc7983 */ /* 0x000f280000300a00 */
[----:B------:R-:W-:Y:S04]  /*29fe0*/  STL [R1+0xaa8], R4 ;  /* 0x000aa80401007387 */ /* 0x000fe80000100800 */
[----:B------:R1:W-:Y:S04]  /*29ff0*/  STL [R1+0xaa4], R5 ;  /* 0x000aa40501007387 */ /* 0x0003e80000100800 */
[----:B------:R-:W4:Y:S01]  /*2a000*/  LDL.LU.64 R44, [R1+0xd08] ;  /* 0x000d0800012c7983 */ /* 0x000f220000300a00 */
[----:B-1----:R-:W-:-:S03]  /*2a010*/  IMAD.WIDE R2, R249, 0x4, R184 ;  /* 0x00000004f9027825 */ /* 0x002fc600078e02b8 */
[----:B------:R-:W4:Y:S04]  /*2a020*/  LDL.LU.64 R186, [R1+0xcf8] ;  /* 0x000cf80001ba7983 */ /* 0x000f280000300a00 */
[----:B------:R-:W-:Y:S04]  /*2a030*/  STL [R1+0xac0], R2 ;  /* 0x000ac00201007387 */ /* 0x000fe80000100800 */
[----:B------:R-:W4:Y:S04]  /*2a040*/  LDL.LU.64 R184, [R1+0x450] ;  /* 0x0004500001b87983 */ /* 0x000f280000300a00 */
[----:B------:R1:W-:Y:S04]  /*2a050*/  LDGSTS.E [R248+0x7ee00], [R4.64], P4 ;  /* 0x7ee0000004f87fae */ /* 0x0003e8000a121848 */
[----:B------:R-:W-:Y:S04]  /*2a060*/  STL [R1+0xabc], R3 ;  /* 0x000abc0301007387 */ /* 0x000fe80000100800 */
[----:B------:R2:W-:Y:S01]  /*2a070*/  LDGSTS.E [R248+0x7f600], [R2.64], P4 ;  /* 0x7f60000002f87fae */ /* 0x0005e2000a121848 */
[----:B-1----:R-:W-:-:S05]  /*2a080*/  IMAD.WIDE R4, R249, 0x4, R182 ;  /* 0x00000004f9047825 */ /* 0x002fca00078e02b6 */
[----:B------:R-:W-:Y:S04]  /*2a090*/  STL [R1+0xad8], R4 ;  /* 0x000ad80401007387 */ /* 0x000fe80000100800 */
[----:B------:R-:W4:Y:S04]  /*2a0a0*/  LDL.LU.64 R182, [R1+0x460] ;  /* 0x0004600001b67983 */ /* 0x000f280000300a00 */
[----:B------:R-:W-:Y:S04]  /*2a0b0*/  STL [R1+0xad4], R5 ;  /* 0x000ad40501007387 */ /* 0x000fe80000100800 */
[----:B------:R1:W-:Y:S04]  /*2a0c0*/  LDGSTS.E [R248+0x7fe00], [R4.64], P4 ;  /* 0x7fe0000004f87fae */ /* 0x0003e8000a121848 */
[----:B------:R-:W0:Y:S04]  /*2a0d0*/  LDGDEPBAR ;  /* 0x00000000000079af */ /* 0x000e280000000000 */
[----:B--2---:R2:W-:Y:S01]  /*2a0e0*/  STL [R1+0x370], R180 ;  /* 0x000370b401007387 */ /* 0x0045e20000100800 */
[----:B------:R-:W-:-:S03]  /*2a0f0*/  IMAD.MOV.U32 R0, RZ, RZ, R181 ;  /* 0x000000ffff007224 */ /* 0x000fc600078e00b5 */
[----:B--2---:R-:W2:Y:S04]  /*2a100*/  LDL.LU.64 R180, [R1+0x440] ;  /* 0x0004400001b47983 */ /* 0x004ea80000300a00 */
[----:B------:R1:W-:Y:S04]  /*2a110*/  STL [R1+0x36c], R0 ;  /* 0x00036c0001007387 */ /* 0x0003e80000100800 */
[----:B---3--:R3:W-:Y:S01]  /*2a120*/  STL [R1+0x380], R178 ;  /* 0x000380b201007387 */ /* 0x0087e20000100800 */
[----:B-1----:R-:W-:-:S03]  /*2a130*/  IMAD.MOV.U32 R0, RZ, RZ, R179 ;  /* 0x000000ffff007224 */ /* 0x002fc600078e00b3 */
[----:B------:R-:W-:Y:S04]  /*2a140*/  STL [R1+0x390], R176 ;  /* 0x000390b001007387 */ /* 0x000fe80000100800 */
[----:B------:R1:W-:Y:S04]  /*2a150*/  STL [R1+0x37c], R0 ;  /* 0x00037c0001007387 */ /* 0x0003e80000100800 */
[----:B---3--:R-:W3:Y:S01]  /*2a160*/  LDL.LU.64 R178, [R1+0x430] ;  /* 0x0004300001b27983 */ /* 0x008ee20000300a00 */
[----:B-1----:R-:W-:-:S03]  /*2a170*/  IMAD.MOV.U32 R0, RZ, RZ, R177 ;  /* 0x000000ffff007224 */ /* 0x002fc600078e00b1 */
[----:B------:R-:W-:Y:S04]  /*2a180*/  STL [R1+0x3a0], R190 ;  /* 0x0003a0be01007387 */ /* 0x000fe80000100800 */
[----:B------:R1:W-:Y:S04]  /*2a190*/  STL [R1+0x38c], R0 ;  /* 0x00038c0001007387 */ /* 0x0003e80000100800 */
[----:B------:R-:W3:Y:S01]  /*2a1a0*/  LDL.LU.64 R176, [R1+0x438] ;  /* 0x0004380001b07983 */ /* 0x000ee20000300a00 */
[----:B-1----:R-:W-:-:S03]  /*2a1b0*/  IMAD.MOV.U32 R0, RZ, RZ, R191 ;  /* 0x000000ffff007224 */ /* 0x002fc600078e00bf */
[----:B------:R-:W-:Y:S04]  /*2a1c0*/  STL [R1+0x3b0], R174 ;  /* 0x0003b0ae01007387 */ /* 0x000fe80000100800 */
[----:B------:R1:W-:Y:S02]  /*2a1d0*/  STL [R1+0x39c], R0 ;  /* 0x00039c0001007387 */ /* 0x0003e40000100800 */
[----:B-1----:R-:W-:Y:S02]  /*2a1e0*/  IMAD.MOV.U32 R0, RZ, RZ, R175 ;  /* 0x000000ffff007224 */ /* 0x002fe400078e00af */
[----:B------:R-:W3:Y:S04]  /*2a1f0*/  LDL.LU.64 R174, [R1+0x448] ;  /* 0x0004480001ae7983 */ /* 0x000ee80000300a00 */
[----:B------:R4:W-:Y:S02]  /*2a200*/  STL [R1+0x3ac], R0 ;  /* 0x0003ac0001007387 */ /* 0x0009e40000100800 */
[----:B----4-:R-:W-:-:S02]  /*2a210*/  IMAD.MOV.U32 R0, RZ, RZ, R53 ;  /* 0x000000ffff007224 */ /* 0x010fc400078e0035 */
[----:B------:R1:W-:Y:S04]  /*2a220*/  STL [R1+0x3c0], R52 ;  /* 0x0003c03401007387 */ /* 0x0003e80000100800 */
[----:B------:R-:W-:Y:S04]  /*2a230*/  STL [R1+0x3d0], R188 ;  /* 0x0003d0bc01007387 */ /* 0x000fe80000100800 */
[----:B------:R4:W-:Y:S04]  /*2a240*/  STL [R1+0x3bc], R0 ;  /* 0x0003bc0001007387 */ /* 0x0009e80000100800 */
[----:B-1----:R-:W3:Y:S01]  /*2a250*/  LDL.LU.64 R52, [R1+0x458] ;  /* 0x0004580001347983 */ /* 0x002ee20000300a00 */
[----:B----4-:R-:W-:-:S03]  /*2a260*/  IMAD.MOV.U32 R0, RZ, RZ, R189 ;  /* 0x000000ffff007224 */ /* 0x010fc600078e00bd */
[----:B------:R-:W-:Y:S04]  /*2a270*/  STL [R1+0x3e0], R44 ;  /* 0x0003e02c01007387 */ /* 0x000fe80000100800 */
[----:B------:R1:W-:Y:S02]  /*2a280*/  STL [R1+0x3cc], R0 ;  /* 0x0003cc0001007387 */ /* 0x0003e40000100800 */
[----:B-1----:R-:W-:Y:S02]  /*2a290*/  MOV R0, R45 ;  /* 0x0000002d00007202 */ /* 0x002fe40000000f00 */
[----:B------:R-:W4:Y:S04]  /*2a2a0*/  LDL.LU.64 R44, [R1+0xcf0] ;  /* 0x000cf000012c7983 */ /* 0x000f280000300a00 */
[----:B------:R1:W-:Y:S04]  /*2a2b0*/  STL [R1+0x3dc], R0 ;  /* 0x0003dc0001007387 */ /* 0x0003e80000100800 */
[----:B------:R-:W-:Y:S04]  /*2a2c0*/  STL [R1+0x3f0], R186 ;  /* 0x0003f0ba01007387 */ /* 0x000fe80000100800 */
[----:B------:R-:W4:Y:S01]  /*2a2d0*/  LDL.LU.64 R198, [R1+0xce8] ;  /* 0x000ce80001c67983 */ /* 0x000f220000300a00 */
[----:B-1----:R-:W-:-:S05]  /*2a2e0*/  IMAD.MOV.U32 R0, RZ, RZ, R187 ;  /* 0x000000ffff007224 */ /* 0x002fca00078e00bb */
[----:B------:R1:W-:Y:S04]  /*2a2f0*/  STL [R1+0x3ec], R0 ;  /* 0x0003ec0001007387 */ /* 0x0003e80000100800 */
[----:B------:R-:W-:Y:S04]  /*2a300*/  STL [R1+0x400], R184 ;  /* 0x000400b801007387 */ /* 0x000fe80000100800 */
[----:B------:R-:W4:Y:S01]  /*2a310*/  LDL.LU.64 R196, [R1+0xcd8] ;  /* 0x000cd80001c47983 */ /* 0x000f220000300a00 */
[----:B-1----:R-:W-:-:S03]  /*2a320*/  IMAD.MOV.U32 R0, RZ, RZ, R185 ;  /* 0x000000ffff007224 */ /* 0x002fc600078e00b9 */
[----:B------:R-:W4:Y:S04]  /*2a330*/  LDL.LU.64 R194, [R1+0xce0] ;  /* 0x000ce00001c27983 */ /* 0x000f280000300a00 */
[----:B------:R1:W-:Y:S04]  /*2a340*/  STL [R1+0x3fc], R0 ;  /* 0x0003fc0001007387 */ /* 0x0003e80000100800 */
[----:B------:R-:W-:Y:S04]  /*2a350*/  STL [R1+0x410], R182 ;  /* 0x000410b601007387 */ /* 0x000fe80000100800 */
[----:B------:R-:W4:Y:S01]  /*2a360*/  LDL.LU.64 R192, [R1+0xcd0] ;  /* 0x000cd00001c07983 */ /* 0x000f220000300a00 */
[----:B-1----:R-:W-:-:S03]  /*2a370*/  IMAD.MOV.U32 R0, RZ, RZ, R183 ;  /* 0x000000ffff007224 */ /* 0x002fc600078e00b7 */
[----:B------:R-:W4:Y:S04]  /*2a380*/  LDL.LU.64 R190, [R1+0xcc0] ;  /* 0x000cc00001be7983 */ /* 0x000f280000300a00 */
[----:B------:R1:W-:Y:S04]  /*2a390*/  STL [R1+0x40c], R0 ;  /* 0x00040c0001007387 */ /* 0x0003e80000100800 */
[----:B--2---:R-:W-:Y:S04]  /*2a3a0*/  STL [R1+0x420], R180 ;  /* 0x000420b401007387 */ /* 0x004fe80000100800 */
[----:B------:R-:W2:Y:S01]  /*2a3b0*/  LDL.LU.64 R188, [R1+0xcc8] ;  /* 0x000cc80001bc7983 */ /* 0x000ea20000300a00 */
[----:B-1----:R-:W-:-:S03]  /*2a3c0*/  IMAD.MOV.U32 R0, RZ, RZ, R181 ;  /* 0x000000ffff007224 */ /* 0x002fc600078e00b5 */
[----:B------:R-:W2:Y:S04]  /*2a3d0*/  LDL.LU.64 R186, [R1+0xcb8] ;  /* 0x000cb80001ba7983 */ /* 0x000ea80000300a00 */
[----:B------:R3:W-:Y:S02]  /*2a3e0*/  STL [R1+0x41c], R0 ;  /* 0x00041c0001007387 */ /* 0x0007e40000100800 */
[----:B---3--:R-:W-:Y:S02]  /*2a3f0*/  IMAD.MOV.U32 R0, RZ, RZ, R179 ;  /* 0x000000ffff007224 */ /* 0x008fe400078e00b3 */
[----:B------:R-:W-:Y:S04]  /*2a400*/  STL [R1+0x430], R178 ;  /* 0x000430b201007387 */ /* 0x000fe80000100800 */
[----:B------:R-:W3:Y:S04]  /*2a410*/  LDL.LU.64 R184, [R1+0xca8] ;  /* 0x000ca80001b87983 */ /* 0x000ee80000300a00 */
[----:B------:R1:W-:Y:S04]  /*2a420*/  STL [R1+0x42c], R0 ;  /* 0x00042c0001007387 */ /* 0x0003e80000100800 */
[----:B------:R-:W-:Y:S04]  /*2a430*/  STL [R1+0x440], R176 ;  /* 0x000440b001007387 */ /* 0x000fe80000100800 */
[----:B------:R-:W3:Y:S01]  /*2a440*/  LDL.LU.64 R182, [R1+0xcb0] ;  /* 0x000cb00001b67983 */ /* 0x000ee20000300a00 */
[----:B-1----:R-:W-:-:S03]  /*2a450*/  IMAD.MOV.U32 R0, RZ, RZ, R177 ;  /* 0x000000ffff007224 */ /* 0x002fc600078e00b1 */
[----:B------:R-:W3:Y:S04]  /*2a460*/  LDL.LU.64 R180, [R1+0xc98] ;  /* 0x000c980001b47983 */ /* 0x000ee80000300a00 */
[----:B------:R1:W-:Y:S04]  /*2a470*/  STL [R1+0x43c], R0 ;  /* 0x00043c0001007387 */ /* 0x0003e80000100800 */
[----:B------:R1:W-:Y:S04]  /*2a480*/  STL [R1+0x450], R174 ;  /* 0x000450ae01007387 */ /* 0x0003e80000100800 */
        /* <DEDUP_REMOVED lines=9> */
[----:B----4-:R4:W-:Y:S01]  /*2a520*/  STL [R1+0x378], R44 ;  /* 0x0003782c01007387 */ /* 0x0109e20000100800 */
[----:B-1----:R-:W-:-:S03]  /*2a530*/  IMAD.MOV.U32 R0, RZ, RZ, R45 ;  /* 0x000000ffff007224 */ /* 0x002fc600078e002d */
[----:B----4-:R-:W4:Y:S04]  /*2a540*/  LDL.LU.64 R44, [R1+0xca0] ;  /* 0x000ca000012c7983 */ /* 0x010f280000300a00 */
[----:B------:R1:W-:Y:S04]  /*2a550*/  STL [R1+0x374], R0 ;  /* 0x0003740001007387 */ /* 0x0003e80000100800 */
[----:B------:R-:W-:Y:S01]  /*2a560*/  STL [R1+0x388], R198 ;  /* 0x000388c601007387 */ /* 0x000fe20000100800 */
[----:B-1----:R-:W-:-:S03]  /*2a570*/  IMAD.MOV.U32 R0, RZ, RZ, R199 ;  /* 0x000000ffff007224 */ /* 0x002fc600078e00c7 */
[----:B------:R-:W-:Y:S04]  /*2a580*/  STL [R1+0x398], R196 ;  /* 0x000398c401007387 */ /* 0x000fe80000100800 */
        /* <DEDUP_REMOVED lines=8> */
[----:B-1----:R-:W-:-:S05]  /*2a610*/  IMAD.MOV.U32 R0, RZ, RZ, R193 ;  /* 0x000000ffff007224 */ /* 0x002fca00078e00c1 */
[----:B------:R1:W-:Y:S02]  /*2a620*/  STL [R1+0x3b4], R0 ;  /* 0x0003b40001007387 */ /* 0x0003e40000100800 */
[----:B-1----:R-:W-:Y:S02]  /*2a630*/  IMAD.MOV.U32 R0, RZ, RZ, R191 ;  /* 0x000000ffff007224 */ /* 0x002fe400078e00bf */
[----:B--2---:R-:W-:Y:S04]  /*2a640*/  STL [R1+0x3d8], R188 ;  /* 0x0003d8bc01007387 */ /* 0x004fe80000100800 */
[----:B------:R1:W-:Y:S04]  /*2a650*/  STL [R1+0x3c4], R0 ;  /* 0x0003c40001007387 */ /* 0x0003e80000100800 */
[----:B------:R-:W-:Y:S01]  /*2a660*/  STL [R1+0x3e8], R186 ;  /* 0x0003e8ba01007387 */ /* 0x000fe20000100800 */
[----:B-1----:R-:W-:-:S05]  /*2a670*/  IMAD.MOV.U32 R0, RZ, RZ, R189 ;  /* 0x000000ffff007224 */ /* 0x002fca00078e00bd */
[----:B------:R1:W-:Y:S02]  /*2a680*/  STL [R1+0x3d4], R0 ;  /* 0x0003d40001007387 */ /* 0x0003e40000100800 */
[----:B-1----:R-:W-:-:S05]  /*2a690*/  IMAD.MOV.U32 R0, RZ, RZ, R187 ;  /* 0x000000ffff007224 */ /* 0x002fca00078e00bb */
[----:B------:R1:W-:Y:S04]  /*2a6a0*/  STL [R1+0x3e4], R0 ;  /* 0x0003e40001007387 */ /* 0x0003e80000100800 */
[----:B---3--:R-:W-:Y:S01]  /*2a6b0*/  STL [R1+0x3f8], R184 ;  /* 0x0003f8b801007387 */ /* 0x008fe20000100800 */
        /* <DEDUP_REMOVED lines=13> */
[----:B------:R-:W-:Y:S04]  /*2a790*/  STL [R1+0x448], R174 ;  /* 0x000448ae01007387 */ /* 0x000fe80000100800 */
[----:B------:R1:W-:Y:S04]  /*2a7a0*/  STL [R1+0x434], R0 ;  /* 0x0004340001007387 */ /* 0x0003e80000100800 */
[----:B------:R-:W-:Y:S01]  /*2a7b0*/  STL [R1+0x458], R52 ;  /* 0x0004583401007387 */ /* 0x000fe20000100800 */
[----:B-1----:R-:W-:-:S05]  /*2a7c0*/  MOV R0, R175 ;  /* 0x000000af00007202 */ /* 0x002fca0000000f00 */
[----:B------:R1:W-:Y:S02]  /*2a7d0*/  STL [R1+0x444], R0 ;  /* 0x0004440001007387 */ /* 0x0003e40000100800 */
[----:B-1----:R-:W-:-:S05]  /*2a7e0*/  IMAD.MOV.U32 R0, RZ, RZ, R53 ;  /* 0x000000ffff007224 */ /* 0x002fca00078e0035 */
[----:B------:R1:W-:Y:S04]  /*2a7f0*/  STL [R1+0x454], R0 ;  /* 0x0004540001007387 */ /* 0x0003e80000100800 */
[----:B----4-:R2:W-:Y:S01]  /*2a800*/  STL [R1+0x468], R44 ;  /* 0x0004682c01007387 */ /* 0x0105e20000100800 */
[----:B-1----:R-:W-:-:S03]  /*2a810*/  IMAD.MOV.U32 R0, RZ, RZ, R45 ;  /* 0x000000ffff007224 */ /* 0x002fc600078e002d */
[----:B------:R-:W1:Y:S04]  /*2a820*/  S2R R53, SR_TID.X ;  /* 0x0000000000357919 */ /* 0x000e680000002100 */
[----:B------:R2:W-:Y:S01]  /*2a830*/  STL [R1+0x464], R0 ;  /* 0x0004640001007387 */ /* 0x0005e20000100800 */
[----:B------:R-:W-:Y:S05]  /*2a840*/  @P6 BRA `(.L_x_0) ;  /* 0x00000ba000006947 */ /* 0x000fea0003800000 */
[----:B------:R3:W-:Y:S01]  /*2a850*/  STL [R1+0x300], RZ ;  /* 0x000300ff01007387 */ /* 0x0007e20000100800 */
[----:B-12---:R-:W-:Y:S01]  /*2a860*/  IMAD.SHL.U32 R0, R53, 0x40, RZ ;  /* 0x0000004035007824 */ /* 0x006fe200078e00ff */
[----:B------:R-:W-:Y:S01]  /*2a870*/  CS2R R196, SRZ ;  /* 0x0000000000c47805 */ /* 0x000fe2000001ff00 */
[----:B------:R-:W-:Y:S01]  /*2a880*/  CS2R R198, SRZ ;  /* 0x0000000000c67805 */ /* 0x000fe2000001ff00 */
[----:B------:R3:W-:Y:S01]  /*2a890*/  STL [R1+0x304], RZ ;  /* 0x000304ff01007387 */ /* 0x0007e20000100800 */
[----:B------:R-:W-:Y:S01]  /*2a8a0*/  CS2R R132, SRZ ;  /* 0x0000000000847805 */ /* 0x000fe2000001ff00 */
[----:B------:R-:W-:Y:S01]  /*2a8b0*/  LOP3.LUT R0, R0, 0x1800, RZ, 0xc0, !PT ;  /* 0x0000180000007812 */ /* 0x000fe200078ec0ff */
[----:B------:R-:W-:Y:S01]  /*2a8c0*/  CS2R R134, SRZ ;  /* 0x0000000000867805 */ /* 0x000fe2000001ff00 */
[----:B------:R3:W-:Y:S01]  /*2a8d0*/  STL [R1+0x308], RZ ;  /* 0x000308ff01007387 */ /* 0x0007e20000100800 */
[----:B------:R-:W-:Y:S01]  /*2a8e0*/  CS2R R168, SRZ ;  /* 0x0000000000a87805 */ /* 0x000fe2000001ff00 */
[----:B------:R-:W-:Y:S01]  /*2a8f0*/  CS2R R170, SRZ ;  /* 0x0000000000aa7805 */ /* 0x000fe2000001ff00 */
        /* <DEDUP_REMOVED lines=69> */
[----:B------:R3:W-:Y:S01]  /*2ad50*/  STL [R1], RZ ;  /* 0x000000ff01007387 */ /* 0x0007e20000100800 */
        /* <DEDUP_REMOVED lines=20> */
[----:B------:R-:W-:-:S03]  /*2aea0*/  CS2R R146, SRZ ;  /* 0x0000000000927805 */ /* 0x000fc6000001ff00 */
[----:B------:R3:W-:Y:S04]  /*2aeb0*/  STL [R1+0x288], RZ ;  /* 0x000288ff01007387 */ /* 0x0007e80000100800 */
        /* <DEDUP_REMOVED lines=81> */
[----:B------:R3:W-:Y:S01]  /*2b3d0*/  STL [R1+0xc80], R0 ;  /* 0x000c800001007387 */ /* 0x0007e20000100800 */
[----:B------:R-:W-:Y:S05]  /*2b3e0*/  BRA `(.L_x_1) ;  /* 0x000181d000007947 */ /* 0x000fea0003800000 */
.L_x_0:
[----:B------:R-:W-:Y:S01]  /*2b3f0*/  IMAD.MOV.U32 R41, RZ, RZ, 0x3f ;  /* 0x0000003fff297424 */ /* 0x000fe200078e00ff */
[C---:B-1----:R-:W-:Y:S01]  /*2b400*/  LOP3.LUT R6, R53.reuse, 0x3, RZ, 0xc0, !PT ;  /* 0x0000000335067812 */ /* 0x042fe200078ec0ff */
[C---:B------:R-:W-:Y:S01]  /*2b410*/  IMAD.SHL.U32 R3, R53.reuse, 0x2, RZ ;  /* 0x0000000235037824 */ /* 0x040fe200078e00ff */
[----:B------:R-:W-:Y:S01]  /*2b420*/  LOP3.LUT R5, R53, 0x1c, RZ, 0xc0, !PT ;  /* 0x0000001c35057812 */ /* 0x000fe200078ec0ff */
[----:B------:R-:W-:Y:S01]  /*2b430*/  IMAD.MOV.U32 R40, RZ, RZ, c[0x0][0x188] ;  /* 0x00006200ff287624 */ /* 0x000fe200078e00ff */
[----:B------:R-:W-:Y:S01]  /*2b440*/  IADD3 R41, R41, c[0x0][0x180], RZ ;  /* 0x0000600029297a10 */ /* 0x000fe20007ffe0ff */
[----:B------:R-:W-:Y:S01]  /*2b450*/  CS2R R196, SRZ ;  /* 0x0000000000c47805 */ /* 0x000fe2000001ff00 */
[----:B------:R-:W-:Y:S01]  /*2b460*/  MOV R7, 0x3 ;  /* 0x0000000300077802 */ /* 0x000fe20000000f00 */
[----:B------:R-:W-:Y:S01]  /*2b470*/  IMAD.SHL.U32 R40, R40, 0x40, RZ ;  /* 0x0000004028287824 */ /* 0x000fe200078e00ff */
[----:B------:R-:W-:Y:S01]  /*2b480*/  SHF.R.S32.HI R4, RZ, 0x1f, R41 ;  /* 0x0000001fff047819 */ /* 0x000fe20000011429 */
[----:B------:R-:W-:Y:S01]  /*2b490*/  CS2R R198, SRZ ;  /* 0x0000000000c67805 */ /* 0x000fe2000001ff00 */
[----:B------:R-:W-:Y:S01]  /*2b4a0*/  LOP3.LUT R2, R53, 0x7, RZ, 0xc0, !PT ;  /* 0x0000000735027812 */ /* 0x000fe200078ec0ff */
[----:B------:R-:W-:Y:S01]  /*2b4b0*/  STL [R1+0x354], R7 ;  /* 0x0003540701007387 */ /* 0x000fe20000100800 */
[----:B------:R-:W-:Y:S01]  /*2b4c0*/  LEA.HI R4, R4, R41, RZ, 0x6 ;  /* 0x0000002904047211 */ /* 0x000fe200078f30ff */
[----:B------:R-:W-:Y:S01]  /*2b4d0*/  IMAD R41, R6, 0x120, R5 ;  /* 0x0000012006297824 */ /* 0x000fe200078e0205 */
[----:B------:R-:W-:Y:S01]  /*2b4e0*/  CS2R R132, SRZ ;  /* 0x0000000000847805 */ /* 0x000fe2000001ff00 */
[----:B------:R-:W-:Y:S01]  /*2b4f0*/  IMAD.MOV.U32 R6, RZ, RZ, -0x1 ;  /* 0xffffffffff067424 */ /* 0x000fe200078e00ff */
[----:B------:R-:W-:Y:S01]  /*2b500*/  CS2R R134, SRZ ;  /* 0x0000000000867805 */ /* 0x000fe2000001ff00 */
[----:B--2---:R-:W-:Y:S01]  /*2b510*/  IMAD.SHL.U32 R0, R2, 0x10, RZ ;  /* 0x0000001002007824 */ /* 0x004fe200078e00ff */
[----:B------:R-:W-:Y:S01]  /*2b520*/  LOP3.LUT R43, R41, 0x20, RZ, 0x3c, !PT ;  /* 0x00000020292b7812 */ /* 0x000fe200078e3cff */
[----:B------:R-:W-:Y:S01]  /*2b530*/  IMAD.SHL.U32 R5, R53, 0x40, RZ ;  /* 0x0000004035057824 */ /* 0x000fe200078e00ff */
[----:B------:R1:W-:Y:S01]  /*2b540*/  STL [R1+0x35c], R6 ;  /* 0x00035c0601007387 */ /* 0x0003e20000100800 */
[----:B------:R-:W-:Y:S01]  /*2b550*/  LOP3.LUT R42, R41, 0x40, RZ, 0x3c, !PT ;  /* 0x00000040292a7812 */ /* 0x000fe200078e3cff */
[----:B------:R-:W-:Y:S01]  /*2b560*/  CS2R R168, SRZ ;  /* 0x0000000000a87805 */ /* 0x000fe2000001ff00 */
[----:B------:R-:W-:Y:S01]  /*2b570*/  LOP3.LUT R0, R0, 0x30, R3, 0x78, !PT ;  /* 0x0000003000007812 */ /* 0x000fe200078e7803 */
[----:B------:R-:W-:Y:S01]  /*2b580*/  STL [R1+0x300], RZ ;  /* 0x000300ff01007387 */ /* 0x000fe20000100800 */
[----:B------:R-:W-:Y:S01]  /*2b590*/  LOP3.LUT R5, R5, 0x1800, RZ, 0xc0, !PT ;  /* 0x0000180005057812 */ /* 0x000fe200078ec0ff */
[----:B------:R-:W-:Y:S01]  /*2b5a0*/  CS2R R170, SRZ ;  /* 0x0000000000aa7805 */ /* 0x000fe2000001ff00 */
[----:B------:R-:W-:Y:S01]  /*2b5b0*/  SHF.R.S32.HI R3, RZ, 0x1f, R40 ;  /* 0x0000001fff037819 */ /* 0x000fe20000011428 */
[----:B------:R-:W-:Y:S01]  /*2b5c0*/  STL [R1+0x304], RZ ;  /* 0x000304ff01007387 */ /* 0x000fe20000100800 */
[----:B------:R-:W-:Y:S01]  /*2b5d0*/  IMAD R2, R2, 0x100, R0 ;  /* 0x0000010002027824 */ /* 0x000fe200078e0200 */
[----:B------:R-:W-:Y:S01]  /*2b5e0*/  SHF.R.S32.HI R0, RZ, 0x1f, R249 ;  /* 0x0000001fff007819 */ /* 0x000fe200000114f9 */
[----:B------:R-:W-:Y:S01]  /*2b5f0*/  CS2R R164, SRZ ;  /* 0x0000000000a47805 */ /* 0x000fe2000001ff00 */
[----:B------:R-:W-:Y:S01]  /*2b600*/  STL [R1+0x308], RZ ;  /* 0x000308ff01007387 */ /* 0x000fe20000100800 */
[----:B------:R-:W-:Y:S01]  /*2b610*/  IMAD.IADD R2, R2, 0x1, R5 ;  /* 0x0000000102027824 */ /* 0x000fe200078e0205 */
[----:B------:R-:W-:Y:S01]  /*2b620*/  SHF.L.U64.HI R3, R40, 0x2, R3 ;  /* 0x0000000228037819 */ /* 0x000fe20000010203 */
[----:B------:R-:W-:Y:S01]  /*2b630*/  CS2R R166, SRZ ;  /* 0x0000000000a67805 */ /* 0x000fe2000001ff00 */
[----:B------:R-:W-:Y:S01]  /*2b640*/  STL [R1+0x30c], RZ ;  /* 0x00030cff01007387 */ /* 0x000fe20000100800 */
[----:B------:R-:W-:Y:S01]  /*2b650*/  SHF.R.S32.HI R40, RZ, 0x6, R4 ;  /* 0x00000006ff287819 */ /* 0x000fe20000011404 */
[----:B------:R-:W-:Y:S01]  /*2b660*/  CS2R R192, SRZ ;  /* 0x0000000000c07805 */ /* 0x000fe2000001ff00 */
[----:B------:R-:W-:Y:S01]  /*2b670*/  SHF.L.U64.HI R0, R249, 0x2, R0 ;  /* 0x00000002f9007819 */ /* 0x000fe20000010200 */
[----:B------:R-:W-:Y:S01]  /*2b680*/  STL [R1+0x2f0], RZ ;  /* 0x0002f0ff01007387 */ /* 0x000fe20000100800 */
[----:B------:R-:W-:Y:S01]  /*2b690*/  CS2R R194, SRZ ;  /* 0x0000000000c27805 */ /* 0x000fe2000001ff00 */
[----:B------:R-:W-:Y:S01]  /*2b6a0*/  CS2R R200, SRZ ;  /* 0x0000000000c87805 */ /* 0x000fe2000001ff00 */
[----:B------:R-:W-:Y:S01]  /*2b6b0*/  CS2R R202, SRZ ;  /* 0x0000000000ca7805 */ /* 0x000fe2000001ff00 */
        /* <DEDUP_REMOVED lines=60> */
[----:B------:R-:W-:Y:S01]  /*2ba80*/  STL [R1], RZ ;  /* 0x000000ff01007387 */ /* 0x000fe20000100800 */
[----:B------:R-:W-:Y:S01]  /*2ba90*/  CS2R R34, SRZ ;  /* 0x0000000000227805 */ /* 0x000fe2000001ff00 */
[----:B------:R-:W-:Y:S01]  /*2baa0*/  CS2R R36, SRZ ;  /* 0x0000000000247805 */ /* 0x000fe2000001ff00 */
[----:B------:R-:W-:Y:S01]  /*2bab0*/  CS2R R38, SRZ ;  /* 0x0000000000267805 */ /* 0x000fe2000001ff00 */
[----:B------:R-:W-:Y:S01]  /*2bac0*/  STL [R1+0x4], RZ ;  /* 0x000004ff01007387 */ /* 0x000fe20000100800 */
[----:B-1----:R-:W-:Y:S01]  /*2bad0*/  CS2R R6, SRZ ;  /* 0x0000000000067805 */ /* 0x002fe2000001ff00 */
        /* <DEDUP_REMOVED lines=16> */
[----:B------:R-:W-:Y:S01]  /*2bbe0*/  LOP3.LUT R41, R41, 0x60, RZ, 0x3c, !PT ;  /* 0x0000006029297812 */ /* 0x000fe200078e3cff */
[----:B------:R-:W-:Y:S01]  /*2bbf0*/  UIADD3 UR5, UR5, -0x100, URZ ;  /* 0xffffff0005057890 */ /* 0x000fe2000fffe03f */
[----:B------:R-:W-:Y:S01]  /*2bc00*/  STL [R1+0x288], RZ ;  /* 0x000288ff01007387 */ /* 0x000fe20000100800 */
[----:B------:R-:W-:Y:S01]  /*2bc10*/  IADD3 R40, R40, -0x4, RZ ;  /* 0xfffffffc28287810 */ /* 0x000fe20007ffe0ff */
[----:B------:R-:W-:-:S02]  /*2bc20*/  UMOV UR4, URZ ;  /* 0x0000003f00047c82 */ /* 0x000fc40008000000 */
[----:B------:R-:W-:Y:S04]  /*2bc30*/  STL [R1+0x28c], RZ ;  /* 0x00028cff01007387 */ /* 0x000fe80000100800 */
        /* <DEDUP_REMOVED lines=80> */
[----:B------:R1:W-:Y:S04]  /*2c140*/  STL [R1+0xc80], R5 ;  /* 0x000c800501007387 */ /* 0x0003e80000100800 */
[----:B------:R2:W-:Y:S01]  /*2c150*/  STL [R1+0xc6c], R2 ;  /* 0x000c6c0201007387 */ /* 0x0005e20000100800 */
[----:B-1----:R-:W-:Y:S01]  /*2c160*/  CS2R R4, SRZ ;  /* 0x0000000000047805 */ /* 0x002fe2000001ff00 */
[----:B--2---:R-:W-:-:S05]  /*2c170*/  LOP3.LUT R2, R2, 0x40, RZ, 0x3c, !PT ;  /* 0x0000004002027812 */ /* 0x004fca00078e3cff */
[----:B------:R1:W-:Y:S02]  /*2c180*/  STL [R1+0xc7c], R2 ;  /* 0x000c7c0201007387 */ /* 0x0003e40000100800 */
.L_x_2:
[----:B-1----:R-:W2:Y:S01]  /*2c190*/  LDL.LU R2, [R1+0x35c] ;  /* 0x00035c0001027983 */ /* 0x002ea20000300800 */
[----:B------:R-:W-:-:S04]  /*2c1a0*/  DEPBAR.LE SB0, 0x6 ;  /* 0x000081800000791a */ /* 0x000fc80000000000 */
[----:B------:R-:W3:Y:S04]  /*2c1b0*/  LDL R44, [R1+0xc6c] ;  /* 0x000c6c00012c7983 */ /* 0x000ee80000100800 */
[----:B------:R-:W1:Y:S04]  /*2c1c0*/  S2R R42, SR_TID.X ;  /* 0x00000000002a7919 */ /* 0x000e680000002100 */
[----:B------:R-:W-:Y:S04]  /*2c1d0*/  STL.64 [R1+0x18f0], R18 ;  /* 0x0018f01201007387 */ /* 0x000fe80000100a00 */
[----:B------:R-:W-:Y:S04]  /*2c1e0*/  STL.64 [R1+0x18e8], R16 ;  /* 0x0018e81001007387 */ /* 0x000fe80000100a00 */
[----:B------:R-:W-:Y:S04]  /*2c1f0*/  STL.64 [R1+0x18e0], R22 ;  /* 0x0018e01601007387 */ /* 0x000fe80000100a00 */
[----:B------:R-:W-:Y:S04]  /*2c200*/  STL.64 [R1+0x18d8], R20 ;  /* 0x0018d81401007387 */ /* 0x000fe80000100a00 */
[----:B------:R-:W-:Y:S04]  /*2c210*/  STL.64 [R1+0x18d0], R26 ;  /* 0x0018d01a01007387 */ /* 0x000fe80000100a00 */
[----:B------:R4:W-:Y:S01]  /*2c220*/  STL.64 [R1+0x18c8], R24 ;  /* 0x0018c81801007387 */ /* 0x0009e20000100a00 */
[----:B-1----:R-:W-:-:S02]  /*2c230*/  LOP3.LUT R41, R42, 0x1c, RZ, 0xc0, !PT ;  /* 0x0000001c2a297812 */ /* 0x002fc400078ec0ff */
[C---:B------:R-:W-:Y:S01]  /*2c240*/  LOP3.LUT R40, R42.reuse, 0x3, RZ, 0xc0, !PT ;  /* 0x000000032a287812 */ /* 0x040fe200078ec0ff */
[----:B------:R-:W-:Y:S01]  /*2c250*/  STL.64 [R1+0x18c0], R30 ;  /* 0x0018c01e01007387 */ /* 0x000fe20000100a00 */
[C---:B------:R-:W-:Y:S02]  /*2c260*/  LOP3.LUT R45, R42.reuse, 0x1c, RZ, 0xc0, !PT ;  /* 0x0000001c2a2d7812 */ /* 0x040fe400078ec0ff */
[----:B------:R-:W-:Y:S01]  /*2c270*/  LOP3.LUT R43, R42, 0x3, RZ, 0xc0, !PT ;  /* 0x000000032a2b7812 */ /* 0x000fe200078ec0ff */
[----:B------:R-:W-:Y:S01]  /*2c280*/  STL.64 [R1+0x18b8], R28 ;  /* 0x0018b81c01007387 */ /* 0x000fe20000100a00 */
[----:B------:R-:W-:-:S03]  /*2c290*/  IMAD R40, R40, 0x120, R41 ;  /* 0x0000012028287824 */ /* 0x000fc600078e0229 */
[----:B------:R-:W-:Y:S01]  /*2c2a0*/  STL.64 [R1+0x18b0], R34 ;  /* 0x0018b02201007387 */ /* 0x000fe20000100a00 */
[----:B------:R-:W-:Y:S01]  /*2c2b0*/  IMAD R43, R43, 0x120, R45 ;  /* 0x000001202b2b7824 */ /* 0x000fe200078e022d */
[----:B------:R-:W-:Y:S02]  /*2c2c0*/  LOP3.LUT R40, R40, 0x20, RZ, 0x3c, !PT ;  /* 0x0000002028287812 */ /* 0x000fe400078e3cff */
        /* <DEDUP_REMOVED lines=22> */
[----:B------:R3:W-:Y:S04]  /*2c430*/  STL [R1+0x127c], R0 ;  /* 0x00127c0001007387 */ /* 0x0007e80000100800 */
[----:B------:R5:W-:Y:S01]  /*2c440*/  STL [R1+0x1278], R252 ;  /* 0x001278fc01007387 */ /* 0x000be20000100800 */
[----:B--2---:R-:W-:-:S03]  /*2c450*/  IADD3 R2, R2, 0x1, RZ ;  /* 0x0000000102027810 */ /* 0x004fc60007ffe0ff */
[----:B------:R-:W-:Y:S01]  /*2c460*/  BAR.SYNC.DEFER_BLOCKING 0x0 ;  /* 0x0000000000007b1d */ /* 0x000fe20000010000 */
[----:B------:R-:W-:-:S04]  /*2c470*/  ISETP.GT.AND P0, PT, R2, 0x3, PT ;  /* 0x000000030200780c */ /* 0x000fc80003f04270 */
[----:B------:R-:W-:-:S05]  /*2c480*/  SEL R2, R2, RZ, !P0 ;  /* 0x000000ff02027207 */ /* 0x000fca0004000000 */
[----:B----4-:R-:W-:Y:S01]  /*2c490*/  IMAD R24, R2, 0x4000, R43 ;  /* 0x0000400002187824 */ /* 0x010fe200078e022b */
[----:B------:R-:W-:Y:S01]  /*2c4a0*/  LOP3.LUT R43, R42, 0x1c, RZ, 0xc0, !PT ;  /* 0x0000001c2a2b7812 */ /* 0x000fe200078ec0ff */
[----:B-1----:R-:W-:Y:S01]  /*2c4b0*/  IMAD R3, R2, 0x4000, R40 ;  /* 0x0000400002037824 */ /* 0x002fe200078e0228 */
[----:B------:R-:W-:Y:S01]  /*2c4c0*/  LOP3.LUT R40, R42, 0x3, RZ, 0xc0, !PT ;  /* 0x000000032a287812 */ /* 0x000fe200078ec0ff */
[----:B---3--:R-:W-:Y:S01]  /*2c4d0*/  IMAD R0, R2, 0x20000, R44 ;  /* 0x0002000002007824 */ /* 0x008fe200078e022c */
[----:B------:R-:W-:Y:S01]  /*2c4e0*/  LOP3.LUT R42, R42, 0x3, RZ, 0xc0, !PT ;  /* 0x000000032a2a7812 */ /* 0x000fe200078ec0ff */
[----:B------:R-:W-:Y:S02]  /*2c4f0*/  STL [R1+0x35c], R2 ;  /* 0x00035c0201007387 */ /* 0x000fe40000100800 */
[----:B------:R-:W-:Y:S02]  /*2c500*/  IMAD R40, R40, 0x120, R41 ;  /* 0x0000012028287824 */ /* 0x000fe400078e0229 */
[----:B------:R-:W-:Y:S01]  /*2c510*/  IMAD R42, R42, 0x120, R43 ;  /* 0x000001202a2a7824 */ /* 0x000fe200078e022b */
[----:B------:R-:W-:Y:S02]  /*2c520*/  STL [R1+0x350], R24 ;  /* 0x0003501801007387 */ /* 0x000fe40000100800 */
[----:B------:R-:W-:-:S02]  /*2c530*/  LOP3.LUT R40, R40, 0x60, RZ, 0x3c, !PT ;  /* 0x0000006028287812 */ /* 0x000fc400078e3cff */
[----:B------:R-:W-:Y:S01]  /*2c540*/  LDS R156, [R24+0x80000] ;  /* 0x08000000189c7984 */ /* 0x000fe20000000800 */
[----:B------:R-:W-:Y:S02]  /*2c550*/  LOP3.LUT R42, R42, 0x40, RZ, 0x3c, !PT ;  /* 0x000000402a2a7812 */ /* 0x000fe400078e3cff */
[C---:B-----5:R-:W-:Y:S01]  /*2c560*/  IMAD R252, R2.reuse, 0x4000, R40 ;  /* 0x0000400002fc7824 */ /* 0x060fe200078e0228 */
[----:B------:R-:W-:Y:S02]  /*2c570*/  LDS R158, [R24+0x80400] ;  /* 0x08040000189e7984 */ /* 0x000fe40000000800 */
[----:B------:R-:W-:Y:S02]  /*2c580*/  IMAD R4, R2, 0x4000, R42 ;  /* 0x0000400002047824 */ /* 0x000fe400078e022a */
[----:B------:R-:W-:Y:S04]  /*2c590*/  LDS R157, [R3+0x80000] ;  /* 0x08000000039d7984 */ /* 0x000fe80000000800 */
[----:B------:R-:W-:Y:S04]  /*2c5a0*/  LDS R159, [R3+0x80400] ;  /* 0x08040000039f7984 */ /* 0x000fe80000000800 */
[----:B------:R-:W1:Y:S04]  /*2c5b0*/  LDSM.16.M88.4 R128, [R0] ;  /* 0x000000000080783b */ /* 0x000e680000000200 */
[----:B------:R-:W-:Y:S04]  /*2c5c0*/  LDS R152, [R24+0x80080] ;  /* 0x0800800018987984 */ /* 0x000fe80000000800 */
[----:B------:R-:W-:Y:S04]  /*2c5d0*/  LDS R154, [R24+0x80480] ;  /* 0x08048000189a7984 */ /* 0x000fe80000000800 */
[----:B------:R-:W-:Y:S04]  /*2c5e0*/  LDS R153, [R3+0x80080] ;  /* 0x0800800003997984 */ /* 0x000fe80000000800 */
[----:B------:R-:W-:Y:S04]  /*2c5f0*/  LDS R155, [R3+0x80480] ;  /* 0x08048000039b7984 */ /* 0x000fe80000000800 */
[----:B------:R-:W-:Y:S04]  /*2c600*/  LDS R160, [R4+0x80000] ;  /* 0x0800000004a07984 */ /* 0x000fe80000000800 */
[----:B------:R-:W-:Y:S04]  /*2c610*/  LDS R162, [R4+0x80400] ;  /* 0x0804000004a27984 */ /* 0x000fe80000000800 */
[----:B------:R-:W-:Y:S04]  /*2c620*/  LDS R161, [R252+0x80000] ;  /* 0x08000000fca17984 */ /* 0x000fe80000000800 */
[----:B------:R-:W2:Y:S04]  /*2c630*/  LDS R163, [R252+0x80400] ;  /* 0x08040000fca37984 */ /* 0x000ea80000000800 */
[----:B------:R-:W-:Y:S04]  /*2c640*/  STL [R1+0x344], R3 ;  /* 0x0003440301007387 */ /* 0x000fe80000100800 */
[----:B------:R-:W-:Y:S04]  /*2c650*/  STL [R1+0x348], R4 ;  /* 0x0003480401007387 */ /* 0x000fe80000100800 */
[----:B------:R-:W-:Y:S04]  /*2c660*/  LDS R148, [R4+0x80080] ;  /* 0x0800800004947984 */ /* 0x000fe80000000800 */
[----:B------:R1:W-:Y:S04]  /*2c670*/  LDS R150, [R4+0x80480] ;  /* 0x0804800004967984 */ /* 0x0003e80000000800 */
[----:B------:R-:W-:Y:S01]  /*2c680*/  LDS R149, [R252+0x80080] ;  /* 0x08008000fc957984 */ /* 0x000fe20000000800 */
[-C--:B-1----:R-:W-:Y:S03]  /*2c690*/  HMMA.1688.F32.TF32 R4, R156, R128.reuse, R196 ;  /* 0x000000809c04723c */ /* 0x082fe600000810c4 */
[----:B------:R-:W1:Y:S04]  /*2c6a0*/  LDS R151, [R252+0x80480] ;  /* 0x08048000fc977984 */ /* 0x000e680000000800 */
[----:B------:R-:W-:Y:S04]  /*2c6b0*/  STL [R1+0x34c], R252 ;  /* 0x00034cfc01007387 */ /* 0x000fe80000100800 */
[----:B------:R3:W-:Y:S04]  /*2c6c0*/  STL [R1+0x17c0], R252 ;  /* 0x0017c0fc01007387 */ /* 0x0007e80000100800 */
[----:B------:R-:W-:Y:S01]  /*2c6d0*/  STL [R1+0x1824], R131 ;  /* 0x0018248301007387 */ /* 0x000fe20000100800 */
[----:B--2---:R-:W-:Y:S03]  /*2c6e0*/  HMMA.1688.F32.TF32 R16, R160, R128, R132 ;  /* 0x00000080a010723c */ /* 0x004fe60000081084 */
[----:B------:R-:W2:Y:S04]  /*2c6f0*/  LDSM.16.M88.4 R112, [R0+0x2000] ;  /* 0x002000000070783b */ /* 0x000ea80000000200 */
[----:B------:R-:W4:Y:S01]  /*2c700*/  LDSM.16.M88.4 R108, [R0+0x4000] ;  /* 0x00400000006c783b */ /* 0x000f220000000200 */
[----:B------:R-:W-:Y:S01]  /*2c710*/  IMAD.MOV.U32 R140, RZ, RZ, R4 ;  /* 0x000000ffff8c7224 */ /* 0x000fe200078e0004 */
[----:B------:R-:W-:Y:S01]  /*2c720*/  MOV R143, R7 ;  /* 0x00000007008f7202 */ /* 0x000fe20000000f00 */
[----:B------:R-:W-:Y:S01]  /*2c730*/  IMAD.MOV.U32 R141, RZ, RZ, R5 ;  /* 0x000000ffff8d7224 */ /* 0x000fe200078e0005 */
[----:B------:R-:W5:Y:S01]  /*2c740*/  LDSM.16.M88.4 R44, [R0+0x6000] ;  /* 0x00600000002c783b */ /* 0x000f620000000200 */
[----:B------:R-:W-:-:S02]  /*2c750*/  IMAD.MOV.U32 R142, RZ, RZ, R6 ;  /* 0x000000ffff8e7224 */ /* 0x000fc400078e0006 */
[-C--:B------:R-:W-:Y:S01]  /*2c760*/  HMMA.1688.F32.TF32 R4, R152, R128.reuse, R200 ;  /* 0x000000809804723c */ /* 0x080fe200000810c8 */
[----:B------:R-:W1:Y:S04]  /*2c770*/  LDSM.16.M88.4 R48, [R0+0x8000] ;  /* 0x008000000030783b */ /* 0x000e680000000200 */
[----:B------:R-:W1:Y:S04]  /*2c780*/  LDSM.16.M88.4 R104, [R0+0xa000] ;  /* 0x00a000000068783b */ /* 0x000e680000000200 */
[----:B------:R-:W2:Y:S04]  /*2c790*/  LDSM.16.M88.4 R100, [R0+0xc000] ;  /* 0x00c000000064783b */ /* 0x000ea80000000200 */
[----:B------:R-:W2:Y:S04]  /*2c7a0*/  LDSM.16.M88.4 R96, [R0+0xe000] ;  /* 0x00e000000060783b */ /* 0x000ea80000000200 */
[----:B------:R-:W2:Y:S04]  /*2c7b0*/  LDSM.16.M88.4 R92, [R0+0x10000] ;  /* 0x01000000005c783b */ /* 0x000ea80000000200 */
[----:B------:R-:W-:Y:S03]  /*2c7c0*/  LDSM.16.M88.4 R72, [R0+0x14000] ;  /* 0x014000000048783b */ /* 0x000fe60000000200 */
[----:B---3--:R-:W-:Y:S01]  /*2c7d0*/  IMAD.MOV.U32 R252, RZ, RZ, R7 ;  /* 0x000000fffffc7224 */ /* 0x008fe200078e0007 */
[----:B------:R-:W-:Y:S04]  /*2c7e0*/  STL.64 [R1+0x2a0], R4 ;  /* 0x0002a00401007387 */ /* 0x000fe80000100a00 */
[----:B------:R3:W-:Y:S04]  /*2c7f0*/  STL.64 [R1+0x2b0], R16 ;  /* 0x0002b01001007387 */ /* 0x0007e80000100a00 */
[----:B------:R-:W-:Y:S04]  /*2c800*/  STL.64 [R1+0x2b8], R18 ;  /* 0x0002b81201007387 */ /* 0x000fe80000100a00 */
[----:B------:R1:W-:Y:S04]  /*2c810*/  STL [R1+0x2a8], R6 ;  /* 0x0002a80601007387 */ /* 0x0003e80000100800 */
[----:B------:R-:W-:Y:S04]  /*2c820*/  STL [R1+0x17e8], R252 ;  /* 0x0017e8fc01007387 */ /* 0x000fe80000100800 */
[----:B---3--:R-:W3:Y:S01]  /*2c830*/  LDL.LU.64 R16, [R1+0x300] ;  /* 0x0003000001107983 */ /* 0x008ee20000300a00 */
[----:B-1----:R-:W-:Y:S03]  /*2c840*/  HMMA.1688.F32.TF32 R4, R148, R128, R88 ;  /* 0x000000809404723c */ /* 0x002fe60000081058 */
[----:B------:R-:W3:Y:S04]  /*2c850*/  LDL.LU.64 R18, [R1+0x308] ;  /* 0x0003080001127983 */ /* 0x000ee80000300a00 */
[----:B------:R-:W1:Y:S04]  /*2c860*/  LDSM.16.M88.4 R88, [R0+0x12000] ;  /* 0x012000000058783b */ /* 0x000e680000000200 */
[----:B------:R-:W1:Y:S04]  /*2c870*/  LDSM.16.M88.4 R64, [R0+0x16000] ;  /* 0x016000000040783b */ /* 0x000e680000000200 */
[----:B------:R-:W-:Y:S04]  /*2c880*/  LDSM.16.M88.4 R60, [R0+0x18000] ;  /* 0x01800000003c783b */ /* 0x000fe80000000200 */
[----:B------:R-:W1:Y:S04]  /*2c890*/  LDSM.16.M88.4 R56, [R0+0x1a000] ;  /* 0x01a000000038783b */ /* 0x000e680000000200 */
[----:B------:R-:W1:Y:S04]  /*2c8a0*/  LDSM.16.M88.4 R52, [R0+0x1c000] ;  /* 0x01c000000034783b */ /* 0x000e680000000200 */
[----:B------:R2:W-:Y:S04]  /*2c8b0*/  STL.64 [R1+0x2d0], R4 ;  /* 0x0002d00401007387 */ /* 0x0005e80000100a00 */
[----:B------:R4:W-:Y:S04]  /*2c8c0*/  STL.64 [R1+0x2d8], R6 ;  /* 0x0002d80601007387 */ /* 0x0009e80000100a00 */
[----:B------:R-:W1:Y:S04]  /*2c8d0*/  LDSM.16.M88.4 R40, [R0+0x1e000] ;  /* 0x01e000000028783b */ /* 0x000e680000000200 */
[----:B--2---:R-:W2:Y:S04]  /*2c8e0*/  LDL.LU.64 R4, [R1+0x2f0] ;  /* 0x0002f00001047983 */ /* 0x004ea80000300a00 */
[----:B----4-:R-:W2:Y:S04]  /*2c8f0*/  LDL.LU.64 R6, [R1+0x2f8] ;  /* 0x0002f80001067983 */ /* 0x010ea80000300a00 */
[----:B------:R-:W4:Y:S04]  /*2c900*/  LDL.LU.64 R124, [R1+0x2e0] ;  /* 0x0002e000017c7983 */ /* 0x000f280000300a00 */
[----:B------:R-:W4:Y:S04]  /*2c910*/  LDL.LU.64 R126, [R1+0x2e8] ;  /* 0x0002e800017e7983 */ /* 0x000f280000300a00 */
[----:B------:R-:W4:Y:S04]  /*2c920*/  LDL.LU.64 R120, [R1+0x2c0] ;  /* 0x0002c00001787983 */ /* 0x000f280000300a00 */
[----:B------:R-:W4:Y:S04]  /*2c930*/  LDL.LU.64 R122, [R1+0x2c8] ;  /* 0x0002c800017a7983 */ /* 0x000f280000300a00 */
[----:B------:R-:W4:Y:S04]  /*2c940*/  LDL.LU.64 R116, [R1+0x290] ;  /* 0x0002900001747983 */ /* 0x000f280000300a00 */
[----:B------:R-:W4:Y:S04]  /*2c950*/  LDL.LU.64 R118, [R1+0x298] ;  /* 0x0002980001767983 */ /* 0x000f280000300a00 */
[----:B------:R-:W-:Y:S04]  /*2c960*/  STL [R1+0x181c], R114 ;  /* 0x00181c7201007387 */ /* 0x000fe80000100800 */
[----:B------:R-:W-:Y:S04]  /*2c970*/  STL [R1+0x1818], R115 ;  /* 0x0018187301007387 */ /* 0x000fe80000100800 */
[----:B------:R1:W-:Y:S04]  /*2c980*/  STL [R1+0x1820], R111 ;  /* 0x0018206f01007387 */ /* 0x0003e80000100800 */
[----:B-----5:R-:W-:Y:S04]  /*2c990*/  STL [R1+0x17f8], R46 ;  /* 0x0017f82e01007387 */ /* 0x020fe80000100800 */
[----:B------:R5:W-:Y:S04]  /*2c9a0*/  STL [R1+0x17f4], R47 ;  /* 0x0017f42f01007387 */ /* 0x000be80000100800 */
[----:B------:R1:W-:Y:S04]  /*2c9b0*/  STL [R1+0x17f0], R50 ;  /* 0x0017f03201007387 */ /* 0x0003e80000100800 */
[----:B------:R1:W-:Y:S04]  /*2c9c0*/  STL [R1+0x17ec], R51 ;  /* 0x0017ec3301007387 */ /* 0x0003e80000100800 */
[----:B------:R-:W-:Y:S04]  /*2c9d0*/  STL [R1+0x1800], R106 ;  /* 0x0018006a01007387 */ /* 0x000fe80000100800 */
[----:B------:R-:W-:Y:S04]  /*2c9e0*/  STL [R1+0x17fc], R107 ;  /* 0x0017fc6b01007387 */ /* 0x000fe80000100800 */
[----:B------:R-:W-:Y:S04]  /*2c9f0*/  STL [R1+0x1808], R102 ;  /* 0x0018086601007387 */ /* 0x000fe80000100800 */
[----:B------:R1:W-:Y:S04]  /*2ca00*/  STL [R1+0x1804], R103 ;  /* 0x0018046701007387 */ /* 0x0003e80000100800 */
[----:B------:R1:W-:Y:S04]  /*2ca10*/  STL [R1+0x1810], R98 ;  /* 0x0018106201007387 */ /* 0x0003e80000100800 */
[----:B------:R-:W-:Y:S04]  /*2ca20*/  STL [R1+0x180c], R99 ;  /* 0x00180c6301007387 */ /* 0x000fe80000100800 */
[----:B------:R1:W-:Y:S04]  /*2ca30*/  STL [R1+0x1814], R95 ;  /* 0x0018145f01007387 */ /* 0x0003e80000100800 */
[----:B------:R-:W-:Y:S04]  /*2ca40*/  STL [R1+0x1630], R0 ;  /* 0x0016300001007387 */ /* 0x000fe80000100800 */
[----:B------:R-:W5:Y:S04]  /*2ca50*/  LDL.LU.64 R36, [R1] ;  /* 0x0000000001247983 */ /* 0x000f680000300a00 */
[----:B------:R-:W5:Y:S04]  /*2ca60*/  LDL.LU.64 R38, [R1+0x8] ;  /* 0x0000080001267983 */ /* 0x000f680000300a00 */
[----:B------:R-:W5:Y:S04]  /*2ca70*/  LDL.LU.64 R32, [R1+0x280] ;  /* 0x0002800001207983 */ /* 0x000f680000300a00 */
[----:B------:R-:W5:Y:S04]  /*2ca80*/  LDL.LU.64 R34, [R1+0x288] ;  /* 0x0002880001227983 */ /* 0x000f680000300a00 */
[----:B------:R-:W5:Y:S04]  /*2ca90*/  LDL.LU.64 R28, [R1+0x270] ;  /* 0x00027000011c7983 */ /* 0x000f680000300a00 */
[----:B------:R-:W5:Y:S04]  /*2caa0*/  LDL.LU.64 R30, [R1+0x278] ;  /* 0x00027800011e7983 */ /* 0x000f680000300a00 */
[----:B------:R-:W5:Y:S04]  /*2cab0*/  LDL.LU.64 R20, [R1+0x260] ;  /* 0x0002600001147983 */ /* 0x000f680000300a00 */
[----:B------:R-:W5:Y:S01]  /*2cac0*/  LDL.LU.64 R22, [R1+0x268] ;  /* 0x0002680001167983 */ /* 0x000f620000300a00 */
[C---:B---3--:R-:W-:Y:S03]  /*2cad0*/  HMMA.1688.F32.TF32 R132, R156.reuse, R112, R16 ;  /* 0x000000709c84723c */ /* 0x048fe60000081010 */
[----:B------:R-:W3:Y:S04]  /*2cae0*/  LDL.LU.64 R16, [R1+0x250] ;  /* 0x0002500001107983 */ /* 0x000ee80000300a00 */
[----:B------:R-:W3:Y:S01]  /*2caf0*/  LDL.LU.64 R18, [R1+0x258] ;  /* 0x0002580001127983 */ /* 0x000ee20000300a00 */
[----:B--2---:R-:W-:Y:S11]  /*2cb00*/  HMMA.1688.F32.TF32 R4, R156, R108, R4 ;  /* 0x0000006c9c04723c */ /* 0x004ff60000081004 */
[----:B------:R-:W-:Y:S11]  /*2cb10*/  @!UPT UIADD3 URZ, URZ, URZ, URZ ;  /* 0x0000003f3f3ff290 */ /* 0x000ff6000fffe03f */
[----:B------:R-:W-:Y:S02]  /*2cb20*/  @!UPT UIADD3 URZ, URZ, URZ, URZ ;  /* 0x0000003f3f3ff290 */ /* 0x000fe4000fffe03f */
[----:B------:R-:W-:Y:S02]  /*2cb30*/  IMAD.MOV.U32 R131, RZ, RZ, R4 ;  /* 0x000000ffff837224 */ /* 0x000fe400078e0004 */
[----:B-1----:R-:W-:Y:S02]  /*2cb40*/  IMAD.MOV.U32 R111, RZ, RZ, R5 ;  /* 0x000000ffff6f7224 */ /* 0x002fe400078e0005 */
[----:B------:R-:W-:Y:S01]  /*2cb50*/  IMAD.MOV.U32 R114, RZ, RZ, R6 ;  /* 0x000000ffff727224 */ /* 0x000fe200078e0006 */
[----:B------:R-:W2:Y:S01]  /*2cb60*/  LDL.LU.64 R4, [R1+0x240] ;  /* 0x0002400001047983 */ /* 0x000ea20000300a00 */
[----:B------:R-:W-:-:S03]  /*2cb70*/  IMAD.MOV.U32 R115, RZ, RZ, R7 ;  /* 0x000000ffff737224 */ /* 0x000fc600078e0007 */
[----:B------:R-:W2:Y:S01]  /*2cb80*/  LDL.LU.64 R6, [R1+0x248] ;  /* 0x0002480001067983 */ /* 0x000ea20000300a00 */
[----:B----4-:R-:W-:Y:S01]  /*2cb90*/  HMMA.1688.F32.TF32 R116, R156, R104, R116 ;  /* 0x000000689c74723c */ /* 0x010fe20000081074 */
[----:B------:R-:W-:-:S07]  /*2cba0*/  MOV R129, R24 ;  /* 0x0000001800817202 */ /* 0x000fce0000000f00 */
[C---:B------:R-:W-:Y:S08]  /*2cbb0*/  HMMA.1688.F32.TF32 R120, R156.reuse, R48, R120 ;  /* 0x000000309c78723c */ /* 0x040ff00000081078 */
[C---:B------:R-:W-:Y:S08]  /*2cbc0*/  HMMA.1688.F32.TF32 R124, R156.reuse, R44, R124 ;  /* 0x0000002c9c7c723c */ /* 0x040ff0000008107c */
[C---:B-----5:R-:W-:Y:S08]  /*2cbd0*/  HMMA.1688.F32.TF32 R204, R156.reuse, R96, R32 ;  /* 0x000000609ccc723c */ /* 0x060ff00000081020 */
[C---:B------:R-:W-:Y:S08]  /*2cbe0*/  HMMA.1688.F32.TF32 R200, R156.reuse, R92, R28 ;  /* 0x0000005c9cc8723c */ /* 0x040ff0000008101c */
[C---:B------:R-:W-:Y:S07]  /*2cbf0*/  HMMA.1688.F32.TF32 R36, R156.reuse, R100, R36 ;  /* 0x000000649c24723c */ /* 0x040fee0000081024 */
[----:B------:R-:W-:Y:S04]  /*2cc00*/  STL.64 [R1+0x17d0], R206 ;  /* 0x0017d0ce01007387 */ /* 0x000fe80000100a00 */
[----:B------:R1:W-:Y:S04]  /*2cc10*/  STL.64 [R1+0x17c8], R204 ;  /* 0x0017c8cc01007387 */ /* 0x0003e80000100a00 */
[----:B------:R-:W-:Y:S04]  /*2cc20*/  STL.64 [R1+0x17e0], R202 ;  /* 0x0017e0ca01007387 */ /* 0x000fe80000100a00 */
[----:B------:R4:W-:Y:S04]  /*2cc30*/  STL.64 [R1+0x17d8], R200 ;  /* 0x0017d8c801007387 */ /* 0x0009e80000100a00 */
[----:B------:R-:W5:Y:S04]  /*2cc40*/  LDL.LU.64 R180, [R1+0x230] ;  /* 0x0002300001b47983 */ /* 0x000f680000300a00 */
[----:B------:R-:W5:Y:S04]  /*2cc50*/  LDL.LU.64 R182, [R1+0x238] ;  /* 0x0002380001b67983 */ /* 0x000f680000300a00 */
[----:B------:R-:W5:Y:S04]  /*2cc60*/  LDL.LU.64 R176, [R1+0x220] ;  /* 0x0002200001b07983 */ /* 0x000f680000300a00 */
[----:B------:R-:W5:Y:S01]  /*2cc70*/  LDL.LU.64 R178, [R1+0x228] ;  /* 0x0002280001b27983 */ /* 0x000f620000300a00 */
[----:B------:R-:W-:Y:S03]  /*2cc80*/  HMMA.1688.F32.TF32 R196, R156, R88, R20 ;  /* 0x000000589cc4723c */ /* 0x000fe60000081014 */
[----:B------:R-:W5:Y:S04]  /*2cc90*/  LDL.LU.64 R172, [R1+0x210] ;  /* 0x0002100001ac7983 */ /* 0x000f680000300a00 */
[----:B------:R-:W5:Y:S01]  /*2cca0*/  LDL.LU.64 R174, [R1+0x218] ;  /* 0x0002180001ae7983 */ /* 0x000f620000300a00 */
[----:B------:R-:W-:-:S02]  /*2ccb0*/  IMAD.MOV.U32 R47, RZ, RZ, R36 ;  /* 0x000000ffff2f7224 */ /* 0x000fc400078e0024 */
[----:B------:R-:W-:Y:S02]  /*2ccc0*/  IMAD.MOV.U32 R50, RZ, RZ, R37 ;  /* 0x000000ffff327224 */ /* 0x000fe400078e0025 */
[----:B------:R-:W-:Y:S02]  /*2ccd0*/  IMAD.MOV.U32 R51, RZ, RZ, R38 ;  /* 0x000000ffff337224 */ /* 0x000fe400078e0026 */
[----:B------:R-:W-:Y:S02]  /*2cce0*/  IMAD.MOV.U32 R252, RZ, RZ, R39 ;  /* 0x000000fffffc7224 */ /* 0x000fe400078e0027 */
[----:B------:R-:W-:Y:S02]  /*2ccf0*/  IMAD.MOV.U32 R103, RZ, RZ, R116 ;  /* 0x000000ffff677224 */ /* 0x000fe400078e0074 */
[----:B------:R-:W-:Y:S02]  /*2cd00*/  IMAD.MOV.U32 R106, RZ, RZ, R117 ;  /* 0x000000ffff6a7224 */ /* 0x000fe400078e0075 */
[----:B------:R-:W-:-:S02]  /*2cd10*/  IMAD.MOV.U32 R107, RZ, RZ, R118 ;  /* 0x000000ffff6b7224 */ /* 0x000fc400078e0076 */
[----:B------:R-:W-:Y:S01]  /*2cd20*/  IMAD.MOV.U32 R46, RZ, RZ, R119 ;  /* 0x000000ffff2e7224 */ /* 0x000fe200078e0077 */
[----:B------:R-:W-:Y:S01]  /*2cd30*/  MOV R98, R121 ;  /* 0x0000007900627202 */ /* 0x000fe20000000f00 */
[----:B------:R-:W-:Y:S02]  /*2cd40*/  IMAD.MOV.U32 R95, RZ, RZ, R120 ;  /* 0x000000ffff5f7224 */ /* 0x000fe400078e0078 */
[----:B------:R-:W-:Y:S02]  /*2cd50*/  IMAD.MOV.U32 R99, RZ, RZ, R122 ;  /* 0x000000ffff637224 */ /* 0x000fe400078e007a */
[----:B------:R-:W-:Y:S02]  /*2cd60*/  IMAD.MOV.U32 R102, RZ, RZ, R123 ;  /* 0x000000ffff667224 */ /* 0x000fe400078e007b */
[----:B------:R-:W-:Y:S02]  /*2cd70*/  IMAD.MOV.U32 R144, RZ, RZ, R124 ;  /* 0x000000ffff907224 */ /* 0x000fe400078e007c */
[----:B------:R-:W-:-:S02]  /*2cd80*/  IMAD.MOV.U32 R145, RZ, RZ, R125 ;  /* 0x000000ffff917224 */ /* 0x000fc400078e007d */
[----:B------:R-:W-:Y:S02]  /*2cd90*/  IMAD.MOV.U32 R146, RZ, RZ, R126 ;  /* 0x000000ffff927224 */ /* 0x000fe400078e007e */
[----:B------:R-:W-:Y:S01]  /*2cda0*/  IMAD.MOV.U32 R147, RZ, RZ, R127 ;  /* 0x000000ffff937224 */ /* 0x000fe200078e007f */
[C---:B---3--:R-:W-:Y:S01]  /*2cdb0*/  HMMA.1688.F32.TF32 R188, R156.reuse, R72, R16 ;  /* 0x000000489cbc723c */ /* 0x048fe20000081010 */
        /* <DEDUP_REMOVED lines=12> */
[----:B--2---:R-:W-:Y:S03]  /*2ce80*/  HMMA.1688.F32.TF32 R184, R156, R64, R4 ;  /* 0x000000409cb8723c */ /* 0x004fe60000081004 */
        /* <DEDUP_REMOVED lines=10> */
[----:B-1----:R-:W2:Y:S04]  /*2cf30*/  LDL.LU.64 R204, [R1+0xe0] ;  /* 0x0000e00001cc7983 */ /* 0x002ea80000300a00 */
[----:B------:R-:W2:Y:S04]  /*2cf40*/  LDL.LU.64 R206, [R1+0xe8] ;  /* 0x0000e80001ce7983 */ /* 0x000ea80000300a00 */
[----:B----4-:R-:W4:Y:S04]  /*2cf50*/  LDL.LU.64 R200, [R1+0xd0] ;  /* 0x0000d00001c87983 */ /* 0x010f280000300a00 */
[----:B------:R-:W4:Y:S01]  /*2cf60*/  LDL.LU.64 R202, [R1+0xd8] ;  /* 0x0000d80001ca7983 */ /* 0x000f220000300a00 */
[C---:B------:R-:W-:Y:S08]  /*2cf70*/  HMMA.1688.F32.TF32 R168, R160.reuse, R56, R168 ;  /* 0x00000038a0a8723c */ /* 0x040ff000000810a8 */
[----:B------:R-:W-:Y:S08]  /*2cf80*/  HMMA.1688.F32.TF32 R164, R160, R52, R164 ;  /* 0x00000034a0a4723c */ /* 0x000ff000000810a4 */
[C---:B-----5:R-:W-:Y:S08]  /*2cf90*/  HMMA.1688.F32.TF32 R180, R156.reuse, R60, R180 ;  /* 0x0000003c9cb4723c */ /* 0x060ff000000810b4 */
[C---:B------:R-:W-:Y:S08]  /*2cfa0*/  HMMA.1688.F32.TF32 R176, R156.reuse, R56, R176 ;  /* 0x000000389cb0723c */ /* 0x040ff000000810b0 */
[----:B------:R-:W-:Y:S08]  /*2cfb0*/  HMMA.1688.F32.TF32 R172, R156, R52, R172 ;  /* 0x000000349cac723c */ /* 0x000ff000000810ac */
[C---:B---3--:R-:W-:Y:S08]  /*2cfc0*/  HMMA.1688.F32.TF32 R20, R160.reuse, R112, R20 ;  /* 0x00000070a014723c */ /* 0x048ff00000081014 */
[C---:B------:R-:W-:Y:S08]  /*2cfd0*/  HMMA.1688.F32.TF32 R24, R160.reuse, R108, R24 ;  /* 0x0000006ca018723c */ /* 0x040ff00000081018 */
[C---:B------:R-:W-:Y:S08]  /*2cfe0*/  HMMA.1688.F32.TF32 R28, R160.reuse, R44, R28 ;  /* 0x0000002ca01c723c */ /* 0x040ff0000008101c */
[C---:B------:R-:W-:Y:S08]  /*2cff0*/  HMMA.1688.F32.TF32 R32, R160.reuse, R48, R32 ;  /* 0x00000030a020723c */ /* 0x040ff00000081020 */
[----:B------:R-:W-:Y:S08]  /*2d000*/  HMMA.1688.F32.TF32 R36, R160, R104, R36 ;  /* 0x00000068a024723c */ /* 0x000ff00000081024 */
[----:B------:R-:W-:Y:S01]  /*2d010*/  HMMA.1688.F32.TF32 R156, R156, R40, R16 ;  /* 0x000000289c9c723c */ /* 0x000fe20000081010 */
[----:B------:R-:W3:Y:S04]  /*2d020*/  LDL.LU.64 R18, [R1+0x18f0] ;  /* 0x0018f00001127983 */ /* 0x000ee80000300a00 */
[----:B------:R-:W3:Y:S04]  /*2d030*/  LDL.LU.64 R16, [R1+0x18e8] ;  /* 0x0018e80001107983 */ /* 0x000ee80000300a00 */
[----:B------:R-:W-:Y:S04]  /*2d040*/  STL.64 [R1+0x70], R20 ;  /* 0x0000701401007387 */ /* 0x000fe80000100a00 */
[----:B------:R1:W-:Y:S01]  /*2d050*/  STL.64 [R1+0x78], R22 ;  /* 0x0000781601007387 */ /* 0x0003e20000100a00 */
[C---:B--2---:R-:W-:Y:S03]  /*2d060*/  HMMA.1688.F32.TF32 R4, R160.reuse, R100, R4 ;  /* 0x00000064a004723c */ /* 0x044fe60000081004 */
[----:B-1----:R-:W2:Y:S05]  /*2d070*/  LDL.LU.64 R22, [R1+0x18e0] ;  /* 0x0018e00001167983 */ /* 0x002eaa0000300a00 */
[C---:B------:R-:W-:Y:S01]  /*2d080*/  HMMA.1688.F32.TF32 R116, R160.reuse, R96, R116 ;  /* 0x00000060a074723c */ /* 0x040fe20000081074 */
[----:B------:R-:W2:Y:S04]  /*2d090*/  LDL.LU.64 R20, [R1+0x18d8] ;  /* 0x0018d80001147983 */ /* 0x000ea80000300a00 */
[----:B------:R-:W-:Y:S03]  /*2d0a0*/  STL.64 [R1+0x80], R24 ;  /* 0x0000801801007387 */ /* 0x000fe60000100a00 */
[C---:B------:R-:W-:Y:S01]  /*2d0b0*/  HMMA.1688.F32.TF32 R120, R160.reuse, R92, R120 ;  /* 0x0000005ca078723c */ /* 0x040fe20000081078 */
[----:B------:R1:W-:Y:S07]  /*2d0c0*/  STL.64 [R1+0x88], R26 ;  /* 0x0000881a01007387 */ /* 0x0003ee0000100a00 */
[C---:B------:R-:W-:Y:S01]  /*2d0d0*/  HMMA.1688.F32.TF32 R124, R160.reuse, R88, R124 ;  /* 0x00000058a07c723c */ /* 0x040fe2000008107c */
[----:B-1----:R-:W5:Y:S04]  /*2d0e0*/  LDL.LU.64 R26, [R1+0x18d0] ;  /* 0x0018d000011a7983 */ /* 0x002f680000300a00 */
[----:B------:R-:W5:Y:S04]  /*2d0f0*/  LDL.LU.64 R24, [R1+0x18c8] ;  /* 0x0018c80001187983 */ /* 0x000f680000300a00 */
[----:B------:R-:W-:Y:S04]  /*2d100*/  STL.64 [R1+0x90], R28 ;  /* 0x0000901c01007387 */ /* 0x000fe80000100a00 */
[----:B------:R1:W-:Y:S01]  /*2d110*/  STL.64 [R1+0x98], R30 ;  /* 0x0000981e01007387 */ /* 0x0003e20000100a00 */
[C---:B------:R-:W-:Y:S03]  /*2d120*/  HMMA.1688.F32.TF32 R136, R160.reuse, R72, R136 ;  /* 0x00000048a088723c */ /* 0x040fe60000081088 */
[----:B-1----:R-:W2:Y:S04]  /*2d130*/  LDL.LU.64 R30, [R1+0x18c0] ;  /* 0x0018c000011e7983 */ /* 0x002ea80000300a00 */
[----:B------:R-:W2:Y:S04]  /*2d140*/  LDL.LU.64 R28, [R1+0x18b8] ;  /* 0x0018b800011c7983 */ /* 0x000ea80000300a00 */
[----:B------:R-:W-:Y:S04]  /*2d150*/  STL.64 [R1+0x150], R32 ;  /* 0x0001502001007387 */ /* 0x000fe80000100a00 */
[----:B------:R1:W-:Y:S01]  /*2d160*/  STL.64 [R1+0x158], R34 ;  /* 0x0001582201007387 */ /* 0x0003e20000100a00 */
[C---:B------:R-:W-:Y:S03]  /*2d170*/  HMMA.1688.F32.TF32 R204, R160.reuse, R64, R204 ;  /* 0x00000040a0cc723c */ /* 0x040fe600000810cc */
[----:B-1----:R-:W2:Y:S04]  /*2d180*/  LDL.LU.64 R34, [R1+0x18b0] ;  /* 0x0018b00001227983 */ /* 0x002ea80000300a00 */
[----:B------:R-:W2:Y:S01]  /*2d190*/  LDL.LU.64 R32, [R1+0x18a8] ;  /* 0x0018a80001207983 */ /* 0x000ea20000300a00 */
[----:B----4-:R-:W-:Y:S03]  /*2d1a0*/  HMMA.1688.F32.TF32 R200, R160, R60, R200 ;  /* 0x0000003ca0c8723c */ /* 0x010fe600000810c8 */
[----:B------:R-:W-:Y:S04]  /*2d1b0*/  STL.64 [R1+0x140], R36 ;  /* 0x0001402401007387 */ /* 0x000fe80000100a00 */
[----:B------:R1:W-:Y:S04]  /*2d1c0*/  STL.64 [R1+0x148], R38 ;  /* 0x0001482601007387 */ /* 0x0003e80000100a00 */
[----:B-1----:R-:W4:Y:S04]  /*2d1d0*/  LDL.LU.64 R38, [R1+0x18a0] ;  /* 0x0018a00001267983 */ /* 0x002f280000300a00 */
[----:B------:R-:W4:Y:S04]  /*2d1e0*/  LDL.LU.64 R36, [R1+0x1898] ;  /* 0x0018980001247983 */ /* 0x000f280000300a00 */
[----:B------:R-:W-:Y:S04]  /*2d1f0*/  STL.64 [R1+0x130], R4 ;  /* 0x0001300401007387 */ /* 0x000fe80000100a00 */
[----:B------:R1:W-:Y:S04]  /*2d200*/  STL.64 [R1+0x138], R6 ;  /* 0x0001380601007387 */ /* 0x0003e80000100a00 */
[----:B-1----:R-:W2:Y:S04]  /*2d210*/  LDL.LU.64 R6, [R1+0x1890] ;  /* 0x0018900001067983 */ /* 0x002ea80000300a00 */
[----:B------:R-:W2:Y:S04]  /*2d220*/  LDL.LU.64 R4, [R1+0x1888] ;  /* 0x0018880001047983 */ /* 0x000ea80000300a00 */
        /* <DEDUP_REMOVED lines=16> */
[----:B------:R1:W-:Y:S04]  /*2d330*/  STL.64 [R1+0xe0], R204 ;  /* 0x0000e0cc01007387 */ /* 0x0003e80000100a00 */
[----:B------:R-:W-:Y:S04]  /*2d340*/  STL.64 [R1+0xe8], R206 ;  /* 0x0000e8ce01007387 */ /* 0x000fe80000100a00 */
[----:B------:R1:W-:Y:S04]  /*2d350*/  STL.64 [R1+0xd0], R200 ;  /* 0x0000d0c801007387 */ /* 0x0003e80000100a00 */
[----:B------:R-:W-:Y:S01]  /*2d360*/  STL.64 [R1+0xd8], R202 ;  /* 0x0000d8ca01007387 */ /* 0x000fe20000100a00 */
[----:B-1----:R-:W-:-:S03]  /*2d370*/  IMAD.MOV.U32 R205, RZ, RZ, R164 ;  /* 0x000000ffffcd7224 */ /* 0x002fc600078e00a4 */
[----:B------:R-:W-:Y:S01]  /*2d380*/  STL.64 [R1+0xc0], R168 ;  /* 0x0000c0a801007387 */ /* 0x000fe20000100a00 */
[----:B------:R-:W-:Y:S02]  /*2d390*/  IMAD.MOV.U32 R204, RZ, RZ, R165 ;  /* 0x000000ffffcc7224 */ /* 0x000fe400078e00a5 */
[----:B------:R-:W-:Y:S01]  /*2d3a0*/  IMAD.MOV.U32 R164, RZ, RZ, R140 ;  /* 0x000000ffffa47224 */ /* 0x000fe200078e008c */
[----:B------:R-:W-:Y:S01]  /*2d3b0*/  STL.64 [R1+0xc8], R170 ;  /* 0x0000c8aa01007387 */ /* 0x000fe20000100a00 */
[----:B------:R-:W-:-:S03]  /*2d3c0*/  IMAD.MOV.U32 R165, RZ, RZ, R141 ;  /* 0x000000ffffa57224 */ /* 0x000fc600078e008d */
[----:B------:R1:W-:Y:S01]  /*2d3d0*/  STL.64 [R1+0xb8], R166 ;  /* 0x0000b8a601007387 */ /* 0x0003e20000100a00 */
[----:B------:R-:W-:-:S03]  /*2d3e0*/  IMAD.MOV.U32 R200, RZ, RZ, R144 ;  /* 0x000000ffffc87224 */ /* 0x000fc600078e0090 */
[----:B------:R-:W2:Y:S01]  /*2d3f0*/  LDL.LU R140, [R1+0x1844] ;  /* 0x00184400018c7983 */ /* 0x000ea20000300800 */
[----:B------:R-:W-:-:S03]  /*2d400*/  IMAD.MOV.U32 R201, RZ, RZ, R145 ;  /* 0x000000ffffc97224 */ /* 0x000fc600078e0091 */
[----:B------:R-:W2:Y:S01]  /*2d410*/  LDL.LU R141, [R1+0x1840] ;  /* 0x00184000018d7983 */ /* 0x000ea20000300800 */
[----:B-1----:R-:W-:-:S03]  /*2d420*/  IMAD.MOV.U32 R166, RZ, RZ, R142 ;  /* 0x000000ffffa67224 */ /* 0x002fc600078e008e */
[----:B------:R-:W2:Y:S01]  /*2d430*/  LDL.LU R142, [R1+0x183c] ;  /* 0x00183c00018e7983 */ /* 0x000ea20000300800 */
[----:B------:R-:W-:-:S03]  /*2d440*/  IMAD.MOV.U32 R167, RZ, RZ, R143 ;  /* 0x000000ffffa77224 */ /* 0x000fc600078e008f */
[----:B------:R-:W2:Y:S01]  /*2d450*/  LDL.LU R143, [R1+0x1838] ;  /* 0x00183800018f7983 */ /* 0x000ea20000300800 */
[----:B------:R-:W-:-:S03]  /*2d460*/  IMAD.MOV.U32 R202, RZ, RZ, R146 ;  /* 0x000000ffffca7224 */ /* 0x000fc600078e0092 */
[----:B------:R-:W2:Y:S01]  /*2d470*/  LDL.LU R144, [R1+0x1834] ;  /* 0x0018340001907983 */ /* 0x000ea20000300800 */
[----:B------:R-:W-:-:S03]  /*2d480*/  IMAD.MOV.U32 R203, RZ, RZ, R147 ;  /* 0x000000ffffcb7224 */ /* 0x000fc600078e0093 */
[----:B------:R-:W2:Y:S04]  /*2d490*/  LDL.LU R145, [R1+0x1830] ;  /* 0x0018300001917983 */ /* 0x000ea80000300800 */
[----:B------:R-:W2:Y:S04]  /*2d4a0*/  LDL.LU R146, [R1+0x182c] ;  /* 0x00182c0001927983 */ /* 0x000ea80000300800 */
[----:B------:R-:W2:Y:S01]  /*2d4b0*/  LDL.LU R147, [R1+0x1828] ;  /* 0x0018280001937983 */ /* 0x000ea20000300800 */
[----:B------:R-:W-:Y:S01]  /*2d4c0*/  HMMA.1688.F32.TF32 R8, R148, R112, R8 ;  /* 0x000000709408723c */ /* 0x000fe20000081008 */
[----:B------:R-:W-:-:S07]  /*2d4d0*/  IMAD.MOV.U32 R0, RZ, RZ, R129 ;  /* 0x000000ffff007224 */ /* 0x000fce00078e0081 */
[----:B------:R-:W-:Y:S11]  /*2d4e0*/  HMMA.1688.F32.TF32 R208, R152, R112, R208 ;  /* 0x0000007098d0723c */ /* 0x000ff600000810d0 */
[----:B------:R-:W-:Y:S05]  /*2d4f0*/  @!UPT UIADD3 URZ, URZ, URZ, URZ ;  /* 0x0000003f3f3ff290 */ /* 0x000fea000fffe03f */
[----:B------:R-:W-:Y:S01]  /*2d500*/  IMAD.MOV.U32 R129, RZ, RZ, R8 ;  /* 0x000000ffff817224 */ /* 0x000fe200078e0008 */
[----:B------:R-:W-:Y:S01]  /*2d510*/  MOV R112, R11 ;  /* 0x0000000b00707202 */ /* 0x000fe20000000f00 */
[----:B------:R-:W-:Y:S01]  /*2d520*/  IMAD.MOV.U32 R128, RZ, RZ, R9 ;  /* 0x000000ffff807224 */ /* 0x000fe200078e0009 */
[----:B------:R-:W-:Y:S01]  /*2d530*/  LDS R8, [R0+0x80800] ;  /* 0x0808000000087984 */ /* 0x000fe20000000800 */
[----:B------:R-:W-:-:S03]  /*2d540*/  IMAD.MOV.U32 R113, RZ, RZ, R10 ;  /* 0x000000ffff717224 */ /* 0x000fc600078e000a */
[----:B------:R-:W-:Y:S04]  /*2d550*/  LDS R10, [R0+0x80c00] ;  /* 0x080c0000000a7984 */ /* 0x000fe80000000800 */
[----:B------:R-:W-:Y:S04]  /*2d560*/  LDS R9, [R3+0x80800] ;  /* 0x0808000003097984 */ /* 0x000fe80000000800 */
[----:B------:R-:W1:Y:S01]  /*2d570*/  LDS R11, [R3+0x80c00] ;  /* 0x080c0000030b7984 */ /* 0x000e620000000800 */
[----:B--2---:R-:W-:Y:S07]  /*2d580*/  HMMA.1688.F32.TF32 R168, R148, R40, R144 ;  /* 0x0000002894a8723c */ /* 0x004fee0000081090 */
[----:B------:R-:W-:-:S02]  /*2d590*/  IMAD.MOV.U32 R144, RZ, RZ, R131 ;  /* 0x000000ffff907224 */ /* 0x000fc400078e0083 */
[----:B------:R-:W2:Y:S01]  /*2d5a0*/  LDL.LU R131, [R1+0x1824] ;  /* 0x0018240001837983 */ /* 0x000ea20000300800 */
[----:B------:R-:W-:-:S03]  /*2d5b0*/  IMAD.MOV.U32 R145, RZ, RZ, R111 ;  /* 0x000000ffff917224 */ /* 0x000fc600078e006f */
[----:B------:R-:W1:Y:S01]  /*2d5c0*/  LDL.LU R111, [R1+0x1820] ;  /* 0x00182000016f7983 */ /* 0x000e620000300800 */
[----:B------:R-:W-:Y:S01]  /*2d5d0*/  HMMA.1688.F32.TF32 R160, R160, R40, R192 ;  /* 0x00000028a0a0723c */ /* 0x000fe200000810c0 */
[----:B------:R-:W-:Y:S01]  /*2d5e0*/  MOV R146, R114 ;  /* 0x0000007200927202 */ /* 0x000fe20000000f00 */
[----:B------:R-:W-:Y:S01]  /*2d5f0*/  IMAD.MOV.U32 R147, RZ, RZ, R115 ;  /* 0x000000ffff937224 */ /* 0x000fe200078e0073 */
[----:B------:R-:W2:Y:S05]  /*2d600*/  LDL.LU R114, [R1+0x181c] ;  /* 0x00181c0001727983 */ /* 0x000eaa0000300800 */
[C---:B------:R-:W-:Y:S01]  /*2d610*/  HMMA.1688.F32.TF32 R212, R152.reuse, R108, R212 ;  /* 0x0000006c98d4723c */ /* 0x040fe200000810d4 */
[----:B------:R-:W2:Y:S07]  /*2d620*/  LDL.LU R115, [R1+0x1818] ;  /* 0x0018180001737983 */ /* 0x000eae0000300800 */
[C---:B------:R-:W-:Y:S08]  /*2d630*/  HMMA.1688.F32.TF32 R216, R152.reuse, R44, R216 ;  /* 0x0000002c98d8723c */ /* 0x040ff000000810d8 */
[----:B------:R-:W-:Y:S01]  /*2d640*/  IMAD.MOV.U32 R195, RZ, RZ, R160 ;  /* 0x000000ffffc37224 */ /* 0x000fe200078e00a0 */
[----:B------:R-:W-:Y:S01]  /*2d650*/  HMMA.1688.F32.TF32 R220, R152, R48, R220 ;  /* 0x0000003098dc723c */ /* 0x000fe200000810dc */
[----:B------:R-:W-:-:S07]  /*2d660*/  IMAD.MOV.U32 R194, RZ, RZ, R161 ;  /* 0x000000ffffc27224 */ /* 0x000fce00078e00a1 */
[----:B------:R-:W-:Y:S01]  /*2d670*/  HMMA.1688.F32.TF32 R224, R152, R104, R224 ;  /* 0x0000006898e0723c */ /* 0x000fe200000810e0 */
[----:B------:R-:W-:-:S07]  /*2d680*/  IMAD.MOV.U32 R193, RZ, RZ, R162 ;  /* 0x000000ffffc17224 */ /* 0x000fce00078e00a2 */
[----:B------:R-:W-:Y:S01]  /*2d690*/  HMMA.1688.F32.TF32 R228, R152, R100, R228 ;  /* 0x0000006498e4723c */ /* 0x000fe200000810e4 */
[----:B------:R-:W-:-:S07]  /*2d6a0*/  IMAD.MOV.U32 R192, RZ, RZ, R163 ;  /* 0x000000ffffc07224 */ /* 0x000fce00078e00a3 */
[----:B------:R-:W-:Y:S01]  /*2d6b0*/  HMMA.1688.F32.TF32 R232, R152, R96, R232 ;  /* 0x0000006098e8723c */ /* 0x000fe200000810e8 */
[----:B------:R-:W-:-:S07]  /*2d6c0*/  IMAD.MOV.U32 R206, RZ, RZ, R99 ;  /* 0x000000ffffce7224 */ /* 0x000fce00078e0063 */
[C---:B------:R-:W-:Y:S08]  /*2d6d0*/  HMMA.1688.F32.TF32 R236, R152.reuse, R92, R236 ;  /* 0x0000005c98ec723c */ /* 0x040ff000000810ec */
[C---:B------:R-:W-:Y:S08]  /*2d6e0*/  HMMA.1688.F32.TF32 R240, R152.reuse, R88, R240 ;  /* 0x0000005898f0723c */ /* 0x040ff000000810f0 */
[C---:B------:R-:W-:Y:S08]  /*2d6f0*/  HMMA.1688.F32.TF32 R244, R152.reuse, R72, R244 ;  /* 0x0000004898f4723c */ /* 0x040ff000000810f4 */
[C---:B------:R-:W-:Y:S08]  /*2d700*/  HMMA.1688.F32.TF32 R248, R152.reuse, R64, R248 ;  /* 0x0000004098f8723c */ /* 0x040ff000000810f8 */
[C---:B------:R-:W-:Y:S08]  /*2d710*/  HMMA.1688.F32.TF32 R84, R152.reuse, R60, R84 ;  /* 0x0000003c9854723c */ /* 0x040ff00000081054 */
[C---:B------:R-:W-:Y:S08]  /*2d720*/  HMMA.1688.F32.TF32 R80, R152.reuse, R56, R80 ;  /* 0x000000389850723c */ /* 0x040ff00000081050 */
[----:B------:R-:W-:Y:S01]  /*2d730*/  HMMA.1688.F32.TF32 R76, R152, R52, R76 ;  /* 0x00000034984c723c */ /* 0x000fe2000008104c */
[----:B------:R-:W-:-:S07]  /*2d740*/  IMAD.MOV.U32 R207, RZ, RZ, R102 ;  /* 0x000000ffffcf7224 */ /* 0x000fce00078e0066 */
[----:B------:R-:W-:Y:S08]  /*2d750*/  HMMA.1688.F32.TF32 R152, R152, R40, R68 ;  /* 0x000000289898723c */ /* 0x000ff00000081044 */
[----:B------:R-:W-:Y:S07]  /*2d760*/  HMMA.1688.F32.TF32 R68, R148, R108, R12 ;  /* 0x0000006c9444723c */ /* 0x000fee000008100c */
[----:B------:R-:W-:-:S02]  /*2d770*/  IMAD.MOV.U32 R14, RZ, RZ, R195 ;  /* 0x000000ffff0e7224 */ /* 0x000fc400078e00c3 */
[----:B------:R-:W-:Y:S02]  /*2d780*/  IMAD.MOV.U32 R15, RZ, RZ, R194 ;  /* 0x000000ffff0f7224 */ /* 0x000fe400078e00c2 */
[----:B------:R-:W-:Y:S02]  /*2d790*/  IMAD.MOV.U32 R195, RZ, RZ, R204 ;  /* 0x000000ffffc37224 */ /* 0x000fe400078e00cc */
[----:B------:R-:W-:Y:S02]  /*2d7a0*/  IMAD.MOV.U32 R194, RZ, RZ, R205 ;  /* 0x000000ffffc27224 */ /* 0x000fe400078e00cd */
[----:B------:R-:W-:Y:S02]  /*2d7b0*/  IMAD.MOV.U32 R204, RZ, RZ, R95 ;  /* 0x000000ffffcc7224 */ /* 0x000fe400078e005f */
[----:B------:R-:W2:Y:S01]  /*2d7c0*/  LDL.LU R95, [R1+0x1814] ;  /* 0x00181400015f7983 */ /* 0x000ea20000300800 */
[----:B------:R-:W-:Y:S01]  /*2d7d0*/  IMAD.MOV.U32 R205, RZ, RZ, R98 ;  /* 0x000000ffffcd7224 */ /* 0x000fe200078e0062 */
[C---:B---3--:R-:W-:Y:S02]  /*2d7e0*/  HMMA.1688.F32.TF32 R16, R148.reuse, R44, R16 ;  /* 0x0000002c9410723c */ /* 0x048fe40000081010 */
[----:B------:R-:W3:Y:S04]  /*2d7f0*/  LDL.LU R98, [R1+0x1810] ;  /* 0x0018100001627983 */ /* 0x000ee80000300800 */
[----:B------:R-:W3:Y:S02]  /*2d800*/  LDL.LU R99, [R1+0x180c] ;  /* 0x00180c0001637983 */ /* 0x000ee40000300800 */
[C---:B------:R-:W-:Y:S02]  /*2d810*/  HMMA.1688.F32.TF32 R20, R148.reuse, R48, R20 ;  /* 0x000000309414723c */ /* 0x040fe40000081014 */
[----:B------:R-:W2:Y:S06]  /*2d820*/  LDL.LU R102, [R1+0x1808] ;  /* 0x0018080001667983 */ /* 0x000eac0000300800 */
[C---:B-----5:R-:W-:Y:S08]  /*2d830*/  HMMA.1688.F32.TF32 R24, R148.reuse, R104, R24 ;  /* 0x000000689418723c */ /* 0x060ff00000081018 */
[C---:B------:R-:W-:Y:S08]  /*2d840*/  HMMA.1688.F32.TF32 R28, R148.reuse, R100, R28 ;  /* 0x00000064941c723c */ /* 0x040ff0000008101c */
[C---:B------:R-:W-:Y:S08]  /*2d850*/  HMMA.1688.F32.TF32 R32, R148.reuse, R96, R32 ;  /* 0x000000609420723c */ /* 0x040ff00000081020 */
[C---:B----4-:R-:W-:Y:S08]  /*2d860*/  HMMA.1688.F32.TF32 R36, R148.reuse, R92, R36 ;  /* 0x0000005c9424723c */ /* 0x050ff00000081024 */
[C---:B------:R-:W-:Y:S08]  /*2d870*/  HMMA.1688.F32.TF32 R160, R148.reuse, R88, R4 ;  /* 0x0000005894a0723c */ /* 0x040ff00000081004 */
[C---:B------:R-:W-:Y:S08]  /*2d880*/  HMMA.1688.F32.TF32 R116, R148.reuse, R72, R116 ;  /* 0x000000489474723c */ /* 0x040ff00000081074 */
[C---:B------:R-:W-:Y:S08]  /*2d890*/  HMMA.1688.F32.TF32 R120, R148.reuse, R64, R120 ;  /* 0x000000409478723c */ /* 0x040ff00000081078 */
[C---:B------:R-:W-:Y:S08]  /*2d8a0*/  HMMA.1688.F32.TF32 R124, R148.reuse, R60, R124 ;  /* 0x0000003c947c723c */ /* 0x040ff0000008107c */
[C---:B------:R-:W-:Y:S08]  /*2d8b0*/  HMMA.1688.F32.TF32 R136, R148.reuse, R56, R136 ;  /* 0x000000389488723c */ /* 0x040ff00000081088 */
[----:B------:R-:W-:Y:S08]  /*2d8c0*/  HMMA.1688.F32.TF32 R140, R148, R52, R140 ;  /* 0x00000034948c723c */ /* 0x000ff0000008108c */
[----:B-1----:R-:W-:Y:S01]  /*2d8d0*/  HMMA.1688.F32.TF32 R144, R8, R110, R144 ;  /* 0x0000006e0890723c */ /* 0x002fe20000081090 */
[----:B------:R-:W-:Y:S01]  /*2d8e0*/  IMAD.MOV.U32 R148, RZ, RZ, R103 ;  /* 0x000000ffff947224 */ /* 0x000fe200078e0067 */
[----:B------:R-:W-:Y:S01]  /*2d8f0*/  LDS R4, [R0+0x80880] ;  /* 0x0808800000047984 */ /* 0x000fe20000000800 */
[----:B------:R-:W-:-:S02]  /*2d900*/  IMAD.MOV.U32 R149, RZ, RZ, R106 ;  /* 0x000000ffff957224 */ /* 0x000fc400078e006a */
[----:B------:R-:W-:Y:S01]  /*2d910*/  IMAD.MOV.U32 R150, RZ, RZ, R107 ;  /* 0x000000ffff967224 */ /* 0x000fe200078e006b */
[----:B------:R-:W2:Y:S01]  /*2d920*/  LDL.LU R103, [R1+0x1804] ;  /* 0x0018040001677983 */ /* 0x000ea20000300800 */
[----:B------:R-:W-:-:S03]  /*2d930*/  IMAD.MOV.U32 R151, RZ, RZ, R46 ;  /* 0x000000ffff977224 */ /* 0x000fc600078e002e */
[----:B------:R-:W4:Y:S04]  /*2d940*/  LDL.LU R106, [R1+0x1800] ;  /* 0x00180000016a7983 */ /* 0x000f280000300800 */
[----:B------:R-:W4:Y:S04]  /*2d950*/  LDL.LU R107, [R1+0x17fc] ;  /* 0x0017fc00016b7983 */ /* 0x000f280000300800 */
[----:B------:R-:W5:Y:S01]  /*2d960*/  LDL.LU R46, [R1+0x17f8] ;  /* 0x0017f800012e7983 */ /* 0x000f620000300800 */
[----:B------:R-:W-:-:S03]  /*2d970*/  IMAD.MOV.U32 R13, RZ, RZ, R15 ;  /* 0x000000ffff0d7224 */ /* 0x000fc600078e000f */
[----:B------:R-:W-:Y:S02]  /*2d980*/  LDS R6, [R0+0x80c80] ;  /* 0x080c800000067984 */ /* 0x000fe40000000800 */
[----:B------:R-:W-:Y:S02]  /*2d990*/  IMAD.MOV.U32 R92, RZ, RZ, R144 ;  /* 0x000000ffff5c7224 */ /* 0x000fe400078e0090 */
[----:B------:R-:W-:Y:S01]  /*2d9a0*/  IMAD.MOV.U32 R144, RZ, RZ, R47 ;  /* 0x000000ffff907224 */ /* 0x000fe200078e002f */
[----:B------:R-:W-:Y:S04]  /*2d9b0*/  LDS R5, [R3+0x80880] ;  /* 0x0808800003057984 */ /* 0x000fe80000000800 */
[----:B------:R-:W5:Y:S01]  /*2d9c0*/  LDL.LU R47, [R1+0x17f4] ;  /* 0x0017f400012f7983 */ /* 0x000f620000300800 */
[----:B------:R-:W-:Y:S01]  /*2d9d0*/  MOV R93, R145 ;  /* 0x00000091005d7202 */ /* 0x000fe20000000f00 */
[----:B------:R-:W-:-:S02]  /*2d9e0*/  IMAD.MOV.U32 R89, RZ, RZ, R146 ;  /* 0x000000ffff597224 */ /* 0x000fc400078e0092 */
[----:B------:R-:W-:Y:S01]  /*2d9f0*/  IMAD.MOV.U32 R145, RZ, RZ, R50 ;  /* 0x000000ffff917224 */ /* 0x000fe200078e0032 */
[----:B------:R-:W1:Y:S01]  /*2da00*/  LDS R7, [R3+0x80c80] ;  /* 0x080c800003077984 */ /* 0x000e620000000800 */
[----:B------:R-:W-:-:S03]  /*2da10*/  IMAD.MOV.U32 R146, RZ, RZ, R51 ;  /* 0x000000ffff927224 */ /* 0x000fc600078e0033 */
[----:B------:R-:W2:Y:S04]  /*2da20*/  LDL.LU R50, [R1+0x17f0] ;  /* 0x0017f00001327983 */ /* 0x000ea80000300800 */
[----:B------:R-:W2:Y:S01]  /*2da30*/  LDL.LU R51, [R1+0x17ec] ;  /* 0x0017ec0001337983 */ /* 0x000ea20000300800 */
[----:B------:R-:W-:Y:S02]  /*2da40*/  IMAD.MOV.U32 R88, RZ, RZ, R147 ;  /* 0x000000ffff587224 */ /* 0x000fe400078e0093 */
[----:B------:R-:W-:Y:S02]  /*2da50*/  IMAD.MOV.U32 R147, RZ, RZ, R252 ;  /* 0x000000ffff937224 */ /* 0x000fe400078e00fc */
[----:B------:R-:W3:Y:S04]  /*2da60*/  LDL.LU R252, [R1+0x17e8] ;  /* 0x0017e80001fc7983 */ /* 0x000ee80000300800 */
[----:B------:R1:W-:Y:S04]  /*2da70*/  STL [R1+0x175c], R88 ;  /* 0x00175c5801007387 */ /* 0x0003e80000100800 */
[----:B------:R1:W-:Y:S04]  /*2da80*/  STL [R1+0x1758], R93 ;  /* 0x0017585d01007387 */ /* 0x0003e80000100800 */
[----:B------:R1:W-:Y:S04]  /*2da90*/  STL [R1+0x1754], R92 ;  /* 0x0017545c01007387 */ /* 0x0003e80000100800 */
[----:B------:R1:W-:Y:S01]  /*2daa0*/  STL [R1+0x1750], R89 ;  /* 0x0017505901007387 */ /* 0x0003e20000100800 */
[C---:B-----5:R-:W-:Y:S08]  /*2dab0*/  HMMA.1688.F32.TF32 R200, R8.reuse, R46, R200 ;  /* 0x0000002e08c8723c */ /* 0x060ff000000810c8 */
[----:B--2---:R-:W-:Y:S11]  /*2dac0*/  HMMA.1688.F32.TF32 R204, R8, R50, R204 ;  /* 0x0000003208cc723c */ /* 0x004ff600000810cc */
[----:B------:R-:W-:Y:S05]  /*2dad0*/  @!UPT UIADD3 URZ, URZ, URZ, URZ ;  /* 0x0000003f3f3ff290 */ /* 0x000fea000fffe03f */
[----:B------:R-:W-:Y:S02]  /*2dae0*/  IMAD.MOV.U32 R64, RZ, RZ, R203 ;  /* 0x000000ffff407224 */ /* 0x000fe400078e00cb */
[----:B------:R-:W-:Y:S01]  /*2daf0*/  IMAD.MOV.U32 R65, RZ, RZ, R202 ;  /* 0x000000ffff417224 */ /* 0x000fe200078e00ca */
[----:B------:R-:W-:Y:S01]  /*2db00*/  MOV R73, R200 ;  /* 0x000000c800497202 */ /* 0x000fe20000000f00 */
[----:B------:R-:W-:Y:S01]  /*2db10*/  IMAD.MOV.U32 R72, RZ, RZ, R201 ;  /* 0x000000ffff487224 */ /* 0x000fe200078e00c9 */
[----:B------:R-:W2:Y:S04]  /*2db20*/  LDL.LU.64 R202, [R1+0x17e0] ;  /* 0x0017e00001ca7983 */ /* 0x000ea80000300a00 */
[----:B------:R-:W2:Y:S04]  /*2db30*/  LDL.LU.64 R200, [R1+0x17d8] ;  /* 0x0017d80001c87983 */ /* 0x000ea80000300a00 */
[----:B------:R5:W-:Y:S01]  /*2db40*/  STL [R1+0x176c], R64 ;  /* 0x00176c4001007387 */ /* 0x000be20000100800 */
[----:B------:R-:W-:-:S03]  /*2db50*/  IMAD.MOV.U32 R57, RZ, RZ, R206 ;  /* 0x000000ffff397224 */ /* 0x000fc600078e00ce */
[----:B------:R1:W-:Y:S01]  /*2db60*/  STL [R1+0x1768], R65 ;  /* 0x0017684101007387 */ /* 0x0003e20000100800 */
[----:B------:R-:W-:-:S03]  /*2db70*/  IMAD.MOV.U32 R56, RZ, RZ, R207 ;  /* 0x000000ffff387224 */ /* 0x000fc600078e00cf */
[----:B------:R1:W-:Y:S01]  /*2db80*/  STL [R1+0x1764], R72 ;  /* 0x0017644801007387 */ /* 0x0003e20000100800 */
[----:B------:R-:W-:Y:S02]  /*2db90*/  IMAD.MOV.U32 R61, RZ, RZ, R204 ;  /* 0x000000ffff3d7224 */ /* 0x000fe400078e00cc */
[----:B------:R-:W-:Y:S01]  /*2dba0*/  IMAD.MOV.U32 R60, RZ, RZ, R205 ;  /* 0x000000ffff3c7224 */ /* 0x000fe200078e00cd */
[----:B------:R1:W-:Y:S04]  /*2dbb0*/  STL [R1+0x1760], R73 ;  /* 0x0017604901007387 */ /* 0x0003e80000100800 */
[----:B------:R-:W3:Y:S04]  /*2dbc0*/  LDL.LU.64 R206, [R1+0x17d0] ;  /* 0x0017d00001ce7983 */ /* 0x000ee80000300a00 */
[----:B------:R-:W3:Y:S01]  /*2dbd0*/  LDL.LU.64 R204, [R1+0x17c8] ;  /* 0x0017c80001cc7983 */ /* 0x000ee20000300a00 */
[C---:B------:R-:W-:Y:S08]  /*2dbe0*/  HMMA.1688.F32.TF32 R144, R8.reuse, R102, R144 ;  /* 0x000000660890723c */ /* 0x040ff00000081090 */
[----:B----4-:R-:W-:Y:S11]  /*2dbf0*/  HMMA.1688.F32.TF32 R148, R8, R106, R148 ;  /* 0x0000006a0894723c */ /* 0x010ff60000081094 */
[----:B------:R-:W-:Y:S05]  /*2dc00*/  @!UPT UIADD3 URZ, URZ, URZ, URZ ;  /* 0x0000003f3f3ff290 */ /* 0x000fea000fffe03f */
[----:B------:R-:W-:Y:S02]  /*2dc10*/  IMAD.MOV.U32 R53, RZ, RZ, R144 ;  /* 0x000000ffff357224 */ /* 0x000fe400078e0090 */
[----:B------:R-:W-:Y:S02]  /*2dc20*/  IMAD.MOV.U32 R52, RZ, RZ, R145 ;  /* 0x000000ffff347224 */ /* 0x000fe400078e0091 */
[----:B------:R-:W-:Y:S02]  /*2dc30*/  IMAD.MOV.U32 R49, RZ, RZ, R146 ;  /* 0x000000ffff317224 */ /* 0x000fe400078e0092 */
[----:B------:R-:W-:Y:S01]  /*2dc40*/  IMAD.MOV.U32 R48, RZ, RZ, R147 ;  /* 0x000000ffff307224 */ /* 0x000fe200078e0093 */
[----:B------:R4:W-:Y:S01]  /*2dc50*/  STL [R1+0x177c], R56 ;  /* 0x00177c3801007387 */ /* 0x0009e20000100800 */
[----:B------:R-:W-:Y:S01]  /*2dc60*/  MOV R96, R151 ;  /* 0x0000009700607202 */ /* 0x000fe20000000f00 */
[----:B------:R-:W-:Y:S02]  /*2dc70*/  IMAD.MOV.U32 R97, RZ, RZ, R150 ;  /* 0x000000ffff617224 */ /* 0x000fe400078e0096 */
[----:B------:R1:W-:Y:S01]  /*2dc80*/  STL [R1+0x1778], R57 ;  /* 0x0017783901007387 */ /* 0x0003e20000100800 */
[----:B------:R-:W-:-:S02]  /*2dc90*/  IMAD.MOV.U32 R100, RZ, RZ, R149 ;  /* 0x000000ffff647224 */ /* 0x000fc400078e0095 */
[----:B------:R-:W-:Y:S01]  /*2dca0*/  IMAD.MOV.U32 R101, RZ, RZ, R148 ;  /* 0x000000ffff657224 */ /* 0x000fe200078e0094 */
[----:B------:R1:W-:Y:S04]  /*2dcb0*/  STL [R1+0x1774], R60 ;  /* 0x0017743c01007387 */ /* 0x0003e80000100800 */
[----:B------:R1:W-:Y:S04]  /*2dcc0*/  STL [R1+0x1770], R61 ;  /* 0x0017703d01007387 */ /* 0x0003e80000100800 */
[----:B------:R1:W-:Y:S04]  /*2dcd0*/  STL [R1+0x178c], R96 ;  /* 0x00178c6001007387 */ /* 0x0003e80000100800 */
[----:B------:R1:W-:Y:S04]  /*2dce0*/  STL [R1+0x1788], R97 ;  /* 0x0017886101007387 */ /* 0x0003e80000100800 */
[----:B------:R1:W-:Y:S04]  /*2dcf0*/  STL [R1+0x1784], R100 ;  /* 0x0017846401007387 */ /* 0x0003e80000100800 */
[----:B------:R1:W-:Y:S04]  /*2dd00*/  STL [R1+0x1780], R101 ;  /* 0x0017806501007387 */ /* 0x0003e80000100800 */
[----:B------:R1:W-:Y:S04]  /*2dd10*/  STL [R1+0x179c], R48 ;  /* 0x00179c3001007387 */ /* 0x0003e80000100800 */
[----:B------:R-:W-:Y:S04]  /*2dd20*/  STL [R1+0x1798], R49 ;  /* 0x0017983101007387 */ /* 0x000fe80000100800 */
[----:B------:R1:W-:Y:S04]  /*2dd30*/  STL [R1+0x1794], R52 ;  /* 0x0017943401007387 */ /* 0x0003e80000100800 */
[----:B------:R1:W-:Y:S01]  /*2dd40*/  STL [R1+0x1790], R53 ;  /* 0x0017903501007387 */ /* 0x0003e20000100800 */
[C---:B---3--:R-:W-:Y:S11]  /*2dd50*/  HMMA.1688.F32.TF32 R144, R8.reuse, R98, R204 ;  /* 0x000000620890723c */ /* 0x048ff600000810cc */
[----:B------:R-:W-:Y:S11]  /*2dd60*/  @!UPT UIADD3 URZ, URZ, URZ, URZ ;  /* 0x0000003f3f3ff290 */ /* 0x000ff6000fffe03f */
[----:B------:R-:W-:Y:S02]  /*2dd70*/  @!UPT UIADD3 URZ, URZ, URZ, URZ ;  /* 0x0000003f3f3ff290 */ /* 0x000fe4000fffe03f */
[----:B------:R-:W-:Y:S02]  /*2dd80*/  IMAD.MOV.U32 R109, RZ, RZ, R144 ;  /* 0x000000ffff6d7224 */ /* 0x000fe400078e0090 */
[----:B------:R-:W-:Y:S02]  /*2dd90*/  IMAD.MOV.U32 R108, RZ, RZ, R145 ;  /* 0x000000ffff6c7224 */ /* 0x000fe400078e0091 */
[----:B------:R-:W-:Y:S02]  /*2dda0*/  IMAD.MOV.U32 R105, RZ, RZ, R146 ;  /* 0x000000ffff697224 */ /* 0x000fe400078e0092 */
[----:B------:R-:W-:Y:S02]  /*2ddb0*/  IMAD.MOV.U32 R104, RZ, RZ, R147 ;  /* 0x000000ffff687224 */ /* 0x000fe400078e0093 */
[----:B--2---:R-:W-:Y:S03]  /*2ddc0*/  HMMA.1688.F32.TF32 R144, R8, R94, R200 ;  /* 0x0000005e0890723c */ /* 0x004fe600000810c8 */
[----:B------:R-:W-:Y:S04]  /*2ddd0*/  STL [R1+0x17ac], R104 ;  /* 0x0017ac6801007387 */ /* 0x000fe80000100800 */
[----:B------:R-:W-:Y:S04]  /*2dde0*/  STL [R1+0x17a8], R105 ;  /* 0x0017a86901007387 */ /* 0x000fe80000100800 */
[----:B------:R2:W-:Y:S04]  /*2ddf0*/  STL [R1+0x17a4], R108 ;  /* 0x0017a46c01007387 */ /* 0x0005e80000100800 */
[----:B------:R2:W-:Y:S09]  /*2de00*/  STL [R1+0x17a0], R109 ;  /* 0x0017a06d01007387 */ /* 0x0005f20000100800 */
[----:B------:R-:W-:Y:S01]  /*2de10*/  IMAD.MOV.U32 R40, RZ, RZ, R147 ;  /* 0x000000ffff287224 */ /* 0x000fe200078e0093 */
[----:B------:R-:W-:Y:S01]  /*2de20*/  MOV R41, R146 ;  /* 0x0000009200297202 */ /* 0x000fe20000000f00 */
[----:B------:R-:W-:-:S02]  /*2de30*/  IMAD.MOV.U32 R44, RZ, RZ, R145 ;  /* 0x000000ffff2c7224 */ /* 0x000fc400078e0091 */
[----:B------:R-:W-:Y:S01]  /*2de40*/  IMAD.MOV.U32 R45, RZ, RZ, R144 ;  /* 0x000000ffff2d7224 */ /* 0x000fe200078e0090 */
[----:B------:R1:W-:Y:S04]  /*2de50*/  STL [R1+0x17bc], R40 ;  /* 0x0017bc2801007387 */ /* 0x0003e80000100800 */
[----:B------:R-:W-:Y:S04]  /*2de60*/  STL [R1+0x17b8], R41 ;  /* 0x0017b82901007387 */ /* 0x000fe80000100800 */
[----:B------:R1:W-:Y:S04]  /*2de70*/  STL [R1+0x17b4], R44 ;  /* 0x0017b42c01007387 */ /* 0x0003e80000100800 */
[----:B------:R-:W-:Y:S04]  /*2de80*/  STL [R1+0x17b0], R45 ;  /* 0x0017b02d01007387 */ /* 0x000fe80000100800 */
[----:B------:R-:W3:Y:S04]  /*2de90*/  LDL R15, [R1+0x348] ;  /* 0x00034800010f7983 */ /* 0x000ee80000100800 */
[----:B------:R-:W3:Y:S04]  /*2dea0*/  LDL.LU R148, [R1+0x2a0] ;  /* 0x0002a00001947983 */ /* 0x000ee80000300800 */
[----:B------:R-:W3:Y:S04]  /*2deb0*/  LDL.LU R149, [R1+0x2a4] ;  /* 0x0002a40001957983 */ /* 0x000ee80000300800 */
[----:B------:R-:W3:Y:S01]  /*2dec0*/  LDL.LU R150, [R1+0x2a8] ;  /* 0x0002a80001967983 */ /* 0x000ee20000300800 */
[C---:B------:R-:W-:Y:S11]  /*2ded0*/  HMMA.1688.F32.TF32 R144, R8.reuse, R90, R196 ;  /* 0x0000005a0890723c */ /* 0x040ff600000810c4 */
[----:B------:R-:W-:Y:S11]  /*2dee0*/  @!UPT UIADD3 URZ, URZ, URZ, URZ ;  /* 0x0000003f3f3ff290 */ /* 0x000ff6000fffe03f */
[----:B------:R-:W-:Y:S02]  /*2def0*/  @!UPT UIADD3 URZ, URZ, URZ, URZ ;  /* 0x0000003f3f3ff290 */ /* 0x000fe4000fffe03f */
[----:B-1----:R-:W-:Y:S02]  /*2df00*/  IMAD.MOV.U32 R88, RZ, RZ, R144 ;  /* 0x000000ffff587224 */ /* 0x002fe400078e0090 */
[----:B------:R-:W-:Y:S02]  /*2df10*/  IMAD.MOV.U32 R93, RZ, RZ, R145 ;  /* 0x000000ffff5d7224 */ /* 0x000fe400078e0091 */
[----:B------:R-:W-:Y:S02]  /*2df20*/  IMAD.MOV.U32 R92, RZ, RZ, R146 ;  /* 0x000000ffff5c7224 */ /* 0x000fe400078e0092 */
[----:B------:R-:W-:Y:S02]  /*2df30*/  IMAD.MOV.U32 R89, RZ, RZ, R147 ;  /* 0x000000ffff597224 */ /* 0x000fe400078e0093 */
[C---:B------:R-:W-:Y:S11]  /*2df40*/  HMMA.1688.F32.TF32 R144, R8.reuse, R74, R188 ;  /* 0x0000004a0890723c */ /* 0x040ff600000810bc */
[----:B------:R-:W-:Y:S11]  /*2df50*/  @!UPT UIADD3 URZ, URZ, URZ, URZ ;  /* 0x0000003f3f3ff290 */ /* 0x000ff6000fffe03f */
[----:B------:R-:W-:Y:S02]  /*2df60*/  @!UPT UIADD3 URZ, URZ, URZ, URZ ;  /* 0x0000003f3f3ff290 */ /* 0x000fe4000fffe03f */
[----:B-----5:R-:W-:Y:S02]  /*2df70*/  IMAD.MOV.U32 R64, RZ, RZ, R144 ;  /* 0x000000ffff407224 */ /* 0x020fe400078e0090 */
[----:B------:R-:W-:Y:S02]  /*2df80*/  IMAD.MOV.U32 R65, RZ, RZ, R145 ;  /* 0x000000ffff417224 */ /* 0x000fe400078e0091 */
[----:B------:R-:W-:Y:S02]  /*2df90*/  IMAD.MOV.U32 R72, RZ, RZ, R146 ;  /* 0x000000ffff487224 */ /* 0x000fe400078e0092 */
[----:B------:R-:W-:Y:S02]  /*2dfa0*/  IMAD.MOV.U32 R73, RZ, RZ, R147 ;  /* 0x000000ffff497224 */ /* 0x000fe400078e0093 */
[C---:B------:R-:W-:Y:S11]  /*2dfb0*/  HMMA.1688.F32.TF32 R144, R8.reuse, R66, R184 ;  /* 0x000000420890723c */ /* 0x040ff600000810b8 */
[----:B------:R-:W-:Y:S11]  /*2dfc0*/  @!UPT UIADD3 URZ, URZ, URZ, URZ ;  /* 0x0000003f3f3ff290 */ /* 0x000ff6000fffe03f */
[----:B------:R-:W-:Y:S02]  /*2dfd0*/  @!UPT UIADD3 URZ, URZ, URZ, URZ ;  /* 0x0000003f3f3ff290 */ /* 0x000fe4000fffe03f */
[----:B----4-:R-:W-:Y:S02]  /*2dfe0*/  IMAD.MOV.U32 R56, RZ, RZ, R144 ;  /* 0x000000ffff387224 */ /* 0x010fe400078e0090 */
[----:B------:R-:W-:Y:S02]  /*2dff0*/  IMAD.MOV.U32 R57, RZ, RZ, R145 ;  /* 0x000000ffff397224 */ /* 0x000fe400078e0091 */
[----:B------:R-:W-:Y:S02]  /*2e000*/  IMAD.MOV.U32 R60, RZ, RZ, R146 ;  /* 0x000000ffff3c7224 */ /* 0x000fe400078e0092 */
[----:B------:R-:W-:Y:S02]  /*2e010*/  IMAD.MOV.U32 R61, RZ, RZ, R147 ;  /* 0x000000ffff3d7224 */ /* 0x000fe400078e0093 */
[C---:B------:R-:W-:Y:S01]  /*2e020*/  HMMA.1688.F32.TF32 R144, R8.reuse, R62, R180 ;  /* 0x0000003e0890723c */ /* 0x040fe200000810b4 */
[----:B------:R-:W-:Y:S02]  /*2e030*/  MOV R151, R252 ;  /* 0x000000fc00977202 */ /* 0x000fe40000000f00 */
[----:B------:R-:W4:Y:S11]  /*2e040*/  LDL.LU R252, [R1+0x17c0] ;  /* 0x0017c00001fc7983 */ /* 0x000f360000300800 */
[----:B------:R-:W-:Y:S10]  /*2e050*/  @!UPT UIADD3 URZ, URZ, URZ, URZ ;  /* 0x0000003f3f3ff290 */ /* 0x000ff4000fffe03f */
[----:B------:R-:W-:Y:S02]  /*2e060*/  IMAD.MOV.U32 R96, RZ, RZ, R144 ;  /* 0x000000ffff607224 */ /* 0x000fe400078e0090 */
[----:B------:R-:W-:Y:S02]  /*2e070*/  IMAD.MOV.U32 R97, RZ, RZ, R145 ;  /* 0x000000ffff617224 */ /* 0x000fe400078e0091 */
[----:B------:R-:W-:Y:S02]  /*2e080*/  IMAD.MOV.U32 R100, RZ, RZ, R146 ;  /* 0x000000ffff647224 */ /* 0x000fe400078e0092 */
[----:B------:R-:W-:Y:S02]  /*2e090*/  IMAD.MOV.U32 R101, RZ, RZ, R147 ;  /* 0x000000ffff657224 */ /* 0x000fe400078e0093 */
[C---:B------:R-:W-:Y:S08]  /*2e0a0*/  HMMA.1688.F32.TF32 R144, R8.reuse, R58, R176 ;  /* 0x0000003a0890723c */ /* 0x040ff000000810b0 */
[C---:B------:R-:W-:Y:S08]  /*2e0b0*/  HMMA.1688.F32.TF32 R164, R8.reuse, R130, R164 ;  /* 0x0000008208a4723c */ /* 0x040ff000000810a4 */
[----:B------:R-:W-:Y:S08]  /*2e0c0*/  HMMA.1688.F32.TF32 R132, R8, R114, R132 ;  /* 0x000000720884723c */ /* 0x000ff00000081084 */
[----:B------:R-:W-:Y:S01]  /*2e0d0*/  IMAD.MOV.U32 R48, RZ, RZ, R144 ;  /* 0x000000ffff307224 */ /* 0x000fe200078e0090 */
[----:B------:R-:W-:Y:S01]  /*2e0e0*/  MOV R52, R146 ;  /* 0x0000009200347202 */ /* 0x000fe20000000f00 */
[----:B------:R-:W-:-:S02]  /*2e0f0*/  IMAD.MOV.U32 R49, RZ, RZ, R145 ;  /* 0x000000ffff317224 */ /* 0x000fc400078e0091 */
[----:B------:R-:W-:Y:S02]  /*2e100*/  IMAD.MOV.U32 R53, RZ, RZ, R147 ;  /* 0x000000ffff357224 */ /* 0x000fe400078e0093 */
[C---:B------:R-:W-:Y:S08]  /*2e110*/  HMMA.1688.F32.TF32 R144, R8.reuse, R54, R172 ;  /* 0x000000360890723c */ /* 0x040ff000000810ac */
[----:B------:R-:W-:Y:S08]  /*2e120*/  HMMA.1688.F32.TF32 R8, R8, R42, R156 ;  /* 0x0000002a0808723c */ /* 0x000ff0000008109c */
[----:B------:R-:W-:Y:S08]  /*2e130*/  HMMA.1688.F32.TF32 R156, R4, R46, R216 ;  /* 0x0000002e049c723c */ /* 0x000ff000000810d8 */
[----:B--2---:R-:W-:-:S02]  /*2e140*/  IMAD.MOV.U32 R108, RZ, RZ, R146 ;  /* 0x000000ffff6c7224 */ /* 0x004fc400078e0092 */
[----:B------:R-:W-:Y:S02]  /*2e150*/  IMAD.MOV.U32 R109, RZ, RZ, R147 ;  /* 0x000000ffff6d7224 */ /* 0x000fe400078e0093 */
[----:B------:R-:W-:Y:S02]  /*2e160*/  IMAD.MOV.U32 R147, RZ, RZ, R13 ;  /* 0x000000ffff937224 */ /* 0x000fe400078e000d */
[----:B------:R-:W-:Y:S02]  /*2e170*/  IMAD.MOV.U32 R146, RZ, RZ, R14 ;  /* 0x000000ffff927224 */ /* 0x000fe400078e000e */
[----:B------:R-:W-:Y:S02]  /*2e180*/  IMAD.MOV.U32 R40, RZ, RZ, R8 ;  /* 0x000000ffff287224 */ /* 0x000fe400078e0008 */
[----:B------:R-:W-:Y:S01]  /*2e190*/  IMAD.MOV.U32 R44, RZ, RZ, R10 ;  /* 0x000000ffff2c7224 */ /* 0x000fe200078e000a */
[C---:B------:R-:W-:Y:S01]  /*2e1a0*/  HMMA.1688.F32.TF32 R84, R4.reuse, R62, R84 ;  /* 0x0000003e0454723c */ /* 0x040fe20000081054 */
[----:B---3--:R-:W-:Y:S04]  /*2e1b0*/  LDS R8, [R15+0x80800] ;  /* 0x080800000f087984 */ /* 0x008fe80000000800 */
[----:B------:R-:W-:Y:S04]  /*2e1c0*/  LDS R10, [R15+0x80c00] ;  /* 0x080c00000f0a7984 */ /* 0x000fe80000000800 */
[----:B------:R-:W-:Y:S01]  /*2e1d0*/  LDS R180, [R15+0x80880] ;  /* 0x080880000fb47984 */ /* 0x000fe20000000800 */
[C---:B------:R-:W-:Y:S03]  /*2e1e0*/  HMMA.1688.F32.TF32 R172, R4.reuse, R130, R148 ;  /* 0x0000008204ac723c */ /* 0x040fe60000081094 */
[----:B------:R1:W-:Y:S05]  /*2e1f0*/  LDS R182, [R15+0x80c80] ;  /* 0x080c80000fb67984 */ /* 0x0003ea0000000800 */
[C---:B------:R-:W-:Y:S08]  /*2e200*/  HMMA.1688.F32.TF32 R148, R4.reuse, R110, R212 ;  /* 0x0000006e0494723c */ /* 0x040ff000000810d4 */
[C---:B-1----:R-:W-:Y:S11]  /*2e210*/  HMMA.1688.F32.TF32 R12, R4.reuse, R50, R220 ;  /* 0x00000032040c723c */ /* 0x042ff600000810dc */
[----:B------:R-:W-:Y:S04]  /*2e220*/  @!UPT UIADD3 URZ, URZ, URZ, URZ ;  /* 0x0000003f3f3ff290 */ /* 0x000fe8000fffe03f */
[----:B------:R-:W-:Y:S04]  /*2e230*/  STL.64 [R1+0x2c0], R148 ;  /* 0x0002c09401007387 */ /* 0x000fe80000100a00 */
[----:B------:R1:W-:Y:S02]  /*2e240*/  STL.64 [R1+0x2c8], R150 ;  /* 0x0002c89601007387 */ /* 0x0003e40000100a00 */
[C---:B-1----:R-:W-:Y:S02]  /*2e250*/  HMMA.1688.F32.TF32 R148, R4.reuse, R106, R224 ;  /* 0x0000006a0494723c */ /* 0x042fe400000810e0 */
[----:B------:R-:W-:Y:S04]  /*2e260*/  STL.64 [R1+0x2a0], R156 ;  /* 0x0002a09c01007387 */ /* 0x000fe80000100a00 */
[----:B------:R1:W-:Y:S04]  /*2e270*/  STL.64 [R1+0x2a8], R158 ;  /* 0x0002a89e01007387 */ /* 0x0003e80000100a00 */
[----:B------:R-:W-:Y:S04]  /*2e280*/  STL.64 [R1+0x290], R12 ;  /* 0x0002900c01007387 */ /* 0x000fe80000100a00 */
[----:B------:R2:W-:Y:S01]  /*2e290*/  STL.64 [R1+0x298], R14 ;  /* 0x0002980e01007387 */ /* 0x0005e20000100a00 */
[C---:B-1----:R-:W-:Y:S08]  /*2e2a0*/  HMMA.1688.F32.TF32 R156, R4.reuse, R102, R228 ;  /* 0x00000066049c723c */ /* 0x042ff000000810e4 */
[----:B------:R-:W-:Y:S01]  /*2e2b0*/  STL.64 [R1+0x280], R148 ;  /* 0x0002809401007387 */ /* 0x000fe20000100a00 */
[C---:B--2---:R-:W-:Y:S03]  /*2e2c0*/  HMMA.1688.F32.TF32 R12, R4.reuse, R98, R232 ;  /* 0x00000062040c723c */ /* 0x044fe600000810e8 */
[----:B------:R1:W-:Y:S05]  /*2e2d0*/  STL.64 [R1+0x288], R150 ;  /* 0x0002889601007387 */ /* 0x0003ea0000100a00 */
[C---:B-1----:R-:W-:Y:S06]  /*2e2e0*/  HMMA.1688.F32.TF32 R148, R4.reuse, R94, R236 ;  /* 0x0000005e0494723c */ /* 0x042fec00000810ec */
[----:B------:R-:W-:Y:S04]  /*2e2f0*/  STL.64 [R1+0x270], R156 ;  /* 0x0002709c01007387 */ /* 0x000fe80000100a00 */
[----:B------:R1:W-:Y:S05]  /*2e300*/  STL.64 [R1+0x278], R158 ;  /* 0x0002789e01007387 */ /* 0x0003ea0000100a00 */
[----:B------:R-:W-:Y:S04]  /*2e310*/  STL.64 [R1+0x260], R12 ;  /* 0x0002600c01007387 */ /* 0x000fe80000100a00 */
[----:B------:R2:W-:Y:S01]  /*2e320*/  STL.64 [R1+0x268], R14 ;  /* 0x0002680e01007387 */ /* 0x0005e20000100a00 */
[----:B-1----:R-:W-:Y:S01]  /*2e330*/  HMMA.1688.F32.TF32 R156, R4, R90, R240 ;  /* 0x0000005a049c723c */ /* 0x002fe200000810f0 */
[----:B------:R-:W-:-:S02]  /*2e340*/  IMAD.MOV.U32 R188, RZ, RZ, R194 ;  /* 0x000000ffffbc7224 */ /* 0x000fc400078e00c2 */
[----:B----4-:R-:W-:Y:S04]  /*2e350*/  LDS R181, [R252+0x80880] ;  /* 0x08088000fcb57984 */ /* 0x010fe80000000800 */
[----:B------:R-:W-:Y:S01]  /*2e360*/  STL.64 [R1+0x250], R148 ;  /* 0x0002509401007387 */ /* 0x000fe20000100a00 */
[----:B--2---:R-:W-:Y:S03]  /*2e370*/  HMMA.1688.F32.TF32 R12, R4, R74, R244 ;  /* 0x0000004a040c723c */ /* 0x004fe600000810f4 */
[----:B------:R1:W-:Y:S01]  /*2e380*/  STL.64 [R1+0x258], R150 ;  /* 0x0002589601007387 */ /* 0x0003e20000100a00 */
[----:B------:R-:W-:-:S03]  /*2e390*/  IMAD.MOV.U32 R189, RZ, RZ, R195 ;  /* 0x000000ffffbd7224 */ /* 0x000fc600078e00c3 */
[----:B------:R-:W2:Y:S01]  /*2e3a0*/  LDS R183, [R252+0x80c80] ;  /* 0x080c8000fcb77984 */ /* 0x000ea20000000800 */
[----:B-1----:R-:W-:Y:S07]  /*2e3b0*/  HMMA.1688.F32.TF32 R148, R4, R66, R248 ;  /* 0x000000420494723c */ /* 0x002fee00000810f8 */
[----:B------:R-:W-:Y:S04]  /*2e3c0*/  STL.64 [R1+0x240], R156 ;  /* 0x0002409c01007387 */ /* 0x000fe80000100a00 */
[----:B------:R-:W-:Y:S04]  /*2e3d0*/  STL.64 [R1+0x248], R158 ;  /* 0x0002489e01007387 */ /* 0x000fe80000100a00 */
[----:B------:R1:W-:Y:S04]  /*2e3e0*/  STL.64 [R1+0x230], R12 ;  /* 0x0002300c01007387 */ /* 0x0003e80000100a00 */
[----:B------:R3:W-:Y:S04]  /*2e3f0*/  STL.64 [R1+0x238], R14 ;  /* 0x0002380e01007387 */ /* 0x0007e80000100a00 */
[----:B-1----:R-:W4:Y:S04]  /*2e400*/  LDL.LU R12, [R1+0x2d0] ;  /* 0x0002d000010c7983 */ /* 0x002f280000300800 */
[----:B------:R1:W-:Y:S04]  /*2e410*/  STL.64 [R1+0x220], R148 ;  /* 0x0002209401007387 */ /* 0x0003e80000100a00 */
[----:B------:R5:W-:Y:S04]  /*2e420*/  STL.64 [R1+0x228], R150 ;  /* 0x0002289601007387 */ /* 0x000be80000100a00 */
[----:B------:R-:W-:Y:S04]  /*2e430*/  STL.64 [R1+0x210], R84 ;  /* 0x0002105401007387 */ /* 0x000fe80000100a00 */
[----:B------:R-:W-:Y:S04]  /*2e440*/  STL.64 [R1+0x218], R86 ;  /* 0x0002185601007387 */ /* 0x000fe80000100a00 */
[----:B------:R-:W4:Y:S04]  /*2e450*/  LDL.LU R13, [R1+0x2d4] ;  /* 0x0002d400010d7983 */ /* 0x000f280000300800 */
[----:B---3--:R-:W4:Y:S04]  /*2e460*/  LDL.LU R14, [R1+0x2d8] ;  /* 0x0002d800010e7983 */ /* 0x008f280000300800 */
[----:B------:R-:W4:Y:S04]  /*2e470*/  LDL.LU R15, [R1+0x2dc] ;  /* 0x0002dc00010f7983 */ /* 0x000f280000300800 */
[----:B------:R-:W3:Y:S04]  /*2e480*/  LDL.LU R190, [R1+0xb8] ;  /* 0x0000b80001be7983 */ /* 0x000ee80000300800 */
[----:B------:R-:W3:Y:S04]  /*2e490*/  LDL.LU R191, [R1+0xbc] ;  /* 0x0000bc0001bf7983 */ /* 0x000ee80000300800 */
[----:B------:R-:W2:Y:S04]  /*2e4a0*/  LDL.LU R216, [R1+0xd0] ;  /* 0x0000d00001d87983 */ /* 0x000ea80000300800 */
[----:B------:R-:W2:Y:S04]  /*2e4b0*/  LDL.LU R217, [R1+0xd4] ;  /* 0x0000d40001d97983 */ /* 0x000ea80000300800 */
[----:B------:R-:W3:Y:S04]  /*2e4c0*/  LDL.LU R218, [R1+0xd8] ;  /* 0x0000d80001da7983 */ /* 0x000ee80000300800 */
[----:B------:R-:W3:Y:S04]  /*2e4d0*/  LDL.LU R219, [R1+0xdc] ;  /* 0x0000dc0001db7983 */ /* 0x000ee80000300800 */
[----:B------:R-:W3:Y:S04]  /*2e4e0*/  LDL.LU R212, [R1+0xe0] ;  /* 0x0000e00001d47983 */ /* 0x000ee80000300800 */
[----:B------:R-:W3:Y:S01]  /*2e4f0*/  LDL.LU R213, [R1+0xe4] ;  /* 0x0000e40001d57983 */ /* 0x000ee20000300800 */
[----:B------:R-:W-:-:S03]  /*2e500*/  IMAD.MOV.U32 R105, RZ, RZ, R145 ;  /* 0x000000ffff697224 */ /* 0x000fc600078e0091 */
        /* <DEDUP_REMOVED lines=31> */
[----:B------:R-:W4:Y:S04]  /*2e700*/  LDL.LU R240, [R1+0x2b0] ;  /* 0x0002b00001f07983 */ /* 0x000f280000300800 */
[----:B------:R-:W4:Y:S04]  /*2e710*/  LDL.LU R241, [R1+0x2b4] ;  /* 0x0002b40001f17983 */ /* 0x000f280000300800 */
[----:B------:R-:W4:Y:S04]  /*2e720*/  LDL.LU R242, [R1+0x2b8] ;  /* 0x0002b80001f27983 */ /* 0x000f280000300800 */
[----:B------:R-:W4:Y:S04]  /*2e730*/  LDL.LU R243, [R1+0x2bc] ;  /* 0x0002bc0001f37983 */ /* 0x000f280000300800 */
[----:B-1----:R-:W4:Y:S04]  /*2e740*/  LDL.LU R148, [R1+0x80] ;  /* 0x0000800001947983 */ /* 0x002f280000300800 */
[----:B------:R-:W4:Y:S04]  /*2e750*/  LDL.LU R149, [R1+0x84] ;  /* 0x0000840001957983 */ /* 0x000f280000300800 */
[----:B-----5:R-:W5:Y:S04]  /*2e760*/  LDL.LU R150, [R1+0x88] ;  /* 0x0000880001967983 */ /* 0x020f680000300800 */
[----:B------:R-:W5:Y:S04]  /*2e770*/  LDL.LU R151, [R1+0x8c] ;  /* 0x00008c0001977983 */ /* 0x000f680000300800 */
[----:B------:R-:W4:Y:S04]  /*2e780*/  LDL.LU R184, [R1+0x130] ;  /* 0x0001300001b87983 */ /* 0x000f280000300800 */
        /* <DEDUP_REMOVED lines=14> */
[----:B------:R-:W4:Y:S01]  /*2e870*/  LDL.LU R223, [R1+0xcc] ;  /* 0x0000cc0001df7983 */ /* 0x000f220000300800 */
[C---:B------:R-:W-:Y:S08]  /*2e880*/  HMMA.1688.F32.TF32 R232, R4.reuse, R58, R80 ;  /* 0x0000003a04e8723c */ /* 0x040ff00000081050 */
[C---:B------:R-:W-:Y:S08]  /*2e890*/  HMMA.1688.F32.TF32 R236, R4.reuse, R54, R76 ;  /* 0x0000003604ec723c */ /* 0x040ff0000008104c */
[C---:B------:R-:W-:Y:S08]  /*2e8a0*/  HMMA.1688.F32.TF32 R208, R4.reuse, R114, R208 ;  /* 0x0000007204d0723c */ /* 0x040ff000000810d0 */
[----:B------:R-:W-:Y:S01]  /*2e8b0*/  HMMA.1688.F32.TF32 R4, R4, R42, R152 ;  /* 0x0000002a0404723c */ /* 0x000fe20000081098 */
        /* <DEDUP_REMOVED lines=8> */
[----:B-1----:R-:W5:Y:S04]  /*2e940*/  LDL R239, [R1+0x348] ;  /* 0x0003480001ef7983 */ /* 0x002f680000100800 */
[----:B------:R1:W-:Y:S04]  /*2e950*/  STL.64 [R1+0x200], R4 ;  /* 0x0002000401007387 */ /* 0x0003e80000100a00 */
[----:B------:R-:W-:Y:S01]  /*2e960*/  STL.64 [R1+0x208], R6 ;  /* 0x0002080601007387 */ /* 0x000fe20000100a00 */
[----:B------:R-:W-:Y:S01]  /*2e970*/  IMAD.MOV.U32 R41, RZ, RZ, R9 ;  /* 0x000000ffff297224 */ /* 0x000fe200078e0009 */
[----:B------:R-:W-:-:S02]  /*2e980*/  MOV R45, R11 ;  /* 0x0000000b002d7202 */ /* 0x000fc40000000f00 */
[----:B------:R-:W-:Y:S04]  /*2e990*/  LDS R9, [R252+0x80800] ;  /* 0x08080000fc097984 */ /* 0x000fe80000000800 */
[----:B-1----:R-:W5:Y:S04]  /*2e9a0*/  LDL R4, [R1+0xc7c] ;  /* 0x000c7c0001047983 */ /* 0x002f680000100800 */
[----:B------:R-:W3:Y:S01]  /*2e9b0*/  LDS R11, [R252+0x80c00] ;  /* 0x080c0000fc0b7984 */ /* 0x000ee20000000800 */
[----:B--2---:R-:W-:Y:S01]  /*2e9c0*/  HMMA.1688.F32.TF32 R16, R180, R46, R16 ;  /* 0x0000002eb410723c */ /* 0x004fe20000081010 */
[----:B------:R-:W-:-:S02]  /*2e9d0*/  IMAD.MOV.U32 R244, RZ, RZ, R129 ;  /* 0x000000fffff47224 */ /* 0x000fc400078e0081 */
[----:B------:R-:W-:Y:S01]  /*2e9e0*/  IMAD.MOV.U32 R245, RZ, RZ, R128 ;  /* 0x000000fffff57224 */ /* 0x000fe200078e0080 */
[----:B------:R-:W-:Y:S01]  /*2e9f0*/  LDS R5, [R252+0x81080] ;  /* 0x08108000fc057984 */ /* 0x000fe20000000800 */
[----:B------:R-:W-:Y:S02]  /*2ea00*/  IMAD.MOV.U32 R246, RZ, RZ, R113 ;  /* 0x000000fffff67224 */ /* 0x000fe400078e0071 */
[----:B------:R-:W-:Y:S01]  /*2ea10*/  IMAD.MOV.U32 R247, RZ, RZ, R112 ;  /* 0x000000fffff77224 */ /* 0x000fe200078e0070 */
[----:B------:R-:W-:Y:S11]  /*2ea20*/  LDS R7, [R252+0x81480] ;  /* 0x08148000fc077984 */ /* 0x000ff60000000800 */
[----:B------:R-:W-:Y:S05]  /*2ea30*/  @!UPT UIADD3 URZ, URZ, URZ, URZ ;  /* 0x0000003f3f3ff290 */ /* 0x000fea000fffe03f */
[----:B------:R-:W-:Y:S02]  /*2ea40*/  IMAD.MOV.U32 R236, RZ, RZ, R17 ;  /* 0x000000ffffec7224 */ /* 0x000fe400078e0011 */
[----:B------:R-:W-:Y:S02]  /*2ea50*/  IMAD.MOV.U32 R237, RZ, RZ, R18 ;  /* 0x000000ffffed7224 */ /* 0x000fe400078e0012 */
[----:B------:R-:W-:Y:S01]  /*2ea60*/  IMAD.MOV.U32 R238, RZ, RZ, R19 ;  /* 0x000000ffffee7224 */ /* 0x000fe200078e0013 */
[-C--:B---3--:R-:W-:Y:S08]  /*2ea70*/  HMMA.1688.F32.TF32 R76, R8, R114.reuse, R228 ;  /* 0x00000072084c723c */ /* 0x088ff000000810e4 */
[C---:B------:R-:W-:Y:S08]  /*2ea80*/  HMMA.1688.F32.TF32 R112, R180.reuse, R114, R244 ;  /* 0x00000072b470723c */ /* 0x040ff000000810f4 */
[C---:B------:R-:W-:Y:S08]  /*2ea90*/  HMMA.1688.F32.TF32 R244, R180.reuse, R50, R20 ;  /* 0x00000032b4f4723c */ /* 0x040ff00000081014 */
[C---:B------:R-:W-:Y:S08]  /*2eaa0*/  HMMA.1688.F32.TF32 R20, R180.reuse, R106, R24 ;  /* 0x0000006ab414723c */ /* 0x040ff00000081018 */
[----:B------:R-:W-:Y:S08]  /*2eab0*/  HMMA.1688.F32.TF32 R24, R180, R98, R32 ;  /* 0x00000062b418723c */ /* 0x000ff00000081020 */
[----:B----4-:R-:W-:Y:S11]  /*2eac0*/  HMMA.1688.F32.TF32 R220, R8, R58, R220 ;  /* 0x0000003a08dc723c */ /* 0x010ff600000810dc */
[----:B------:R-:W-:Y:S11]  /*2ead0*/  @!UPT UIADD3 URZ, URZ, URZ, URZ ;  /* 0x0000003f3f3ff290 */ /* 0x000ff6000fffe03f */
[----:B------:R-:W-:Y:S01]  /*2eae0*/  @!UPT UIADD3 URZ, URZ, URZ, URZ ;  /* 0x0000003f3f3ff290 */ /* 0x000fe2000fffe03f */
[----:B------:R1:W-:Y:S02]  /*2eaf0*/  STL [R1+0x174c], R223 ;  /* 0x00174cdf01007387 */ /* 0x0003e40000100800 */
[----:B-1----:R-:W-:Y:S02]  /*2eb00*/  IMAD.MOV.U32 R223, RZ, RZ, R16 ;  /* 0x000000ffffdf7224 */ /* 0x002fe400078e0010 */
[C---:B------:R-:W-:Y:S01]  /*2eb10*/  HMMA.1688.F32.TF32 R16, R180.reuse, R102, R28 ;  /* 0x00000066b410723c */ /* 0x040fe2000008101c */
[----:B------:R-:W-:Y:S04]  /*2eb20*/  STL [R1+0x1728], R0 ;  /* 0x0017280001007387 */ /* 0x000fe80000100800 */
[----:B------:R-:W-:Y:S04]  /*2eb30*/  STL [R1+0x1724], R3 ;  /* 0x0017240301007387 */ /* 0x000fe80000100800 */
[----:B------:R-:W-:Y:S04]  /*2eb40*/  STL [R1+0x1720], R252 ;  /* 0x001720fc01007387 */ /* 0x000fe80000100800 */
[----:B------:R-:W-:Y:S04]  /*2eb50*/  STL.64 [R1+0xd0], R20 ;  /* 0x0000d01401007387 */ /* 0x000fe80000100a00 */
[----:B------:R1:W-:Y:S06]  /*2eb60*/  STL.64 [R1+0xd8], R22 ;  /* 0x0000d81601007387 */ /* 0x0003ec0000100a00 */
[----:B------:R-:W-:Y:S04]  /*2eb70*/  STL.64 [R1+0xc0], R16 ;  /* 0x0000c01001007387 */ /* 0x000fe80000100a00 */
[----:B------:R2:W-:Y:S01]  /*2eb80*/  STL.64 [R1+0xc8], R18 ;  /* 0x0000c81201007387 */ /* 0x0005e20000100a00 */
[C---:B-1----:R-:W-:Y:S03]  /*2eb90*/  HMMA.1688.F32.TF32 R20, R180.reuse, R94, R36 ;  /* 0x0000005eb414723c */ /* 0x042fe60000081024 */
[----:B-----5:R-:W-:Y:S05]  /*2eba0*/  LDS R6, [R239+0x81480] ;  /* 0x08148000ef067984 */ /* 0x020fea0000000800 */
[C---:B--2---:R-:W-:Y:S01]  /*2ebb0*/  HMMA.1688.F32.TF32 R16, R180.reuse, R90, R160 ;  /* 0x0000005ab410723c */ /* 0x044fe200000810a0 */
[----:B------:R-:W-:Y:S04]  /*2ebc0*/  STL.64 [R1+0xb0], R24 ;  /* 0x0000b01801007387 */ /* 0x000fe80000100a00 */
[----:B------:R1:W-:Y:S10]  /*2ebd0*/  STL.64 [R1+0xb8], R26 ;  /* 0x0000b81a01007387 */ /* 0x0003f40000100a00 */
[----:B------:R-:W-:Y:S01]  /*2ebe0*/  STL.64 [R1+0xa0], R20 ;  /* 0x0000a01401007387 */ /* 0x000fe20000100a00 */
[C---:B-1----:R-:W-:Y:S03]  /*2ebf0*/  HMMA.1688.F32.TF32 R24, R180.reuse, R74, R116 ;  /* 0x0000004ab418723c */ /* 0x042fe60000081074 */
[----:B------:R1:W-:Y:S04]  /*2ec00*/  STL.64 [R1+0xa8], R22 ;  /* 0x0000a81601007387 */ /* 0x0003e80000100a00 */
[----:B------:R-:W-:Y:S04]  /*2ec10*/  STL.64 [R1+0x90], R16 ;  /* 0x0000901001007387 */ /* 0x000fe80000100a00 */
[----:B------:R2:W-:Y:S01]  /*2ec20*/  STL.64 [R1+0x98], R18 ;  /* 0x0000981201007387 */ /* 0x0005e20000100a00 */
[----:B-1----:R-:W-:Y:S01]  /*2ec30*/  HMMA.1688.F32.TF32 R20, R180, R66, R120 ;  /* 0x00000042b414723c */ /* 0x002fe20000081078 */
[----:B------:R-:W-:-:S02]  /*2ec40*/  LEA R2, R2, R4, 0x11 ;  /* 0x0000000402027211 */ /* 0x000fc400078e88ff */
[----:B------:R-:W-:Y:S05]  /*2ec50*/  LDS R4, [R239+0x81080] ;  /* 0x08108000ef047984 */ /* 0x000fea0000000800 */
[----:B--2---:R-:W-:Y:S08]  /*2ec60*/  HMMA.1688.F32.TF32 R16, R180, R62, R124 ;  /* 0x0000003eb410723c */ /* 0x004ff0000008107c */
[C---:B------:R-:W-:Y:S01]  /*2ec70*/  HMMA.1688.F32.TF32 R80, R8.reuse, R130, R240 ;  /* 0x000000820850723c */ /* 0x040fe200000810f0 */
[----:B------:R-:W-:Y:S04]  /*2ec80*/  LDS R240, [R0+0x81080] ;  /* 0x0810800000f07984 */ /* 0x000fe80000000800 */
[----:B------:R-:W-:Y:S03]  /*2ec90*/  LDS R242, [R0+0x81480] ;  /* 0x0814800000f27984 */ /* 0x000fe60000000800 */
[C---:B------:R-:W-:Y:S01]  /*2eca0*/  HMMA.1688.F32.TF32 R152, R8.reuse, R46, R224 ;  /* 0x0000002e0898723c */ /* 0x040fe200000810e0 */
[----:B------:R-:W-:Y:S04]  /*2ecb0*/  LDS R241, [R3+0x81080] ;  /* 0x0810800003f17984 */ /* 0x000fe80000000800 */
[----:B------:R-:W-:Y:S03]  /*2ecc0*/  LDS R243, [R3+0x81480] ;  /* 0x0814800003f37984 */ /* 0x000fe60000000800 */
[----:B------:R-:W-:Y:S01]  /*2ecd0*/  HMMA.1688.F32.TF32 R224, R8, R42, R144 ;  /* 0x0000002a08e0723c */ /* 0x000fe20000081090 */
[----:B------:R-:W-:Y:S04]  /*2ece0*/  LDS R144, [R0+0x81000] ;  /* 0x0810000000907984 */ /* 0x000fe80000000800 */
[----:B------:R1:W-:Y:S03]  /*2ecf0*/  LDS R146, [R0+0x81400] ;  /* 0x0814000000927984 */ /* 0x0003e60000000800 */
[----:B------:R-:W-:Y:S01]  /*2ed00*/  HMMA.1688.F32.TF32 R128, R180, R130, R12 ;  /* 0x00000082b480723c */ /* 0x000fe2000008100c */
[----:B------:R-:W-:Y:S04]  /*2ed10*/  LDS R145, [R3+0x81000] ;  /* 0x0810000003917984 */ /* 0x000fe80000000800 */
[----:B------:R2:W-:Y:S04]  /*2ed20*/  LDS R147, [R3+0x81400] ;  /* 0x0814000003937984 */ /* 0x0005e80000000800 */
[----:B------:R-:W-:Y:S01]  /*2ed30*/  LDSM.16.M88.4 R12, [R2] ;  /* 0x00000000020c783b */ /* 0x000fe20000000200 */
[----:B------:R-:W-:Y:S03]  /*2ed40*/  HMMA.1688.F32.TF32 R228, R8, R54, R188 ;  /* 0x0000003608e4723c */ /* 0x000fe600000810bc */
[----:B------:R-:W-:Y:S04]  /*2ed50*/  LDS R188, [R239+0x81000] ;  /* 0x08100000efbc7984 */ /* 0x000fe80000000800 */
[----:B------:R-:W-:Y:S04]  /*2ed60*/  LDS R190, [R239+0x81400] ;  /* 0x08140000efbe7984 */ /* 0x000fe80000000800 */
[----:B------:R-:W-:Y:S04]  /*2ed70*/  LDS R189, [R252+0x81000] ;  /* 0x08100000fcbd7984 */ /* 0x000fe80000000800 */
[----:B------:R-:W3:Y:S04]  /*2ed80*/  LDS R191, [R252+0x81400] ;  /* 0x08140000fcbf7984 */ /* 0x000ee80000000800 */
[----:B------:R-:W-:Y:S01]  /*2ed90*/  STL.64 [R1+0x80], R24 ;  /* 0x0000801801007387 */ /* 0x000fe20000100a00 */
[----:B-1----:R-:W-:-:S03]  /*2eda0*/  IMAD.MOV.U32 R0, RZ, RZ, R18 ;  /* 0x000000ffff007224 */ /* 0x002fc600078e0012 */
[----:B------:R-:W-:Y:S01]  /*2edb0*/  STL.64 [R1+0x88], R26 ;  /* 0x0000881a01007387 */ /* 0x000fe20000100a00 */
[----:B--2---:R-:W-:-:S03]  /*2edc0*/  IMAD.MOV.U32 R3, RZ, RZ, R19 ;  /* 0x000000ffff037224 */ /* 0x004fc600078e0013 */
[----:B------:R-:W-:Y:S04]  /*2edd0*/  STL.64 [R1+0x70], R20 ;  /* 0x0000701401007387 */ /* 0x000fe80000100a00 */
[----:B------:R-:W-:Y:S04]  /*2ede0*/  STL.64 [R1+0x78], R22 ;  /* 0x0000781601007387 */ /* 0x000fe80000100a00 */
[----:B------:R1:W-:Y:S01]  /*2edf0*/  STL.64 [R1+0x60], R16 ;  /* 0x0000601001007387 */ /* 0x0003e20000100a00 */
[C---:B------:R-:W-:Y:S08]  /*2ee00*/  HMMA.1688.F32.TF32 R148, R8.reuse, R110, R148 ;  /* 0x0000006e0894723c */ /* 0x040ff00000081094 */
        /* <DEDUP_REMOVED lines=8> */
[----:B------:R-:W-:Y:S01]  /*2ee90*/  HMMA.1688.F32.TF32 R216, R8, R62, R216 ;  /* 0x0000003e08d8723c */ /* 0x000fe200000810d8 */
[----:B------:R-:W2:Y:S07]  /*2eea0*/  LDSM.16.M88.4 R8, [R2+0x2000] ;  /* 0x002000000208783b */ /* 0x000eae0000000200 */
[----:B------:R-:W-:Y:S01]  /*2eeb0*/  HMMA.1688.F32.TF32 R248, R180, R42, R168 ;  /* 0x0000002ab4f8723c */ /* 0x000fe200000810a8 */
[----:B------:R-:W-:Y:S01]  /*2eec0*/  IMAD.MOV.U32 R160, RZ, RZ, R40 ;  /* 0x000000ffffa07224 */ /* 0x000fe200078e0028 */
[----:B------:R-:W4:Y:S01]  /*2eed0*/  LDSM.16.M88.4 R36, [R2+0x4000] ;  /* 0x004000000224783b */ /* 0x000f220000000200 */
[----:B------:R-:W-:-:S02]  /*2eee0*/  IMAD.MOV.U32 R161, RZ, RZ, R41 ;  /* 0x000000ffffa17224 */ /* 0x000fc400078e0029 */
[----:B------:R-:W-:Y:S01]  /*2eef0*/  IMAD.MOV.U32 R162, RZ, RZ, R44 ;  /* 0x000000ffffa27224 */ /* 0x000fe200078e002c */
[----:B------:R-:W-:Y:S02]  /*2ef00*/  LDSM.16.M88.4 R84, [R2+0x1c000] ;  /* 0x01c000000254783b */ /* 0x000fe40000000200 */
[C---:B-1----:R-:W-:Y:S08]  /*2ef10*/  HMMA.1688.F32.TF32 R16, R180.reuse, R54, R140 ;  /* 0x00000036b410723c */ /* 0x042ff0000008108c */
[----:B------:R-:W-:Y:S11]  /*2ef20*/  HMMA.1688.F32.TF32 R20, R180, R58, R136 ;  /* 0x0000003ab414723c */ /* 0x000ff60000081088 */
[----:B------:R-:W-:Y:S04]  /*2ef30*/  @!UPT UIADD3 URZ, URZ, URZ, URZ ;  /* 0x0000003f3f3ff290 */ /* 0x000fe8000fffe03f */
[----:B------:R-:W-:Y:S01]  /*2ef40*/  STL.64 [R1], R16 ;  /* 0x0000001001007387 */ /* 0x000fe20000100a00 */
[----:B------:R-:W-:-:S07]  /*2ef50*/  MOV R252, R19 ;  /* 0x0000001300fc7202 */ /* 0x000fce0000000f00 */
[----:B------:R-:W-:Y:S04]  /*2ef60*/  STL.64 [R1+0x110], R20 ;  /* 0x0001101401007387 */ /* 0x000fe80000100a00 */
[----:B------:R-:W-:Y:S04]  /*2ef70*/  STL.64 [R1+0x118], R22 ;  /* 0x0001181601007387 */ /* 0x000fe80000100a00 */
[----:B------:R1:W-:Y:S01]  /*2ef80*/  STL [R1+0x8], R18 ;  /* 0x0000081201007387 */ /* 0x0003e20000100800 */
[-C--:B---3--:R-:W-:Y:S08]  /*2ef90*/  HMMA.1688.F32.TF32 R24, R188, R12.reuse, R80 ;  /* 0x0000000cbc18723c */ /* 0x088ff00000081050 */
[-C--:B-1----:R-:W-:Y:S08]  /*2efa0*/  HMMA.1688.F32.TF32 R16, R144, R12.reuse, R164 ;  /* 0x0000000c9010723c */ /* 0x082ff000000810a4 */
[----:B------:R-:W-:Y:S01]  /*2efb0*/  HMMA.1688.F32.TF32 R20, R240, R12, R172 ;  /* 0x0000000cf014723c */ /* 0x000fe200000810ac */
[----:B------:R-:W-:Y:S04]  /*2efc0*/  STL.64 [R1+0x1698], R250 ;  /* 0x001698fa01007387 */ /* 0x000fe80000100a00 */
[----:B------:R-:W-:Y:S03]  /*2efd0*/  STL.64 [R1+0x1690], R248 ;  /* 0x001690f801007387 */ /* 0x000fe60000100a00 */
[-C--:B--2---:R-:W-:Y:S08]  /*2efe0*/  HMMA.1688.F32.TF32 R28, R188, R8.reuse, R76 ;  /* 0x00000008bc1c723c */ /* 0x084ff0000008104c */
[----:B------:R-:W-:Y:S01]  /*2eff0*/  HMMA.1688.F32.TF32 R32, R240, R8, R208 ;  /* 0x00000008f020723c */ /* 0x000fe200000810d0 */
[----:B------:R-:W-:Y:S04]  /*2f000*/  STL.64 [R1+0x16a8], R18 ;  /* 0x0016a81201007387 */ /* 0x000fe80000100a00 */
[----:B------:R1:W-:Y:S04]  /*2f010*/  STL.64 [R1+0x16a0], R16 ;  /* 0x0016a01001007387 */ /* 0x0003e80000100a00 */
[----:B------:R-:W-:Y:S04]  /*2f020*/  STL.64 [R1+0x1688], R22 ;  /* 0x0016881601007387 */ /* 0x000fe80000100a00 */
[----:B------:R2:W-:Y:S01]  /*2f030*/  STL.64 [R1+0x1680], R20 ;  /* 0x0016801401007387 */ /* 0x0005e20000100a00 */
[----:B-1----:R-:W-:Y:S03]  /*2f040*/  HMMA.1688.F32.TF32 R16, R4, R12, R128 ;  /* 0x0000000c0410723c */ /* 0x002fe60000081080 */
[----:B------:R-:W-:Y:S01]  /*2f050*/  STL [R1+0x164c], R24 ;  /* 0x00164c1801007387 */ /* 0x000fe20000100800 */
[----:B------:R-:W-:-:S02]  /*2f060*/  IMAD.MOV.U32 R163, RZ, RZ, R45 ;  /* 0x000000ffffa37224 */ /* 0x000fc400078e002d */
[----:B------:R-:W-:Y:S02]  /*2f070*/  IMAD.MOV.U32 R140, RZ, RZ, R104 ;  /* 0x000000ffff8c7224 */ /* 0x000fe400078e0068 */
[----:B------:R-:W-:Y:S02]  /*2f080*/  IMAD.MOV.U32 R141, RZ, RZ, R105 ;  /* 0x000000ffff8d7224 */ /* 0x000fe400078e0069 */
[----:B------:R-:W-:Y:S01]  /*2f090*/  IMAD.MOV.U32 R142, RZ, RZ, R108 ;  /* 0x000000ffff8e7224 */ /* 0x000fe200078e006c */
[----:B--2---:R-:W-:Y:S01]  /*2f0a0*/  HMMA.1688.F32.TF32 R20, R144, R8, R132 ;  /* 0x000000089014723c */ /* 0x004fe20000081084 */
[----:B------:R-:W-:Y:S04]  /*2f0b0*/  STL [R1+0x1648], R25 ;  /* 0x0016481901007387 */ /* 0x000fe80000100800 */
[----:B------:R-:W-:Y:S04]  /*2f0c0*/  STL [R1+0x1644], R26 ;  /* 0x0016441a01007387 */ /* 0x000fe80000100800 */
[----:B------:R-:W-:Y:S04]  /*2f0d0*/  STL [R1+0x1640], R27 ;  /* 0x0016401b01007387 */ /* 0x000fe80000100800 */
[----:B------:R1:W-:Y:S01]  /*2f0e0*/  STL.64 [R1+0x1708], R14 ;  /* 0x0017080e01007387 */ /* 0x0003e20000100a00 */
[----:B------:R-:W-:-:S02]  /*2f0f0*/  IMAD.MOV.U32 R143, RZ, RZ, R109 ;  /* 0x000000ffff8f7224 */ /* 0x000fc400078e006d */
[----:B------:R-:W-:Y:S01]  /*2f100*/  IMAD.MOV.U32 R136, RZ, RZ, R48 ;  /* 0x000000ffff887224 */ /* 0x000fe200078e0030 */
[----:B------:R-:W-:Y:S01]  /*2f110*/  MOV R138, R52 ;  /* 0x00000034008a7202 */ /* 0x000fe20000000f00 */
[----:B------:R-:W-:Y:S01]  /*2f120*/  IMAD.MOV.U32 R137, RZ, RZ, R49 ;  /* 0x000000ffff897224 */ /* 0x000fe200078e0031 */
[----:B------:R-:W-:Y:S01]  /*2f130*/  HMMA.1688.F32.TF32 R68, R180, R110, R68 ;  /* 0x0000006eb444723c */ /* 0x000fe20000081044 */
[----:B------:R-:W-:Y:S01]  /*2f140*/  IMAD.MOV.U32 R139, RZ, RZ, R53 ;  /* 0x000000ffff8b7224 */ /* 0x000fe200078e0035 */
[----:B------:R-:W-:Y:S01]  /*2f150*/  MOV R125, R65 ;  /* 0x00000041007d7202 */ /* 0x000fe20000000f00 */
[----:B------:R-:W-:Y:S01]  /*2f160*/  IMAD.MOV.U32 R168, RZ, RZ, R96 ;  /* 0x000000ffffa87224 */ /* 0x000fe200078e0060 */
[----:B------:R-:W2:Y:S04]  /*2f170*/  LDSM.16.M88.4 R76, [R2+0x18000] ;  /* 0x01800000024c783b */ /* 0x000ea80000000200 */
[----:B-1----:R-:W-:Y:S01]  /*2f180*/  HMMA.1688.F32.TF32 R12, R4, R8, R112 ;  /* 0x00000008040c723c */ /* 0x002fe20000081070 */
        /* <DEDUP_REMOVED lines=8> */
[----:B------:R-:W-:Y:S04]  /*2f210*/  STL.64 [R1+0x16c8], R34 ;  /* 0x0016c82201007387 */ /* 0x000fe80000100a00 */
[----:B------:R-:W-:Y:S04]  /*2f220*/  STL.64 [R1+0x16c0], R32 ;  /* 0x0016c02001007387 */ /* 0x000fe80000100a00 */
[----:B------:R-:W3:Y:S04]  /*2f230*/  LDL.LU R40, [R1+0x17bc] ;  /* 0x0017bc0001287983 */ /* 0x000ee80000300800 */
[----:B------:R-:W-:Y:S04]  /*2f240*/  STL.64 [R1+0x130], R12 ;  /* 0x0001300c01007387 */ /* 0x000fe80000100a00 */
[----:B------:R-:W-:Y:S04]  /*2f250*/  STL.64 [R1+0x138], R14 ;  /* 0x0001380e01007387 */ /* 0x000fe80000100a00 */
[----:B------:R-:W5:Y:S04]  /*2f260*/  LDL.LU R41, [R1+0x17b8] ;  /* 0x0017b80001297983 */ /* 0x000f680000300800 */
[----:B------:R-:W5:Y:S04]  /*2f270*/  LDL.LU R44, [R1+0x17b4] ;  /* 0x0017b400012c7983 */ /* 0x000f680000300800 */
[----:B------:R-:W5:Y:S04]  /*2f280*/  LDL.LU R45, [R1+0x17b0] ;  /* 0x0017b000012d7983 */ /* 0x000f680000300800 */
[----:B------:R-:W5:Y:S04]  /*2f290*/  LDL.LU R104, [R1+0x17ac] ;  /* 0x0017ac0001687983 */ /* 0x000f680000300800 */
[----:B------:R-:W5:Y:S04]  /*2f2a0*/  LDL.LU R105, [R1+0x17a8] ;  /* 0x0017a80001697983 */ /* 0x000f680000300800 */
[----:B------:R-:W5:Y:S04]  /*2f2b0*/  LDL.LU R108, [R1+0x17a4] ;  /* 0x0017a400016c7983 */ /* 0x000f680000300800 */
[----:B------:R-:W5:Y:S04]  /*2f2c0*/  LDL.LU R109, [R1+0x17a0] ;  /* 0x0017a000016d7983 */ /* 0x000f680000300800 */
[----:B------:R-:W5:Y:S01]  /*2f2d0*/  LDL.LU R48, [R1+0x179c] ;  /* 0x00179c0001307983 */ /* 0x000f620000300800 */
[----:B------:R-:W-:-:S03]  /*2f2e0*/  IMAD.MOV.U32 R169, RZ, RZ, R97 ;  /* 0x000000ffffa97224 */ /* 0x000fc600078e0061 */
        /* <DEDUP_REMOVED lines=28> */
[----:B------:R-:W5:Y:S04]  /*2f4b0*/  LDL.LU R88, [R1+0x175c] ;  /* 0x00175c0001587983 */ /* 0x000f680000300800 */
[----:B------:R-:W5:Y:S04]  /*2f4c0*/  LDL.LU R93, [R1+0x1758] ;  /* 0x00175800015d7983 */ /* 0x000f680000300800 */
[----:B------:R-:W5:Y:S04]  /*2f4d0*/  LDL.LU R92, [R1+0x1754] ;  /* 0x00175400015c7983 */ /* 0x000f680000300800 */
[----:B------:R-:W5:Y:S01]  /*2f4e0*/  LDL.LU R89, [R1+0x1750] ;  /* 0x0017500001597983 */ /* 0x000f620000300800 */
[----:B------:R-:W-:-:S02]  /*2f4f0*/  IMAD.MOV.U32 R232, RZ, RZ, R68 ;  /* 0x000000ffffe87224 */ /* 0x000fc400078e0044 */
[----:B------:R-:W-:Y:S01]  /*2f500*/  IMAD.MOV.U32 R233, RZ, RZ, R69 ;  /* 0x000000ffffe97224 */ /* 0x000fe200078e0045 */
[----:B------:R-:W1:Y:S01]  /*2f510*/  LDSM.16.M88.4 R80, [R2+0x1a000] ;  /* 0x01a000000250783b */ /* 0x000e620000000200 */
[----:B------:R-:W-:Y:S02]  /*2f520*/  IMAD.MOV.U32 R234, RZ, RZ, R70 ;  /* 0x000000ffffea7224 */ /* 0x000fe400078e0046 */
[----:B------:R-:W-:Y:S02]  /*2f530*/  IMAD.MOV.U32 R235, RZ, RZ, R71 ;  /* 0x000000ffffeb7224 */ /* 0x000fe400078e0047 */
[----:B------:R-:W1:Y:S01]  /*2f540*/  LDSM.16.M88.4 R68, [R2+0x14000] ;  /* 0x014000000244783b */ /* 0x000e620000000200 */
[----:B----4-:R-:W-:Y:S03]  /*2f550*/  HMMA.1688.F32.TF32 R148, R188, R36, R148 ;  /* 0x00000024bc94723c */ /* 0x010fe60000081094 */
[----:B------:R4:W-:Y:S05]  /*2f560*/  STL.64 [R1+0x16d0], R10 ;  /* 0x0016d00a01007387 */ /* 0x0009ea0000100a00 */
[C---:B--2---:R-:W-:Y:S01]  /*2f570*/  HMMA.1688.F32.TF32 R132, R144.reuse, R76, R168 ;  /* 0x0000004c9084723c */ /* 0x044fe200000810a8 */
[----:B------:R-:W-:Y:S07]  /*2f580*/  STL [R1+0x13a4], R2 ;  /* 0x0013a40201007387 */ /* 0x000fee0000100800 */
[----:B------:R-:W-:Y:S08]  /*2f590*/  HMMA.1688.F32.TF32 R140, R144, R84, R140 ;  /* 0x00000054908c723c */ /* 0x000ff0000008108c */
[----:B----4-:R-:W-:Y:S08]  /*2f5a0*/  HMMA.1688.F32.TF32 R8, R188, R76, R216 ;  /* 0x0000004cbc08723c */ /* 0x010ff000000810d8 */
[C---:B-1----:R-:W-:Y:S08]  /*2f5b0*/  HMMA.1688.F32.TF32 R136, R144.reuse, R80, R136 ;  /* 0x000000509088723c */ /* 0x042ff00000081088 */
[----:B------:R-:W-:Y:S01]  /*2f5c0*/  HMMA.1688.F32.TF32 R124, R144, R68, R124 ;  /* 0x00000044907c723c */ /* 0x000fe2000008107c */
[----:B------:R-:W-:Y:S01]  /*2f5d0*/  MOV R16, R223 ;  /* 0x000000df00107202 */ /* 0x000fe20000000f00 */
[----:B------:R-:W-:-:S02]  /*2f5e0*/  IMAD.MOV.U32 R17, RZ, RZ, R236 ;  /* 0x000000ffff117224 */ /* 0x000fc400078e00ec */
[----:B------:R-:W-:Y:S02]  /*2f5f0*/  IMAD.MOV.U32 R18, RZ, RZ, R237 ;  /* 0x000000ffff127224 */ /* 0x000fe400078e00ed */
[----:B------:R-:W-:Y:S02]  /*2f600*/  IMAD.MOV.U32 R19, RZ, RZ, R238 ;  /* 0x000000ffff137224 */ /* 0x000fe400078e00ee */
[----:B---3--:R-:W-:Y:S02]  /*2f610*/  IMAD.MOV.U32 R119, RZ, RZ, R40 ;  /* 0x000000ffff777224 */ /* 0x008fe400078e0028 */
[----:B-----5:R-:W-:Y:S02]  /*2f620*/  IMAD.MOV.U32 R118, RZ, RZ, R41 ;  /* 0x000000ffff767224 */ /* 0x020fe400078e0029 */
[----:B------:R-:W1:Y:S01]  /*2f630*/  LDSM.16.M88.4 R40, [R2+0x6000] ;  /* 0x006000000228783b */ /* 0x000e620000000200 */
[----:B------:R-:W-:Y:S02]  /*2f640*/  IMAD.MOV.U32 R117, RZ, RZ, R44 ;  /* 0x000000ffff757224 */ /* 0x000fe400078e002c */
[----:B------:R-:W-:-:S02]  /*2f650*/  IMAD.MOV.U32 R116, RZ, RZ, R45 ;  /* 0x000000ffff747224 */ /* 0x000fc400078e002d */
[----:B------:R-:W2:Y:S01]  /*2f660*/  LDSM.16.M88.4 R44, [R2+0x8000] ;  /* 0x00800000022c783b */ /* 0x000ea20000000200 */
[----:B------:R-:W-:Y:S02]  /*2f670*/  IMAD.MOV.U32 R251, RZ, RZ, R104 ;  /* 0x000000fffffb7224 */ /* 0x000fe400078e0068 */
[----:B------:R-:W-:Y:S02]  /*2f680*/  IMAD.MOV.U32 R250, RZ, RZ, R105 ;  /* 0x000000fffffa7224 */ /* 0x000fe400078e0069 */
[----:B------:R-:W-:Y:S02]  /*2f690*/  IMAD.MOV.U32 R249, RZ, RZ, R108 ;  /* 0x000000fffff97224 */ /* 0x000fe400078e006c */
[----:B------:R-:W-:Y:S02]  /*2f6a0*/  IMAD.MOV.U32 R111, RZ, RZ, R48 ;  /* 0x000000ffff6f7224 */ /* 0x000fe400078e0030 */
[----:B------:R-:W-:Y:S02]  /*2f6b0*/  IMAD.MOV.U32 R110, RZ, RZ, R49 ;  /* 0x000000ffff6e7224 */ /* 0x000fe400078e0031 */
[----:B------:R-:W3:Y:S01]  /*2f6c0*/  LDSM.16.M88.4 R48, [R2+0xa000] ;  /* 0x00a000000230783b */ /* 0x000ee20000000200 */
[----:B------:R-:W-:-:S02]  /*2f6d0*/  IMAD.MOV.U32 R248, RZ, RZ, R109 ;  /* 0x000000fffff87224 */ /* 0x000fc400078e006d */
[----:B------:R-:W-:Y:S02]  /*2f6e0*/  IMAD.MOV.U32 R109, RZ, RZ, R52 ;  /* 0x000000ffff6d7224 */ /* 0x000fe400078e0034 */
[----:B------:R-:W-:Y:S02]  /*2f6f0*/  IMAD.MOV.U32 R108, RZ, RZ, R53 ;  /* 0x000000ffff6c7224 */ /* 0x000fe400078e0035 */
[----:B------:R-:W4:Y:S01]  /*2f700*/  LDSM.16.M88.4 R52, [R2+0xc000] ;  /* 0x00c000000234783b */ /* 0x000f220000000200 */
[----:B------:R-:W-:Y:S02]  /*2f710*/  IMAD.MOV.U32 R107, RZ, RZ, R96 ;  /* 0x000000ffff6b7224 */ /* 0x000fe400078e0060 */
[----:B------:R-:W-:Y:S02]  /*2f720*/  IMAD.MOV.U32 R106, RZ, RZ, R97 ;  /* 0x000000ffff6a7224 */ /* 0x000fe400078e0061 */
[----:B------:R-:W-:Y:S01]  /*2f730*/  IMAD.MOV.U32 R105, RZ, RZ, R100 ;  /* 0x000000ffff697224 */ /* 0x000fe200078e0064 */
[----:B------:R-:W-:Y:S01]  /*2f740*/  MOV R104, R101 ;  /* 0x0000006500687202 */ /* 0x000fe20000000f00 */
[----:B------:R-:W-:-:S02]  /*2f750*/  IMAD.MOV.U32 R103, RZ, RZ, R56 ;  /* 0x000000ffff677224 */ /* 0x000fc400078e0038 */
[----:B------:R-:W-:Y:S02]  /*2f760*/  IMAD.MOV.U32 R102, RZ, RZ, R57 ;  /* 0x000000ffff667224 */ /* 0x000fe400078e0039 */
[----:B------:R-:W5:Y:S01]  /*2f770*/  LDSM.16.M88.4 R56, [R2+0xe000] ;  /* 0x00e000000238783b */ /* 0x000f620000000200 */
[----:B------:R-:W-:Y:S01]  /*2f780*/  MOV R101, R60 ;  /* 0x0000003c00657202 */ /* 0x000fe20000000f00 */
[----:B------:R-:W-:Y:S02]  /*2f790*/  IMAD.MOV.U32 R100, RZ, RZ, R61 ;  /* 0x000000ffff647224 */ /* 0x000fe400078e003d */
[----:B------:R-:W2:Y:S01]  /*2f7a0*/  LDSM.16.M88.4 R60, [R2+0x10000] ;  /* 0x01000000023c783b */ /* 0x000ea20000000200 */
[----:B------:R-:W-:Y:S02]  /*2f7b0*/  IMAD.MOV.U32 R99, RZ, RZ, R64 ;  /* 0x000000ffff637224 */ /* 0x000fe400078e0040 */
[----:B------:R-:W-:Y:S02]  /*2f7c0*/  IMAD.MOV.U32 R98, RZ, RZ, R65 ;  /* 0x000000ffff627224 */ /* 0x000fe400078e0041 */
[----:B------:R-:W2:Y:S01]  /*2f7d0*/  LDSM.16.M88.4 R64, [R2+0x12000] ;  /* 0x012000000240783b */ /* 0x000ea20000000200 */
[----:B------:R-:W-:-:S02]  /*2f7e0*/  IMAD.MOV.U32 R97, RZ, RZ, R72 ;  /* 0x000000ffff617224 */ /* 0x000fc400078e0048 */
[----:B------:R-:W-:Y:S02]  /*2f7f0*/  IMAD.MOV.U32 R96, RZ, RZ, R73 ;  /* 0x000000ffff607224 */ /* 0x000fe400078e0049 */
[----:B------:R-:W3:Y:S01]  /*2f800*/  LDSM.16.M88.4 R72, [R2+0x16000] ;  /* 0x016000000248783b */ /* 0x000ee20000000200 */
[----:B------:R-:W-:Y:S02]  /*2f810*/  IMAD.MOV.U32 R95, RZ, RZ, R88 ;  /* 0x000000ffff5f7224 */ /* 0x000fe400078e0058 */
[----:B------:R-:W-:Y:S02]  /*2f820*/  IMAD.MOV.U32 R94, RZ, RZ, R89 ;  /* 0x000000ffff5e7224 */ /* 0x000fe400078e0059 */
[----:B------:R-:W4:Y:S01]  /*2f830*/  LDSM.16.M88.4 R88, [R2+0x1e000] ;  /* 0x01e000000258783b */ /* 0x000f220000000200 */
[C---:B-1----:R-:W-:Y:S08]  /*2f840*/  HMMA.1688.F32.TF32 R96, R144.reuse, R40, R96 ;  /* 0x000000289060723c */ /* 0x042ff00000081060 */
[C---:B------:R-:W-:Y:S08]  /*2f850*/  HMMA.1688.F32.TF32 R92, R144.reuse, R36, R92 ;  /* 0x00000024905c723c */ /* 0x040ff0000008105c */
[C---:B--2---:R-:W-:Y:S08]  /*2f860*/  HMMA.1688.F32.TF32 R100, R144.reuse, R44, R100 ;  /* 0x0000002c9064723c */ /* 0x044ff00000081064 */
[----:B---3--:R-:W-:Y:S08]  /*2f870*/  HMMA.1688.F32.TF32 R104, R144, R48, R104 ;  /* 0x000000309068723c */ /* 0x008ff00000081068 */
[----:B------:R-:W-:Y:S08]  /*2f880*/  HMMA.1688.F32.TF32 R152, R188, R40, R152 ;  /* 0x00000028bc98723c */ /* 0x000ff00000081098 */
[C---:B----4-:R-:W-:Y:S08]  /*2f890*/  HMMA.1688.F32.TF32 R108, R144.reuse, R52, R108 ;  /* 0x00000034906c723c */ /* 0x050ff0000008106c */
[C---:B-----5:R-:W-:Y:S08]  /*2f8a0*/  HMMA.1688.F32.TF32 R112, R144.reuse, R56, R248 ;  /* 0x000000389070723c */ /* 0x060ff000000810f8 */
[C---:B------:R-:W-:Y:S08]  /*2f8b0*/  HMMA.1688.F32.TF32 R116, R144.reuse, R60, R116 ;  /* 0x0000003c9074723c */ /* 0x040ff00000081074 */
[C---:B------:R-:W-:Y:S08]  /*2f8c0*/  HMMA.1688.F32.TF32 R120, R144.reuse, R64, R120 ;  /* 0x000000409078723c */ /* 0x040ff00000081078 */
[C---:B------:R-:W-:Y:S01]  /*2f8d0*/  HMMA.1688.F32.TF32 R128, R144.reuse, R72, R180 ;  /* 0x000000489080723c */ /* 0x040fe200000810b4 */
[----:B------:R-:W-:Y:S07]  /*2f8e0*/  STL.64 [R1+0x16e0], R94 ;  /* 0x0016e05e01007387 */ /* 0x000fee0000100a00 */
[----:B------:R-:W-:Y:S08]  /*2f8f0*/  HMMA.1688.F32.TF32 R144, R144, R88, R160 ;  /* 0x000000589090723c */ /* 0x000ff000000810a0 */
[C---:B------:R-:W-:Y:S01]  /*2f900*/  HMMA.1688.F32.TF32 R156, R188.reuse, R44, R156 ;  /* 0x0000002cbc9c723c */ /* 0x040fe2000008109c */
[----:B------:R-:W-:Y:S07]  /*2f910*/  STL.64 [R1+0x16d8], R92 ;  /* 0x0016d85c01007387 */ /* 0x000fee0000100a00 */
[C---:B------:R-:W-:Y:S01]  /*2f920*/  HMMA.1688.F32.TF32 R160, R188.reuse, R48, R176 ;  /* 0x00000030bca0723c */ /* 0x040fe200000810b0 */
        /* <DEDUP_REMOVED lines=16> */
[----:B------:R-:W2:Y:S04]  /*2fa30*/  LDL.LU R223, [R1+0x174c] ;  /* 0x00174c0001df7983 */ /* 0x000ea80000300800 */
[----:B------:R1:W-:Y:S04]  /*2fa40*/  STL.64 [R1+0x20], R8 ;  /* 0x0000200801007387 */ /* 0x0003e80000100a00 */
[----:B------:R3:W-:Y:S04]  /*2fa50*/  STL.64 [R1+0x28], R10 ;  /* 0x0000280a01007387 */ /* 0x0007e80000100a00 */
[----:B------:R-:W4:Y:S04]  /*2fa60*/  LDL.LU R236, [R1+0x1748] ;  /* 0x0017480001ec7983 */ /* 0x000f280000300800 */
[----:B------:R-:W4:Y:S04]  /*2fa70*/  LDL.LU R237, [R1+0x1744] ;  /* 0x0017440001ed7983 */ /* 0x000f280000300800 */
[----:B------:R-:W4:Y:S04]  /*2fa80*/  LDL.LU R238, [R1+0x1740] ;  /* 0x0017400001ee7983 */ /* 0x000f280000300800 */
[----:B------:R-:W5:Y:S04]  /*2fa90*/  LDL.LU R20, [R1+0x200] ;  /* 0x0002000001147983 */ /* 0x000f680000300800 */
[----:B------:R-:W5:Y:S04]  /*2faa0*/  LDL.LU R21, [R1+0x204] ;  /* 0x0002040001157983 */ /* 0x000f680000300800 */
[----:B------:R-:W5:Y:S04]  /*2fab0*/  LDL.LU R22, [R1+0x208] ;  /* 0x0002080001167983 */ /* 0x000f680000300800 */
[----:B------:R-:W5:Y:S04]  /*2fac0*/  LDL.LU R23, [R1+0x20c] ;  /* 0x00020c0001177983 */ /* 0x000f680000300800 */
[----:B-1----:R-:W4:Y:S04]  /*2fad0*/  LDL.LU R8, [R1+0x220] ;  /* 0x0002200001087983 */ /* 0x002f280000300800 */
[----:B------:R-:W4:Y:S04]  /*2fae0*/  LDL.LU R9, [R1+0x224] ;  /* 0x0002240001097983 */ /* 0x000f280000300800 */
[----:B---3--:R-:W4:Y:S04]  /*2faf0*/  LDL.LU R10, [R1+0x228] ;  /* 0x00022800010a7983 */ /* 0x008f280000300800 */
[----:B------:R-:W4:Y:S04]  /*2fb00*/  LDL.LU R11, [R1+0x22c] ;  /* 0x00022c00010b7983 */ /* 0x000f280000300800 */
[----:B------:R-:W3:Y:S04]  /*2fb10*/  LDL.LU R92, [R1+0x230] ;  /* 0x00023000015c7983 */ /* 0x000ee80000300800 */
[----:B------:R-:W3:Y:S04]  /*2fb20*/  LDL.LU R93, [R1+0x234] ;  /* 0x00023400015d7983 */ /* 0x000ee80000300800 */
[----:B------:R-:W3:Y:S04]  /*2fb30*/  LDL.LU R94, [R1+0x238] ;  /* 0x00023800015e7983 */ /* 0x000ee80000300800 */
[----:B------:R-:W3:Y:S04]  /*2fb40*/  LDL.LU R95, [R1+0x23c] ;  /* 0x00023c00015f7983 */ /* 0x000ee80000300800 */
        /* <DEDUP_REMOVED lines=8> */
[C---:B------:R-:W-:Y:S03]  /*2fbd0*/  HMMA.1688.F32.TF32 R176, R188.reuse, R64, R200 ;  /* 0x00000040bcb0723c */ /* 0x040fe600000810c8 */
        /* <DEDUP_REMOVED lines=14> */
[----:B------:R-:W-:Y:S03]  /*2fcc0*/  HMMA.1688.F32.TF32 R172, R188, R60, R196 ;  /* 0x0000003cbcac723c */ /* 0x000fe600000810c4 */
[----:B------:R-:W5:Y:S04]  /*2fcd0*/  LDL.LU R204, [R1+0x2c0] ;  /* 0x0002c00001cc7983 */ /* 0x000f680000300800 */
[----:B------:R-:W5:Y:S04]  /*2fce0*/  LDL.LU R205, [R1+0x2c4] ;  /* 0x0002c40001cd7983 */ /* 0x000f680000300800 */
[----:B------:R-:W5:Y:S04]  /*2fcf0*/  LDL.LU R206, [R1+0x2c8] ;  /* 0x0002c80001ce7983 */ /* 0x000f680000300800 */
[----:B------:R-:W5:Y:S01]  /*2fd00*/  LDL.LU R207, [R1+0x2cc] ;  /* 0x0002cc0001cf7983 */ /* 0x000f620000300800 */
[----:B------:R-:W-:-:S03]  /*2fd10*/  IMAD.MOV.U32 R251, RZ, RZ, R239 ;  /* 0x000000fffffb7224 */ /* 0x000fc600078e00ef */
[----:B------:R-:W5:Y:S04]  /*2fd20*/  LDL.LU R196, [R1+0x290] ;  /* 0x0002900001c47983 */ /* 0x000f680000300800 */
        /* <DEDUP_REMOVED lines=20> */
[C---:B------:R-:W-:Y:S08]  /*2fe70*/  HMMA.1688.F32.TF32 R164, R188.reuse, R52, R184 ;  /* 0x00000034bca4723c */ /* 0x040ff000000810b8 */
[C---:B------:R-:W-:Y:S08]  /*2fe80*/  HMMA.1688.F32.TF32 R184, R188.reuse, R72, R212 ;  /* 0x00000048bcb8723c */ /* 0x040ff000000810d4 */
[C---:B------:R-:W-:Y:S11]  /*2fe90*/  HMMA.1688.F32.TF32 R152, R188.reuse, R84, R228 ;  /* 0x00000054bc98723c */ /* 0x040ff600000810e4 */
[----:B------:R-:W-:Y:S11]  /*2fea0*/  @!UPT UIADD3 URZ, URZ, URZ, URZ ;  /* 0x0000003f3f3ff290 */ /* 0x000ff6000fffe03f */
[----:B------:R-:W-:Y:S02]  /*2feb0*/  @!UPT UIADD3 URZ, URZ, URZ, URZ ;  /* 0x0000003f3f3ff290 */ /* 0x000fe4000fffe03f */
[----:B------:R-:W-:Y:S02]  /*2fec0*/  IMAD.MOV.U32 R148, RZ, RZ, R152 ;  /* 0x000000ffff947224 */ /* 0x000fe400078e0098 */
[----:B------:R-:W-:Y:S01]  /*2fed0*/  IMAD.MOV.U32 R149, RZ, RZ, R153 ;  /* 0x000000ffff957224 */ /* 0x000fe200078e0099 */
[C---:B--2---:R-:W-:Y:S08]  /*2fee0*/  HMMA.1688.F32.TF32 R24, R188.reuse, R80, R220 ;  /* 0x00000050bc18723c */ /* 0x044ff000000810dc */
[----:B------:R-:W-:Y:S01]  /*2fef0*/  HMMA.1688.F32.TF32 R188, R188, R88, R224 ;  /* 0x00000058bcbc723c */ /* 0x000fe200000810e0 */
[----:B------:R-:W-:Y:S11]  /*2ff00*/  IMAD.MOV.U32 R150, RZ, RZ, R154 ;  /* 0x000000ffff967224 */ /* 0x000ff600078e009a */
[----:B------:R-:W-:Y:S11]  /*2ff10*/  @!UPT UIADD3 URZ, URZ, URZ, URZ ;  /* 0x0000003f3f3ff290 */ /* 0x000ff6000fffe03f */
[----:B------:R-:W-:Y:S01]  /*2ff20*/  @!UPT UIADD3 URZ, URZ, URZ, URZ ;  /* 0x0000003f3f3ff290 */ /* 0x000fe2000fffe03f */
[----:B------:R-:W-:Y:S02]  /*2ff30*/  IMAD.MOV.U32 R159, RZ, RZ, R188 ;  /* 0x000000ffff9f7224 */ /* 0x000fe400078e00bc */
[----:B------:R-:W-:Y:S02]  /*2ff40*/  IMAD.MOV.U32 R152, RZ, RZ, R189 ;  /* 0x000000ffff987224 */ /* 0x000fe400078e00bd */
[----:B------:R-:W-:Y:S02]  /*2ff50*/  IMAD.MOV.U32 R153, RZ, RZ, R190 ;  /* 0x000000ffff997224 */ /* 0x000fe400078e00be */
[----:B------:R-:W-:Y:S01]  /*2ff60*/  IMAD.MOV.U32 R154, RZ, RZ, R191 ;  /* 0x000000ffff9a7224 */ /* 0x000fe200078e00bf */
[----:B----4-:R-:W-:Y:S08]  /*2ff70*/  HMMA.1688.F32.TF32 R224, R240, R72, R8 ;  /* 0x00000048f0e0723c */ /* 0x010ff00000081008 */
[----:B------:R-:W-:Y:S08]  /*2ff80*/  HMMA.1688.F32.TF32 R8, R4, R44, R244 ;  /* 0x0000002c0408723c */ /* 0x000ff000000810f4 */
[C---:B---3--:R-:W-:Y:S08]  /*2ff90*/  HMMA.1688.F32.TF32 R220, R240.reuse, R68, R92 ;  /* 0x00000044f0dc723c */ /* 0x048ff0000008105c */
[C---:B-----5:R-:W-:Y:S08]  /*2ffa0*/  HMMA.1688.F32.TF32 R216, R240.reuse, R64, R96 ;  /* 0x00000040f0d8723c */ /* 0x060ff00000081060 */
        /* <DEDUP_REMOVED lines=10> */
[----:B------:R-:W-:Y:S08]  /*30050*/  HMMA.1688.F32.TF32 R240, R240, R88, R20 ;  /* 0x00000058f0f0723c */ /* 0x000ff00000081014 */
[C---:B------:R-:W-:Y:S08]  /*30060*/  HMMA.1688.F32.TF32 R20, R4.reuse, R36, R12 ;  /* 0x000000240414723c */ /* 0x040ff0000008100c */
[----:B------:R-:W-:Y:S11]  /*30070*/  HMMA.1688.F32.TF32 R12, R4, R40, R16 ;  /* 0x00000028040c723c */ /* 0x000ff60000081010 */
[----:B------:R-:W-:Y:S04]  /*30080*/  @!UPT UIADD3 URZ, URZ, URZ, URZ ;  /* 0x0000003f3f3ff290 */ /* 0x000fe8000fffe03f */
[----:B------:R-:W-:Y:S04]  /*30090*/  STL.64 [R1+0x100], R20 ;  /* 0x0001001401007387 */ /* 0x000fe80000100a00 */
[----:B------:R-:W-:Y:S04]  /*300a0*/  STL.64 [R1+0x108], R22 ;  /* 0x0001081601007387 */ /* 0x000fe80000100a00 */
[----:B------:R-:W2:Y:S04]  /*300b0*/  LDL.LU R96, [R1+0xa0] ;  /* 0x0000a00001607983 */ /* 0x000ea80000300800 */
[----:B------:R1:W-:Y:S04]  /*300c0*/  STL.64 [R1+0xf0], R12 ;  /* 0x0000f00c01007387 */ /* 0x0003e80000100a00 */
[----:B------:R3:W-:Y:S04]  /*300d0*/  STL.64 [R1+0xf8], R14 ;  /* 0x0000f80e01007387 */ /* 0x0007e80000100a00 */
[----:B------:R4:W-:Y:S04]  /*300e0*/  STL.64 [R1+0xe0], R8 ;  /* 0x0000e00801007387 */ /* 0x0009e80000100a00 */
[----:B------:R5:W-:Y:S04]  /*300f0*/  STL.64 [R1+0xe8], R10 ;  /* 0x0000e80a01007387 */ /* 0x000be80000100a00 */
[----:B------:R-:W2:Y:S04]  /*30100*/  LDL.LU R97, [R1+0xa4] ;  /* 0x0000a40001617983 */ /* 0x000ea80000300800 */
        /* <DEDUP_REMOVED lines=10> */
[----:B-1----:R-:W2:Y:S04]  /*301b0*/  LDL.LU R12, [R1+0xc0] ;  /* 0x0000c000010c7983 */ /* 0x002ea80000300800 */
[----:B------:R-:W2:Y:S04]  /*301c0*/  LDL.LU R13, [R1+0xc4] ;  /* 0x0000c400010d7983 */ /* 0x000ea80000300800 */
[----:B---3--:R-:W3:Y:S04]  /*301d0*/  LDL.LU R14, [R1+0xc8] ;  /* 0x0000c800010e7983 */ /* 0x008ee80000300800 */
[----:B------:R-:W3:Y:S04]  /*301e0*/  LDL.LU R15, [R1+0xcc] ;  /* 0x0000cc00010f7983 */ /* 0x000ee80000300800 */
[----:B------:R-:W3:Y:S04]  /*301f0*/  LDL.LU R92, [R1+0x90] ;  /* 0x00009000015c7983 */ /* 0x000ee80000300800 */
[----:B------:R-:W3:Y:S04]  /*30200*/  LDL.LU R93, [R1+0x94] ;  /* 0x00009400015d7983 */ /* 0x000ee80000300800 */
[----:B------:R-:W3:Y:S04]  /*30210*/  LDL.LU R94, [R1+0x98] ;  /* 0x00009800015e7983 */ /* 0x000ee80000300800 */
[----:B------:R-:W3:Y:S04]  /*30220*/  LDL.LU R95, [R1+0x9c] ;  /* 0x00009c00015f7983 */ /* 0x000ee80000300800 */
[----:B----4-:R-:W4:Y:S04]  /*30230*/  LDL.LU R8, [R1+0x80] ;  /* 0x0000800001087983 */ /* 0x010f280000300800 */
[----:B------:R-:W4:Y:S04]  /*30240*/  LDL.LU R9, [R1+0x84] ;  /* 0x0000840001097983 */ /* 0x000f280000300800 */
[----:B-----5:R-:W4:Y:S04]  /*30250*/  LDL.LU R10, [R1+0x88] ;  /* 0x00008800010a7983 */ /* 0x020f280000300800 */
[----:B------:R-:W4:Y:S04]  /*30260*/  LDL.LU R11, [R1+0x8c] ;  /* 0x00008c00010b7983 */ /* 0x000f280000300800 */
[----:B------:R-:W5:Y:S04]  /*30270*/  LDL.LU R32, [R1+0x70] ;  /* 0x0000700001207983 */ /* 0x000f680000300800 */
[----:B------:R-:W5:Y:S04]  /*30280*/  LDL.LU R33, [R1+0x74] ;  /* 0x0000740001217983 */ /* 0x000f680000300800 */
[----:B------:R-:W5:Y:S04]  /*30290*/  LDL.LU R34, [R1+0x78] ;  /* 0x0000780001227983 */ /* 0x000f680000300800 */
[----:B------:R-:W5:Y:S04]  /*302a0*/  LDL.LU R35, [R1+0x7c] ;  /* 0x00007c0001237983 */ /* 0x000f680000300800 */
[----:B------:R-:W5:Y:S04]  /*302b0*/  LDL.LU R16, [R1+0x110] ;  /* 0x0001100001107983 */ /* 0x000f680000300800 */
[----:B------:R-:W5:Y:S01]  /*302c0*/  LDL.LU R17, [R1+0x114] ;  /* 0x0001140001117983 */ /* 0x000f620000300800 */
[----:B------:R-:W-:-:S03]  /*302d0*/  MOV R22, R0 ;  /* 0x0000000000167202 */ /* 0x000fc60000000f00 */
[----:B------:R-:W5:Y:S01]  /*302e0*/  LDL.LU R18, [R1+0x118] ;  /* 0x0001180001127983 */ /* 0x000f620000300800 */
[----:B------:R-:W-:-:S03]  /*302f0*/  IMAD.MOV.U32 R23, RZ, RZ, R3 ;  /* 0x000000ffff177224 */ /* 0x000fc600078e0003 */
[----:B------:R-:W5:Y:S04]  /*30300*/  LDL.LU R19, [R1+0x11c] ;  /* 0x00011c0001137983 */ /* 0x000f680000300800 */
[----:B------:R-:W5:Y:S04]  /*30310*/  LDL.LU R20, [R1+0x60] ;  /* 0x0000600001147983 */ /* 0x000f680000300800 */
[----:B------:R-:W5:Y:S04]  /*30320*/  LDL.LU R21, [R1+0x64] ;  /* 0x0000640001157983 */ /* 0x000f680000300800 */
[----:B------:R-:W5:Y:S04]  /*30330*/  LDL.LU R0, [R1+0x1728] ;  /* 0x0017280001007983 */ /* 0x000f680000300800 */
[----:B------:R-:W5:Y:S04]  /*30340*/  LDL.LU R3, [R1+0x1724] ;  /* 0x0017240001037983 */ /* 0x000f680000300800 */
[----:B------:R-:W5:Y:S04]  /*30350*/  LDL.LU R248, [R1] ;  /* 0x0000000001f87983 */ /* 0x000f680000300800 */
[----:B------:R-:W5:Y:S04]  /*30360*/  LDL.LU R249, [R1+0x4] ;  /* 0x0000040001f97983 */ /* 0x000f680000300800 */
[----:B------:R-:W5:Y:S01]  /*30370*/  LDL.LU R250, [R1+0x8] ;  /* 0x0000080001fa7983 */ /* 0x000f620000300800 */
[----:B------:R-:W-:-:S02]  /*30380*/  IMAD.MOV.U32 R29, RZ, RZ, R25 ;  /* 0x000000ffff1d7224 */ /* 0x000fc400078e0019 */
[----:B------:R-:W-:Y:S02]  /*30390*/  IMAD.MOV.U32 R25, RZ, RZ, R251 ;  /* 0x000000ffff197224 */ /* 0x000fe400078e00fb */
[----:B------:R-:W-:Y:S02]  /*303a0*/  IMAD.MOV.U32 R251, RZ, RZ, R252 ;  /* 0x000000fffffb7224 */ /* 0x000fe400078e00fc */
[----:B------:R-:W5:Y:S01]  /*303b0*/  LDL.LU R252, [R1+0x1720] ;  /* 0x0017200001fc7983 */ /* 0x000f620000300800 */
[----:B------:R-:W-:Y:S02]  /*303c0*/  IMAD.MOV.U32 R28, RZ, RZ, R24 ;  /* 0x000000ffff1c7224 */ /* 0x000fe400078e0018 */
[----:B------:R-:W-:Y:S02]  /*303d0*/  IMAD.MOV.U32 R151, RZ, RZ, R155 ;  /* 0x000000ffff977224 */ /* 0x000fe400078e009b */
[----:B------:R-:W-:Y:S01]  /*303e0*/  IMAD.MOV.U32 R24, RZ, RZ, R27 ;  /* 0x000000ffff187224 */ /* 0x000fe200078e001b */
[----:B------:R-:W-:Y:S01]  /*303f0*/  MOV R30, R26 ;  /* 0x0000001a001e7202 */ /* 0x000fe20000000f00 */
[C---:B--2---:R-:W-:Y:S08]  /*30400*/  HMMA.1688.F32.TF32 R96, R4.reuse, R60, R96 ;  /* 0x0000003c0460723c */ /* 0x044ff00000081060 */
[C---:B------:R-:W-:Y:S08]  /*30410*/  HMMA.1688.F32.TF32 R100, R4.reuse, R56, R100 ;  /* 0x000000380464723c */ /* 0x040ff00000081064 */
[C---:B------:R-:W-:Y:S08]  /*30420*/  HMMA.1688.F32.TF32 R104, R4.reuse, R48, R104 ;  /* 0x000000300468723c */ /* 0x040ff00000081068 */
[C---:B---3--:R-:W-:Y:S08]  /*30430*/  HMMA.1688.F32.TF32 R12, R4.reuse, R52, R12 ;  /* 0x00000034040c723c */ /* 0x048ff0000008100c */
[C---:B------:R-:W-:Y:S07]  /*30440*/  HMMA.1688.F32.TF32 R92, R4.reuse, R64, R92 ;  /* 0x00000040045c723c */ /* 0x040fee000008105c */
[----:B------:R-:W-:Y:S04]  /*30450*/  STL.64 [R1+0xd0], R104 ;  /* 0x0000d06801007387 */ /* 0x000fe80000100a00 */
[----:B------:R1:W-:Y:S01]  /*30460*/  STL.64 [R1+0xd8], R106 ;  /* 0x0000d86a01007387 */ /* 0x0003e20000100a00 */
[C---:B----4-:R-:W-:Y:S03]  /*30470*/  HMMA.1688.F32.TF32 R8, R4.reuse, R68, R8 ;  /* 0x000000440408723c */ /* 0x050fe60000081008 */
[----:B-1----:R-:W2:Y:S04]  /*30480*/  LDL.LU.64 R106, [R1+0x1718] ;  /* 0x00171800016a7983 */ /* 0x002ea80000300a00 */
[----:B------:R-:W2:Y:S01]  /*30490*/  LDL.LU.64 R104, [R1+0x1710] ;  /* 0x0017100001687983 */ /* 0x000ea20000300a00 */
[C---:B-----5:R-:W-:Y:S03]  /*304a0*/  HMMA.1688.F32.TF32 R32, R4.reuse, R72, R32 ;  /* 0x000000480420723c */ /* 0x060fe60000081020 */
[----:B------:R-:W-:Y:S04]  /*304b0*/  STL.64 [R1+0xc0], R12 ;  /* 0x0000c00c01007387 */ /* 0x000fe80000100a00 */
[----:B------:R1:W-:Y:S01]  /*304c0*/  STL.64 [R1+0xc8], R14 ;  /* 0x0000c80e01007387 */ /* 0x0003e20000100a00 */
[C---:B------:R-:W-:Y:S03]  /*304d0*/  HMMA.1688.F32.TF32 R16, R4.reuse, R80, R16 ;  /* 0x000000500410723c */ /* 0x040fe60000081010 */
[----:B-1----:R-:W3:Y:S05]  /*304e0*/  LDL.LU.64 R14, [R1+0x1708] ;  /* 0x00170800010e7983 */ /* 0x002eea0000300a00 */
[----:B------:R-:W-:Y:S01]  /*304f0*/  HMMA.1688.F32.TF32 R20, R4, R76, R20 ;  /* 0x0000004c0414723c */ /* 0x000fe20000081014 */
[----:B------:R-:W-:Y:S04]  /*30500*/  STL.64 [R1+0xb0], R100 ;  /* 0x0000b06401007387 */ /* 0x000fe80000100a00 */
[----:B------:R1:W-:Y:S01]  /*30510*/  STL.64 [R1+0xb8], R102 ;  /* 0x0000b86601007387 */ /* 0x0003e20000100a00 */
[----:B------:R-:W-:-:S02]  /*30520*/  IMAD.MOV.U32 R65, RZ, RZ, R95 ;  /* 0x000000ffff417224 */ /* 0x000fc400078e005f */
[----:B------:R-:W-:Y:S01]  /*30530*/  IMAD.MOV.U32 R61, RZ, RZ, R94 ;  /* 0x000000ffff3d7224 */ /* 0x000fe200078e005e */
[----:B------:R-:W-:Y:S04]  /*30540*/  LDS R244, [R0+0x81800] ;  /* 0x0818000000f47984 */ /* 0x000fe80000000800 */
[----:B------:R-:W-:Y:S04]  /*30550*/  LDS R246, [R0+0x81c00] ;  /* 0x081c000000f67984 */ /* 0x000fe80000000800 */
[----:B-1----:R-:W4:Y:S01]  /*30560*/  LDL.LU.64 R102, [R1+0x1700] ;  /* 0x0017000001667983 */ /* 0x002f220000300a00 */
[----:B------:R-:W-:Y:S03]  /*30570*/  HMMA.1688.F32.TF32 R248, R4, R84, R248 ;  /* 0x0000005404f8723c */ /* 0x000fe600000810f8 */
[----:B------:R-:W4:Y:S04]  /*30580*/  LDL.LU.64 R100, [R1+0x16f8] ;  /* 0x0016f80001647983 */ /* 0x000f280000300a00 */
[----:B------:R-:W-:Y:S01]  /*30590*/  STL.64 [R1+0xa0], R96 ;  /* 0x0000a06001007387 */ /* 0x000fe20000100a00 */
[----:B------:R-:W-:-:S03]  /*305a0*/  IMAD.MOV.U32 R64, RZ, RZ, R92 ;  /* 0x000000ffff407224 */ /* 0x000fc600078e005c */
[----:B------:R1:W-:Y:S01]  /*305b0*/  STL.64 [R1+0xa8], R98 ;  /* 0x0000a86201007387 */ /* 0x0003e20000100a00 */
[----:B------:R-:W-:Y:S02]  /*305c0*/  IMAD.MOV.U32 R60, RZ, RZ, R93 ;  /* 0x000000ffff3c7224 */ /* 0x000fe400078e005d */
[----:B------:R-:W-:Y:S01]  /*305d0*/  IMAD.MOV.U32 R49, RZ, RZ, R11 ;  /* 0x000000ffff317224 */ /* 0x000fe200078e000b */
[----:B------:R-:W-:Y:S01]  /*305e0*/  LDS R245, [R3+0x81800] ;  /* 0x0818000003f57984 */ /* 0x000fe20000000800 */
[----:B------:R-:W-:Y:S02]  /*305f0*/  IMAD.MOV.U32 R44, RZ, RZ, R10 ;  /* 0x000000ffff2c7224 */ /* 0x000fe400078e000a */
[----:B------:R-:W-:Y:S01]  /*30600*/  IMAD.MOV.U32 R155, RZ, RZ, R34 ;  /* 0x000000ffff9b7224 */ /* 0x000fe200078e0022 */
[----:B------:R-:W5:Y:S04]  /*30610*/  LDS R247, [R3+0x81c00] ;  /* 0x081c000003f77984 */ /* 0x000f680000000800 */
[----:B-1----:R-:W3:Y:S01]  /*30620*/  LDL.LU.64 R98, [R1+0x16f0] ;  /* 0x0016f00001627983 */ /* 0x002ee20000300a00 */
[----:B------:R-:W-:-:S03]  /*30630*/  IMAD.MOV.U32 R163, RZ, RZ, R35 ;  /* 0x000000ffffa37224 */ /* 0x000fc600078e0023 */
[----:B------:R-:W3:Y:S01]  /*30640*/  LDL.LU.64 R96, [R1+0x16e8] ;  /* 0x0016e80001607983 */ /* 0x000ee20000300a00 */
        /* <DEDUP_REMOVED lines=11> */
[----:B------:R-:W-:Y:S01]  /*30700*/  STL.64 [R1+0x60], R20 ;  /* 0x0000601401007387 */ /* 0x000fe20000100a00 */
[----:B------:R-:W-:-:S03]  /*30710*/  MOV R26, R19 ;  /* 0x00000013001a7202 */ /* 0x000fc60000000f00 */
[----:B------:R1:W-:Y:S01]  /*30720*/  STL [R1+0x6c], R23 ;  /* 0x00006c1701007387 */ /* 0x0003e20000100800 */
[----:B------:R-:W-:Y:S02]  /*30730*/  IMAD.MOV.U32 R57, RZ, RZ, R16 ;  /* 0x000000ffff397224 */ /* 0x000fe400078e0010 */
[----:B------:R-:W-:Y:S02]  /*30740*/  IMAD.MOV.U32 R56, RZ, RZ, R17 ;  /* 0x000000ffff387224 */ /* 0x000fe400078e0011 */
[----:B------:R-:W-:Y:S01]  /*30750*/  IMAD.MOV.U32 R52, RZ, RZ, R252 ;  /* 0x000000ffff347224 */ /* 0x000fe200078e00fc */
[----:B-1----:R-:W3:Y:S01]  /*30760*/  LDL.LU.64 R22, [R1+0x16b8] ;  /* 0x0016b80001167983 */ /* 0x002ee20000300a00 */
[----:B------:R-:W-:-:S03]  /*30770*/  IMAD.MOV.U32 R81, RZ, RZ, R250 ;  /* 0x000000ffff517224 */ /* 0x000fc600078e00fa */
[----:B------:R-:W3:Y:S01]  /*30780*/  LDL.LU.64 R20, [R1+0x16b0] ;  /* 0x0016b00001147983 */ /* 0x000ee20000300a00 */
[----:B------:R-:W-:-:S03]  /*30790*/  IMAD.MOV.U32 R80, RZ, RZ, R251 ;  /* 0x000000ffff507224 */ /* 0x000fc600078e00fb */
[----:B------:R-:W3:Y:S01]  /*307a0*/  LDL.LU.64 R18, [R1+0x16a8] ;  /* 0x0016a80001127983 */ /* 0x000ee20000300a00 */
[----:B------:R-:W-:-:S03]  /*307b0*/  IMAD.MOV.U32 R252, RZ, RZ, R249 ;  /* 0x000000fffffc7224 */ /* 0x000fc600078e00f9 */
[----:B------:R-:W3:Y:S04]  /*307c0*/  LDL.LU.64 R16, [R1+0x16a0] ;  /* 0x0016a00001107983 */ /* 0x000ee80000300a00 */
[----:B------:R1:W-:Y:S04]  /*307d0*/  STL [R1+0x110], R248 ;  /* 0x000110f801007387 */ /* 0x0003e80000100800 */
[----:B------:R-:W3:Y:S04]  /*307e0*/  LDL.LU.64 R250, [R1+0x1698] ;  /* 0x0016980001fa7983 */ /* 0x000ee80000300a00 */
[----:B-1----:R-:W3:Y:S01]  /*307f0*/  LDL.LU.64 R248, [R1+0x1690] ;  /* 0x0016900001f87983 */ /* 0x002ee20000300a00 */
[----:B------:R-:W-:-:S02]  /*30800*/  IMAD.MOV.U32 R85, RZ, RZ, R3 ;  /* 0x000000ffff557224 */ /* 0x000fc400078e0003 */
[----:B------:R-:W-:Y:S02]  /*30810*/  IMAD.MOV.U32 R84, RZ, RZ, R13 ;  /* 0x000000ffff547224 */ /* 0x000fe400078e000d */
[----:B------:R-:W-:Y:S01]  /*30820*/  IMAD.MOV.U32 R45, RZ, RZ, R9 ;  /* 0x000000ffff2d7224 */ /* 0x000fe200078e0009 */
[C---:B-----5:R-:W-:Y:S08]  /*30830*/  HMMA.1688.F32.TF32 R112, R244.reuse, R58, R112 ;  /* 0x0000003af470723c */ /* 0x060ff00000081070 */
[C---:B------:R-:W-:Y:S08]  /*30840*/  HMMA.1688.F32.TF32 R116, R244.reuse, R62, R116 ;  /* 0x0000003ef474723c */ /* 0x040ff00000081074 */
[C---:B------:R-:W-:Y:S08]  /*30850*/  HMMA.1688.F32.TF32 R120, R244.reuse, R66, R120 ;  /* 0x00000042f478723c */ /* 0x040ff00000081078 */
[----:B------:R-:W-:Y:S01]  /*30860*/  HMMA.1688.F32.TF32 R124, R244, R70, R124 ;  /* 0x00000046f47c723c */ /* 0x000fe2000008107c */
[----:B------:R-:W-:-:S07]  /*30870*/  MOV R48, R8 ;  /* 0x0000000800307202 */ /* 0x000fce0000000f00 */
[C---:B--2---:R-:W-:Y:S08]  /*30880*/  HMMA.1688.F32.TF32 R104, R244.reuse, R50, R104 ;  /* 0x00000032f468723c */ /* 0x044ff00000081068 */
[C---:B----4-:R-:W-:Y:S08]  /*30890*/  HMMA.1688.F32.TF32 R100, R244.reuse, R46, R100 ;  /* 0x0000002ef464723c */ /* 0x050ff00000081064 */
[C---:B---3--:R-:W-:Y:S08]  /*308a0*/  HMMA.1688.F32.TF32 R96, R244.reuse, R42, R96 ;  /* 0x0000002af460723c */ /* 0x048ff00000081060 */
[----:B------:R-:W-:Y:S08]  /*308b0*/  HMMA.1688.F32.TF32 R92, R244, R38, R92 ;  /* 0x00000026f45c723c */ /* 0x000ff0000008105c */
[----:B------:R-:W-:Y:S11]  /*308c0*/  HMMA.1688.F32.TF32 R4, R4, R88, R248 ;  /* 0x000000580404723c */ /* 0x000ff600000810f8 */
[----:B------:R-:W-:Y:S11]  /*308d0*/  @!UPT UIADD3 URZ, URZ, URZ, URZ ;  /* 0x0000003f3f3ff290 */ /* 0x000ff6000fffe03f */
[----:B------:R-:W-:Y:S02]  /*308e0*/  @!UPT UIADD3 URZ, URZ, URZ, URZ ;  /* 0x0000003f3f3ff290 */ /* 0x000fe4000fffe03f */
[----:B------:R-:W-:Y:S02]  /*308f0*/  IMAD.MOV.U32 R77, RZ, RZ, R4 ;  /* 0x000000ffff4d7224 */ /* 0x000fe400078e0004 */
[----:B------:R-:W-:Y:S01]  /*30900*/  IMAD.MOV.U32 R76, RZ, RZ, R5 ;  /* 0x000000ffff4c7224 */ /* 0x000fe200078e0005 */
[----:B------:R-:W-:Y:S01]  /*30910*/  LDS R4, [R53+0x81880] ;  /* 0x0818800035047984 */ /* 0x000fe20000000800 */
[----:B------:R-:W-:Y:S02]  /*30920*/  IMAD.MOV.U32 R13, RZ, RZ, R6 ;  /* 0x000000ffff0d7224 */ /* 0x000fe400078e0006 */
[----:B------:R-:W-:Y:S01]  /*30930*/  IMAD.MOV.U32 R12, RZ, RZ, R7 ;  /* 0x000000ffff0c7224 */ /* 0x000fe200078e0007 */
[----:B------:R1:W-:Y:S04]  /*30940*/  LDS R6, [R53+0x81c80] ;  /* 0x081c800035067984 */ /* 0x0003e80000000800 */
[----:B------:R-:W-:Y:S04]  /*30950*/  LDS R5, [R85+0x81880] ;  /* 0x0818800055057984 */ /* 0x000fe80000000800 */
[----:B------:R-:W2:Y:S01]  /*30960*/  LDS R7, [R85+0x81c80] ;  /* 0x081c800055077984 */ /* 0x000ea20000000800 */
[----:B------:R-:W-:Y:S01]  /*30970*/  HMMA.1688.F32.TF32 R20, R244, R10, R20 ;  /* 0x0000000af414723c */ /* 0x000fe20000081014 */
[----:B------:R-:W-:Y:S01]  /*30980*/  IMAD.MOV.U32 R41, RZ, RZ, R92 ;  /* 0x000000ffff297224 */ /* 0x000fe200078e005c */
[----:B------:R-:W-:Y:S01]  /*30990*/  MOV R92, R45 ;  /* 0x0000002d005c7202 */ /* 0x000fe20000000f00 */
[----:B------:R-:W-:-:S02]  /*309a0*/  IMAD.MOV.U32 R40, RZ, RZ, R93 ;  /* 0x000000ffff287224 */ /* 0x000fc400078e005d */
[----:B------:R-:W-:Y:S02]  /*309b0*/  IMAD.MOV.U32 R93, RZ, RZ, R44 ;  /* 0x000000ffff5d7224 */ /* 0x000fe400078e002c */
[----:B------:R-:W-:Y:S01]  /*309c0*/  IMAD.MOV.U32 R45, RZ, RZ, R98 ;  /* 0x000000ffff2d7224 */ /* 0x000fe200078e0062 */
[----:B------:R-:W-:Y:S01]  /*309d0*/  HMMA.1688.F32.TF32 R248, R244, R14, R16 ;  /* 0x0000000ef4f8723c */ /* 0x000fe20000081010 */
[----:B------:R-:W-:Y:S01]  /*309e0*/  IMAD.MOV.U32 R44, RZ, RZ, R99 ;  /* 0x000000ffff2c7224 */ /* 0x000fe200078e0063 */
[----:B------:R-:W-:Y:S01]  /*309f0*/  LDS R17, [R52+0x81800] ;  /* 0x0818000034117984 */ /* 0x000fe20000000800 */
[----:B------:R-:W-:Y:S02]  /*30a00*/  IMAD.MOV.U32 R99, RZ, RZ, R52 ;  /* 0x000000ffff637224 */ /* 0x000fe400078e0034 */
[----:B------:R-:W-:Y:S01]  /*30a10*/  IMAD.MOV.U32 R98, RZ, RZ, R53 ;  /* 0x000000ffff627224 */ /* 0x000fe200078e0035 */
[----:B------:R3:W-:Y:S01]  /*30a20*/  LDS R19, [R52+0x81c00] ;  /* 0x081c000034137984 */ /* 0x0007e20000000800 */
[----:B-1----:R-:W-:-:S02]  /*30a30*/  IMAD.MOV.U32 R53, RZ, RZ, R102 ;  /* 0x000000ffff357224 */ /* 0x002fc400078e0066 */
[----:B------:R-:W-:Y:S01]  /*30a40*/  IMAD.MOV.U32 R88, RZ, RZ, R65 ;  /* 0x000000ffff587224 */ /* 0x000fe200078e0041 */
[----:B------:R-:W-:Y:S01]  /*30a50*/  LDS R16, [R84+0x81800] ;  /* 0x0818000054107984 */ /* 0x000fe20000000800 */
[----:B------:R-:W-:Y:S02]  /*30a60*/  IMAD.MOV.U32 R89, RZ, RZ, R64 ;  /* 0x000000ffff597224 */ /* 0x000fe400078e0040 */
[----:B------:R-:W-:Y:S01]  /*30a70*/  IMAD.MOV.U32 R102, RZ, RZ, R60 ;  /* 0x000000ffff667224 */ /* 0x000fe200078e003c */
[----:B------:R-:W1:Y:S01]  /*30a80*/  LDS R18, [R84+0x81c00] ;  /* 0x081c000054127984 */ /* 0x000e620000000800 */
[----:B---3--:R-:W-:Y:S02]  /*30a90*/  IMAD.MOV.U32 R52, RZ, RZ, R103 ;  /* 0x000000ffff347224 */ /* 0x008fe400078e0067 */
[----:B------:R-:W-:Y:S02]  /*30aa0*/  IMAD.MOV.U32 R103, RZ, RZ, R61 ;  /* 0x000000ffff677224 */ /* 0x000fe400078e003d */
[----:B------:R-:W-:-:S02]  /*30ab0*/  IMAD.MOV.U32 R65, RZ, RZ, R104 ;  /* 0x000000ffff417224 */ /* 0x000fc400078e0068 */
[----:B------:R-:W-:Y:S02]  /*30ac0*/  IMAD.MOV.U32 R64, RZ, RZ, R105 ;  /* 0x000000ffff407224 */ /* 0x000fe400078e0069 */
[----:B------:R-:W-:Y:S02]  /*30ad0*/  IMAD.MOV.U32 R61, RZ, RZ, R106 ;  /* 0x000000ffff3d7224 */ /* 0x000fe400078e006a */
[----:B------:R-:W-:Y:S02]  /*30ae0*/  IMAD.MOV.U32 R60, RZ, RZ, R107 ;  /* 0x000000ffff3c7224 */ /* 0x000fe400078e006b */
[----:B------:R-:W-:Y:S08]  /*30af0*/  HMMA.1688.F32.TF32 R104, R244, R54, R108 ;  /* 0x00000036f468723c */ /* 0x000ff0000008106c */
[----:B--2---:R-:W-:Y:S01]  /*30b00*/  HMMA.1688.F32.TF32 R32, R4, R10, R32 ;  /* 0x0000000a0420723c */ /* 0x004fe20000081020 */
[----:B------:R-:W-:Y:S01]  /*30b10*/  IMAD.MOV.U32 R3, RZ, RZ, R22 ;  /* 0x000000ffff037224 */ /* 0x000fe200078e0016 */
[----:B------:R-:W-:Y:S01]  /*30b20*/  MOV R8, R21 ;  /* 0x0000001500087202 */ /* 0x000fe20000000f00 */
[----:B------:R-:W-:-:S02]  /*30b30*/  IMAD.MOV.U32 R2, RZ, RZ, R23 ;  /* 0x000000ffff027224 */ /* 0x000fc400078e0017 */
[----:B------:R-:W-:Y:S01]  /*30b40*/  IMAD.MOV.U32 R9, RZ, RZ, R20 ;  /* 0x000000ffff097224 */ /* 0x000fe200078e0014 */
[----:B------:R-:W2:Y:S04]  /*30b50*/  LDL.LU.64 R22, [R1+0x1688] ;  /* 0x0016880001167983 */ /* 0x000ea80000300a00 */
[----:B------:R-:W2:Y:S04]  /*30b60*/  LDL.LU.64 R20, [R1+0x1680] ;  /* 0x0016800001147983 */ /* 0x000ea80000300a00 */
[----:B------:R-:W-:Y:S04]  /*30b70*/  STL.64 [R1+0x15f8], R114 ;  /* 0x0015f87201007387 */ /* 0x000fe80000100a00 */
[----:B------:R-:W-:Y:S01]  /*30b80*/  STL.64 [R1+0x15f0], R112 ;  /* 0x0015f07001007387 */ /* 0x000fe20000100a00 */
[----:B------:R-:W-:-:S03]  /*30b90*/  IMAD.MOV.U32 R73, RZ, RZ, R104 ;  /* 0x000000ffff497224 */ /* 0x000fc600078e0068 */
[----:B------:R-:W-:Y:S01]  /*30ba0*/  STL.64 [R1+0x1608], R118 ;  /* 0x0016087601007387 */ /* 0x000fe20000100a00 */
[----:B------:R-:W-:Y:S01]  /*30bb0*/  IMAD.MOV.U32 R72, RZ, RZ, R105 ;  /* 0x000000ffff487224 */ /* 0x000fe200078e0069 */
[----:B------:R-:W-:Y:S02]  /*30bc0*/  MOV R69, R106 ;  /* 0x0000006a00457202 */ /* 0x000fe40000000f00 */
[----:B------:R-:W-:Y:S01]  /*30bd0*/  STL.64 [R1+0x1600], R116 ;  /* 0x0016007401007387 */ /* 0x000fe20000100a00 */
[----:B------:R-:W-:-:S03]  /*30be0*/  IMAD.MOV.U32 R68, RZ, RZ, R107 ;  /* 0x000000ffff447224 */ /* 0x000fc600078e006b */
[----:B------:R-:W-:Y:S01]  /*30bf0*/  STL.64 [R1+0x1618], R122 ;  /* 0x0016187a01007387 */ /* 0x000fe20000100a00 */
[C---:B------:R-:W-:Y:S03]  /*30c00*/  HMMA.1688.F32.TF32 R104, R4.reuse, R38, R188 ;  /* 0x000000260468723c */ /* 0x040fe600000810bc */
[----:B------:R-:W-:Y:S04]  /*30c10*/  STL.64 [R1+0x1610], R120 ;  /* 0x0016107801007387 */ /* 0x000fe80000100a00 */
[----:B------:R-:W-:Y:S04]  /*30c20*/  STL.64 [R1+0x1628], R126 ;  /* 0x0016287e01007387 */ /* 0x000fe80000100a00 */
[----:B------:R-:W-:Y:S04]  /*30c30*/  STL.64 [R1+0x1620], R124 ;  /* 0x0016207c01007387 */ /* 0x000fe80000100a00 */
[----:B------:R-:W-:Y:S04]  /*30c40*/  STL.64 [R1+0x260], R32 ;  /* 0x0002602001007387 */ /* 0x000fe80000100a00 */
[----:B------:R3:W-:Y:S01]  /*30c50*/  STL.64 [R1+0x268], R34 ;  /* 0x0002682201007387 */ /* 0x0007e20000100a00 */
[----:B------:R-:W-:Y:S01]  /*30c60*/  IMAD.MOV.U32 R36, RZ, RZ, R95 ;  /* 0x000000ffff247224 */ /* 0x000fe200078e005f */
[----:B---3--:R-:W-:Y:S01]  /*30c70*/  HMMA.1688.F32.TF32 R32, R4, R42, R192 ;  /* 0x0000002a0420723c */ /* 0x008fe200000810c0 */
[----:B------:R-:W-:-:S02]  /*30c80*/  IMAD.MOV.U32 R37, RZ, RZ, R94 ;  /* 0x000000ffff257224 */ /* 0x000fc400078e005e */
[----:B------:R-:W-:Y:S02]  /*30c90*/  IMAD.MOV.U32 R95, RZ, RZ, R48 ;  /* 0x000000ffff5f7224 */ /* 0x000fe400078e0030 */
[----:B------:R-:W-:Y:S02]  /*30ca0*/  IMAD.MOV.U32 R94, RZ, RZ, R49 ;  /* 0x000000ffff5e7224 */ /* 0x000fe400078e0031 */
[----:B------:R-:W-:Y:S02]  /*30cb0*/  IMAD.MOV.U32 R48, RZ, RZ, R97 ;  /* 0x000000ffff307224 */ /* 0x000fe400078e0061 */
[----:B------:R-:W-:Y:S02]  /*30cc0*/  IMAD.MOV.U32 R49, RZ, RZ, R96 ;  /* 0x000000ffff317224 */ /* 0x000fe400078e0060 */
[----:B------:R-:W-:Y:S02]  /*30cd0*/  IMAD.MOV.U32 R97, RZ, RZ, R56 ;  /* 0x000000ffff617224 */ /* 0x000fe400078e0038 */
[----:B------:R-:W-:Y:S01]  /*30ce0*/  IMAD.MOV.U32 R96, RZ, RZ, R57 ;  /* 0x000000ffff607224 */ /* 0x000fe200078e0039 */
[----:B------:R-:W-:Y:S01]  /*30cf0*/  MOV R56, R101 ;  /* 0x0000006500387202 */ /* 0x000fe20000000f00 */
[----:B------:R-:W-:-:S02]  /*30d00*/  IMAD.MOV.U32 R57, RZ, RZ, R100 ;  /* 0x000000ffff397224 */ /* 0x000fc400078e0064 */
[----:B------:R-:W-:Y:S02]  /*30d10*/  IMAD.MOV.U32 R100, RZ, RZ, R97 ;  /* 0x000000ffff647224 */ /* 0x000fe400078e0061 */
[----:B------:R-:W-:Y:S02]  /*30d20*/  IMAD.MOV.U32 R101, RZ, RZ, R96 ;  /* 0x000000ffff657224 */ /* 0x000fe400078e0060 */
[----:B------:R-:W-:Y:S02]  /*30d30*/  IMAD.MOV.U32 R189, RZ, RZ, R106 ;  /* 0x000000ffffbd7224 */ /* 0x000fe400078e006a */
[----:B------:R-:W-:Y:S01]  /*30d40*/  IMAD.MOV.U32 R188, RZ, RZ, R107 ;  /* 0x000000ffffbc7224 */ /* 0x000fe200078e006b */
[----:B------:R-:W-:Y:S01]  /*30d50*/  MOV R107, R100 ;  /* 0x00000064006b7202 */ /* 0x000fe20000000f00 */
        /* <DEDUP_REMOVED lines=9> */
[----:B------:R-:W-:Y:S01]  /*30df0*/  HMMA.1688.F32.TF32 R32, R4, R46, R196 ;  /* 0x0000002e0420723c */ /* 0x000fe200000810c4 */
[----:B------:R-:W-:Y:S02]  /*30e00*/  IMAD.MOV.U32 R96, RZ, RZ, R98 ;  /* 0x000000ffff607224 */ /* 0x000fe400078e0062 */
[----:B------:R-:W-:Y:S02]  /*30e10*/  IMAD.MOV.U32 R97, RZ, RZ, R85 ;  /* 0x000000ffff617224 */ /* 0x000fe400078e0055 */
[----:B------:R-:W-:Y:S02]  /*30e20*/  IMAD.MOV.U32 R98, RZ, RZ, R84 ;  /* 0x000000ffff627224 */ /* 0x000fe400078e0054 */
[----:B------:R-:W-:Y:S02]  /*30e30*/  IMAD.MOV.U32 R85, RZ, RZ, R105 ;  /* 0x000000ffff557224 */ /* 0x000fe400078e0069 */
[----:B------:R-:W-:Y:S01]  /*30e40*/  IMAD.MOV.U32 R84, RZ, RZ, R104 ;  /* 0x000000ffff547224 */ /* 0x000fe200078e0068 */
[----:B------:R-:W-:Y:S04]  /*30e50*/  STL [R1+0x1554], R188 ;  /* 0x001554bc01007387 */ /* 0x000fe80000100800 */
[----:B------:R-:W-:Y:S04]  /*30e60*/  STL [R1+0x1550], R85 ;  /* 0x0015505501007387 */ /* 0x000fe80000100800 */
[----:B------:R3:W-:Y:S04]  /*30e70*/  STL [R1+0x154c], R84 ;  /* 0x00154c5401007387 */ /* 0x0007e80000100800 */
[----:B------:R4:W-:Y:S04]  /*30e80*/  STL [R1+0x1548], R189 ;  /* 0x001548bd01007387 */ /* 0x0009e80000100800 */
[----:B------:R-:W-:Y:S04]  /*30e90*/  STL [R1+0x1564], R190 ;  /* 0x001564be01007387 */ /* 0x000fe80000100800 */
[----:B------:R-:W-:Y:S01]  /*30ea0*/  STL [R1+0x1560], R191 ;  /* 0x001560bf01007387 */ /* 0x000fe20000100800 */
[----:B---3--:R-:W-:Y:S01]  /*30eb0*/  IMAD.MOV.U32 R84, RZ, RZ, R32 ;  /* 0x000000ffff547224 */ /* 0x008fe200078e0020 */
[----:B----4-:R-:W-:-:S02]  /*30ec0*/  MOV R189, R33 ;  /* 0x0000002100bd7202 */ /* 0x010fc40000000f00 */
[----:B------:R-:W-:Y:S04]  /*30ed0*/  STL [R1+0x155c], R89 ;  /* 0x00155c5901007387 */ /* 0x000fe80000100800 */
[----:B------:R-:W-:Y:S04]  /*30ee0*/  STL [R1+0x1558], R88 ;  /* 0x0015585801007387 */ /* 0x000fe80000100800 */
[----:B------:R3:W-:Y:S02]  /*30ef0*/  STL.64 [R1+0x238], R34 ;  /* 0x0002382201007387 */ /* 0x0007e40000100a00 */
[C---:B---3--:R-:W-:Y:S02]  /*30f00*/  HMMA.1688.F32.TF32 R32, R4.reuse, R50, R200 ;  /* 0x000000320420723c */ /* 0x048fe400000810c8 */
[----:B------:R3:W-:Y:S11]  /*30f10*/  STL [R1+0x156c], R189 ;  /* 0x00156cbd01007387 */ /* 0x0007f60000100800 */
[----:B------:R-:W-:Y:S11]  /*30f20*/  @!UPT UIADD3 URZ, URZ, URZ, URZ ;  /* 0x0000003f3f3ff290 */ /* 0x000ff6000fffe03f */
[----:B------:R-:W-:Y:S02]  /*30f30*/  IMAD.MOV.U32 R89, RZ, RZ, R32 ;  /* 0x000000ffff597224 */ /* 0x000fe400078e0020 */
[----:B------:R-:W-:Y:S02]  /*30f40*/  IMAD.MOV.U32 R88, RZ, RZ, R33 ;  /* 0x000000ffff587224 */ /* 0x000fe400078e0021 */
[----:B------:R-:W-:Y:S02]  /*30f50*/  IMAD.MOV.U32 R188, RZ, RZ, R34 ;  /* 0x000000ffffbc7224 */ /* 0x000fe400078e0022 */
[----:B------:R-:W-:Y:S02]  /*30f60*/  IMAD.MOV.U32 R85, RZ, RZ, R35 ;  /* 0x000000ffff557224 */ /* 0x000fe400078e0023 */
[C---:B------:R-:W-:Y:S01]  /*30f70*/  HMMA.1688.F32.TF32 R32, R4.reuse, R54, R204 ;  /* 0x000000360420723c */ /* 0x040fe200000810cc */
[----:B------:R4:W-:Y:S11]  /*30f80*/  STL [R1+0x1568], R84 ;  /* 0x0015685401007387 */ /* 0x0009f60000100800 */
[----:B------:R-:W-:Y:S11]  /*30f90*/  @!UPT UIADD3 URZ, URZ, URZ, URZ ;  /* 0x0000003f3f3ff290 */ /* 0x000ff6000fffe03f */
[----:B------:R-:W-:Y:S01]  /*30fa0*/  @!UPT UIADD3 URZ, URZ, URZ, URZ ;  /* 0x0000003f3f3ff290 */ /* 0x000fe2000fffe03f */
[----:B---3--:R-:W-:Y:S02]  /*30fb0*/  IMAD.MOV.U32 R189, RZ, RZ, R32 ;  /* 0x000000ffffbd7224 */ /* 0x008fe400078e0020 */
[----:B----4-:R-:W-:Y:S02]  /*30fc0*/  IMAD.MOV.U32 R84, RZ, RZ, R33 ;  /* 0x000000ffff547224 */ /* 0x010fe400078e0021 */
[----:B------:R-:W-:Y:S02]  /*30fd0*/  IMAD.MOV.U32 R190, RZ, RZ, R34 ;  /* 0x000000ffffbe7224 */ /* 0x000fe400078e0022 */
[----:B------:R-:W-:Y:S02]  /*30fe0*/  IMAD.MOV.U32 R191, RZ, RZ, R35 ;  /* 0x000000ffffbf7224 */ /* 0x000fe400078e0023 */
[----:B------:R-:W-:Y:S01]  /*30ff0*/  HMMA.1688.F32.TF32 R32, R4, R58, R208 ;  /* 0x0000003a0420723c */ /* 0x000fe200000810d0 */
[----:B------:R3:W-:Y:S04]  /*31000*/  STL [R1+0x157c], R85 ;  /* 0x00157c5501007387 */ /* 0x0007e80000100800 */
[----:B------:R-:W-:Y:S04]  /*31010*/  STL [R1+0x1578], R188 ;  /* 0x001578bc01007387 */ /* 0x000fe80000100800 */
[----:B------:R4:W-:Y:S04]  /*31020*/  STL [R1+0x1574], R89 ;  /* 0x0015745901007387 */ /* 0x0009e80000100800 */
[----:B------:R5:W-:Y:S11]  /*31030*/  STL [R1+0x1570], R88 ;  /* 0x0015705801007387 */ /* 0x000bf60000100800 */
[----:B---3--:R-:W-:Y:S01]  /*31040*/  IMAD.MOV.U32 R85, RZ, RZ, R32 ;  /* 0x000000ffff557224 */ /* 0x008fe200078e0020 */
[----:B----4-:R-:W-:Y:S01]  /*31050*/  MOV R89, R34 ;  /* 0x0000002200597202 */ /* 0x010fe20000000f00 */
[----:B------:R-:W-:-:S02]  /*31060*/  IMAD.MOV.U32 R188, RZ, RZ, R33 ;  /* 0x000000ffffbc7224 */ /* 0x000fc400078e0021 */
[----:B-----5:R-:W-:Y:S02]  /*31070*/  IMAD.MOV.U32 R88, RZ, RZ, R35 ;  /* 0x000000ffff587224 */ /* 0x020fe400078e0023 */
[----:B------:R-:W-:Y:S01]  /*31080*/  HMMA.1688.F32.TF32 R32, R4, R62, R212 ;  /* 0x0000003e0420723c */ /* 0x000fe200000810d4 */
[----:B------:R3:W-:Y:S04]  /*31090*/  STL [R1+0x158c], R191 ;  /* 0x00158cbf01007387 */ /* 0x0007e80000100800 */
[----:B------:R4:W-:Y:S04]  /*310a0*/  STL [R1+0x1588], R190 ;  /* 0x001588be01007387 */ /* 0x0009e80000100800 */
[----:B------:R5:W-:Y:S04]  /*310b0*/  STL [R1+0x1584], R189 ;  /* 0x001584bd01007387 */ /* 0x000be80000100800 */
[----:B------:R1:W-:Y:S11]  /*310c0*/  STL [R1+0x1580], R84 ;  /* 0x0015805401007387 */ /* 0x0003f60000100800 */
[----:B---3--:R-:W-:-:S02]  /*310d0*/  IMAD.MOV.U32 R191, RZ, RZ, R32 ;  /* 0x000000ffffbf7224 */ /* 0x008fc400078e0020 */
[----:B----4-:R-:W-:Y:S02]  /*310e0*/  IMAD.MOV.U32 R190, RZ, RZ, R33 ;  /* 0x000000ffffbe7224 */ /* 0x010fe400078e0021 */
[----:B-----5:R-:W-:Y:S02]  /*310f0*/  IMAD.MOV.U32 R189, RZ, RZ, R34 ;  /* 0x000000ffffbd7224 */ /* 0x020fe400078e0022 */
[----:B-1----:R-:W-:Y:S02]  /*31100*/  IMAD.MOV.U32 R84, RZ, RZ, R35 ;  /* 0x000000ffff547224 */ /* 0x002fe400078e0023 */
[----:B------:R-:W-:Y:S01]  /*31110*/  HMMA.1688.F32.TF32 R32, R4, R66, R216 ;  /* 0x000000420420723c */ /* 0x000fe200000810d8 */
[----:B------:R1:W-:Y:S04]  /*31120*/  STL [R1+0x159c], R88 ;  /* 0x00159c5801007387 */ /* 0x0003e80000100800 */
[----:B------:R3:W-:Y:S04]  /*31130*/  STL [R1+0x1598], R89 ;  /* 0x0015985901007387 */ /* 0x0007e80000100800 */
[----:B------:R4:W-:Y:S04]  /*31140*/  STL [R1+0x1594], R85 ;  /* 0x0015945501007387 */ /* 0x0009e80000100800 */
[----:B------:R5:W-:Y:S11]  /*31150*/  STL [R1+0x1590], R188 ;  /* 0x001590bc01007387 */ /* 0x000bf60000100800 */
[----:B-1----:R-:W-:-:S02]  /*31160*/  IMAD.MOV.U32 R88, RZ, RZ, R32 ;  /* 0x000000ffff587224 */ /* 0x002fc400078e0020 */
[----:B---3--:R-:W-:Y:S02]  /*31170*/  IMAD.MOV.U32 R89, RZ, RZ, R33 ;  /* 0x000000ffff597224 */ /* 0x008fe400078e0021 */
[----:B----4-:R-:W-:Y:S02]  /*31180*/  IMAD.MOV.U32 R85, RZ, RZ, R34 ;  /* 0x000000ffff557224 */ /* 0x010fe400078e0022 */
[----:B-----5:R-:W-:Y:S02]  /*31190*/  IMAD.MOV.U32 R188, RZ, RZ, R35 ;  /* 0x000000ffffbc7224 */ /* 0x020fe400078e0023 */
[----:B------:R-:W-:Y:S01]  /*311a0*/  HMMA.1688.F32.TF32 R32, R4, R70, R220 ;  /* 0x000000460420723c */ /* 0x000fe200000810dc */
[----:B------:R1:W-:Y:S04]  /*311b0*/  STL [R1+0x15ac], R84 ;  /* 0x0015ac5401007387 */ /* 0x0003e80000100800 */
[----:B------:R3:W-:Y:S04]  /*311c0*/  STL [R1+0x15a8], R189 ;  /* 0x0015a8bd01007387 */ /* 0x0007e80000100800 */
[----:B------:R4:W-:Y:S04]  /*311d0*/  STL [R1+0x15a4], R191 ;  /* 0x0015a4bf01007387 */ /* 0x0009e80000100800 */
[----:B------:R5:W-:Y:S11]  /*311e0*/  STL [R1+0x15a0], R190 ;  /* 0x0015a0be01007387 */ /* 0x000bf60000100800 */
[----:B-1----:R-:W-:Y:S01]  /*311f0*/  IMAD.MOV.U32 R84, RZ, RZ, R32 ;  /* 0x000000ffff547224 */ /* 0x002fe200078e0020 */
[----:B---3--:R-:W-:Y:S01]  /*31200*/  MOV R189, R33 ;  /* 0x0000002100bd7202 */ /* 0x008fe20000000f00 */
[----:B----4-:R-:W-:-:S02]  /*31210*/  IMAD.MOV.U32 R191, RZ, RZ, R34 ;  /* 0x000000ffffbf7224 */ /* 0x010fc400078e0022 */
[----:B-----5:R-:W-:Y:S02]  /*31220*/  IMAD.MOV.U32 R190, RZ, RZ, R35 ;  /* 0x000000ffffbe7224 */ /* 0x020fe400078e0023 */
        /* <DEDUP_REMOVED lines=10> */
[----:B------:R-:W-:Y:S04]  /*312d0*/  STL [R1+0x15cc], R190 ;  /* 0x0015ccbe01007387 */ /* 0x000fe80000100800 */
[----:B------:R-:W-:Y:S04]  /*312e0*/  STL [R1+0x15c8], R191 ;  /* 0x0015c8bf01007387 */ /* 0x000fe80000100800 */
[----:B------:R-:W-:Y:S04]  /*312f0*/  STL [R1+0x15c4], R84 ;  /* 0x0015c45401007387 */ /* 0x000fe80000100800 */
[----:B------:R1:W-:Y:S04]  /*31300*/  STL [R1+0x15c0], R189 ;  /* 0x0015c0bd01007387 */ /* 0x0003e80000100800 */
[----:B------:R-:W-:Y:S04]  /*31310*/  STL [R1+0x15dc], R89 ;  /* 0x0015dc5901007387 */ /* 0x000fe80000100800 */
[----:B------:R-:W-:Y:S03]  /*31320*/  STL [R1+0x15d8], R88 ;  /* 0x0015d85801007387 */ /* 0x000fe60000100800 */
[----:B-1----:R-:W-:-:S02]  /*31330*/  IMAD.MOV.U32 R189, RZ, RZ, R35 ;  /* 0x000000ffffbd7224 */ /* 0x002fc400078e0023 */
[----:B------:R-:W-:Y:S01]  /*31340*/  IMAD.MOV.U32 R84, RZ, RZ, R34 ;  /* 0x000000ffff547224 */ /* 0x000fe200078e0022 */
[----:B------:R-:W-:Y:S01]  /*31350*/  STL [R1+0x15d4], R188 ;  /* 0x0015d4bc01007387 */ /* 0x000fe20000100800 */
[----:B------:R-:W-:Y:S02]  /*31360*/  IMAD.MOV.U32 R190, RZ, RZ, R32 ;  /* 0x000000ffffbe7224 */ /* 0x000fe400078e0020 */
[----:B------:R-:W-:Y:S01]  /*31370*/  IMAD.MOV.U32 R191, RZ, RZ, R33 ;  /* 0x000000ffffbf7224 */ /* 0x000fe200078e0021 */
[----:B------:R-:W-:Y:S01]  /*31380*/  STL [R1+0x15d0], R85 ;  /* 0x0015d05501007387 */ /* 0x000fe20000100800 */
[----:B------:R-:W-:-:S03]  /*31390*/  IMAD.MOV.U32 R111, RZ, RZ, R101 ;  /* 0x000000ffff6f7224 */ /* 0x000fc600078e0065 */
[----:B------:R-:W-:Y:S01]  /*313a0*/  STL [R1+0x15ec], R189 ;  /* 0x0015ecbd01007387 */ /* 0x000fe20000100800 */
[----:B------:R-:W-:Y:S02]  /*313b0*/  IMAD.MOV.U32 R104, RZ, RZ, R102 ;  /* 0x000000ffff687224 */ /* 0x000fe400078e0066 */
[----:B------:R-:W-:Y:S01]  /*313c0*/  IMAD.MOV.U32 R101, RZ, RZ, R92 ;  /* 0x000000ffff657224 */ /* 0x000fe200078e005c */
[----:B------:R-:W-:Y:S01]  /*313d0*/  STL [R1+0x15e8], R84 ;  /* 0x0015e85401007387 */ /* 0x000fe20000100800 */
[----:B------:R-:W-:Y:S02]  /*313e0*/  IMAD.MOV.U32 R105, RZ, RZ, R103 ;  /* 0x000000ffff697224 */ /* 0x000fe400078e0067 */
[----:B------:R-:W-:Y:S01]  /*313f0*/  IMAD.MOV.U32 R102, RZ, RZ, R93 ;  /* 0x000000ffff667224 */ /* 0x000fe200078e005d */
[----:B------:R-:W-:Y:S01]  /*31400*/  STL [R1+0x15e4], R190 ;  /* 0x0015e4be01007387 */ /* 0x000fe20000100800 */
[----:B------:R-:W-:Y:S02]  /*31410*/  IMAD.MOV.U32 R92, RZ, RZ, R159 ;  /* 0x000000ffff5c7224 */ /* 0x000fe400078e009f */
[----:B------:R-:W-:Y:S01]  /*31420*/  IMAD.MOV.U32 R110, RZ, RZ, R100 ;  /* 0x000000ffff6e7224 */ /* 0x000fe200078e0064 */
[----:B------:R-:W-:Y:S01]  /*31430*/  STL [R1+0x15e0], R191 ;  /* 0x0015e0bf01007387 */ /* 0x000fe20000100800 */
[----:B------:R-:W-:-:S02]  /*31440*/  IMAD.MOV.U32 R103, RZ, RZ, R94 ;  /* 0x000000ffff677224 */ /* 0x000fc400078e005e */
[----:B------:R-:W-:Y:S01]  /*31450*/  IMAD.MOV.U32 R93, RZ, RZ, R152 ;  /* 0x000000ffff5d7224 */ /* 0x000fe200078e0098 */
[----:B------:R-:W3:Y:S01]  /*31460*/  LDL.LU R159, [R1+0x1678] ;  /* 0x00167800019f7983 */ /* 0x000ee20000300800 */
[----:B------:R-:W-:Y:S02]  /*31470*/  IMAD.MOV.U32 R100, RZ, RZ, R95 ;  /* 0x000000ffff647224 */ /* 0x000fe400078e005f */
[----:B------:R-:W-:Y:S01]  /*31480*/  IMAD.MOV.U32 R94, RZ, RZ, R153 ;  /* 0x000000ffff5e7224 */ /* 0x000fe200078e0099 */
[----:B------:R-:W4:Y:S01]  /*31490*/  LDL.LU R152, [R1+0x1674] ;  /* 0x0016740001987983 */ /* 0x000f220000300800 */
[----:B------:R-:W-:Y:S02]  /*314a0*/  IMAD.MOV.U32 R95, RZ, RZ, R154 ;  /* 0x000000ffff5f7224 */ /* 0x000fe400078e009a */
[----:B------:R-:W-:Y:S01]  /*314b0*/  IMAD.MOV.U32 R120, RZ, RZ, R148 ;  /* 0x000000ffff787224 */ /* 0x000fe200078e0094 */
[----:B------:R-:W4:Y:S01]  /*314c0*/  LDL.LU R153, [R1+0x1670] ;  /* 0x0016700001997983 */ /* 0x000f220000300800 */
[----:B------:R-:W-:Y:S01]  /*314d0*/  IMAD.MOV.U32 R121, RZ, RZ, R149 ;  /* 0x000000ffff797224 */ /* 0x000fe200078e0095 */
[----:B------:R-:W-:-:S02]  /*314e0*/  MOV R122, R150 ;  /* 0x00000096007a7202 */ /* 0x000fc40000000f00 */
[----:B------:R-:W4:Y:S01]  /*314f0*/  LDL.LU R154, [R1+0x166c] ;  /* 0x00166c00019a7983 */ /* 0x000f220000300800 */
[----:B------:R-:W-:-:S03]  /*31500*/  IMAD.MOV.U32 R123, RZ, RZ, R151 ;  /* 0x000000ffff7b7224 */ /* 0x000fc600078e0097 */
[----:B------:R-:W5:Y:S01]  /*31510*/  LDL.LU R148, [R1+0x1668] ;  /* 0x0016680001947983 */ /* 0x000f620000300800 */
[C---:B------:R-:W-:Y:S03]  /*31520*/  HMMA.1688.F32.TF32 R128, R244.reuse, R74, R128 ;  /* 0x0000004af480723c */ /* 0x040fe60000081080 */
[----:B------:R-:W5:Y:S04]  /*31530*/  LDL.LU R149, [R1+0x1664] ;  /* 0x0016640001957983 */ /* 0x000f680000300800 */
[----:B------:R-:W5:Y:S01]  /*31540*/  LDL.LU R150, [R1+0x1660] ;  /* 0x0016600001967983 */ /* 0x000f620000300800 */
[----:B------:R-:W-:Y:S03]  /*31550*/  HMMA.1688.F32.TF32 R132, R244, R78, R132 ;  /* 0x0000004ef484723c */ /* 0x000fe60000081084 */
[----:B------:R-:W5:Y:S01]  /*31560*/  LDL.LU R151, [R1+0x165c] ;  /* 0x00165c0001977983 */ /* 0x000f620000300800 */
[----:B------:R-:W-:-:S04]  /*31570*/  IMAD.MOV.U32 R124, RZ, RZ, R28 ;  /* 0x000000ffff7c7224 */ /* 0x000fc800078e001c */
[----:B------:R-:W-:Y:S01]  /*31580*/  HMMA.1688.F32.TF32 R136, R244, R82, R136 ;  /* 0x00000052f488723c */ /* 0x000fe20000081088 */
[----:B------:R-:W-:-:S07]  /*31590*/  IMAD.MOV.U32 R125, RZ, RZ, R29 ;  /* 0x000000ffff7d7224 */ /* 0x000fce00078e001d */
[----:B------:R-:W-:Y:S01]  /*315a0*/  HMMA.1688.F32.TF32 R140, R244, R86, R140 ;  /* 0x00000056f48c723c */ /* 0x000fe2000008108c */
[----:B------:R-:W-:-:S07]  /*315b0*/  IMAD.MOV.U32 R126, RZ, RZ, R30 ;  /* 0x000000ffff7e7224 */ /* 0x000fce00078e001e */
[----:B------:R-:W-:Y:S01]  /*315c0*/  HMMA.1688.F32.TF32 R144, R244, R90, R144 ;  /* 0x0000005af490723c */ /* 0x000fe20000081090 */
[----:B------:R-:W4:Y:S04]  /*315d0*/  LDL.LU R244, [R1+0x20] ;  /* 0x0000200001f47983 */ /* 0x000f280000300800 */
[----:B------:R-:W4:Y:S04]  /*315e0*/  LDL.LU R245, [R1+0x24] ;  /* 0x0000240001f57983 */ /* 0x000f280000300800 */
[----:B------:R-:W4:Y:S01]  /*315f0*/  LDL.LU R246, [R1+0x28] ;  /* 0x0000280001f67983 */ /* 0x000f220000300800 */
[----:B------:R-:W-:-:S03]  /*31600*/  IMAD.MOV.U32 R127, RZ, RZ, R24 ;  /* 0x000000ffff7f7224 */ /* 0x000fc600078e0018 */
        /* <DEDUP_REMOVED lines=8> */
[----:B------:R-:W4:Y:S04]  /*31690*/  LDL.LU R24, [R1+0x164c] ;  /* 0x00164c0001187983 */ /* 0x000f280000300800 */
[----:B------:R-:W4:Y:S04]  /*316a0*/  LDL.LU R25, [R1+0x1648] ;  /* 0x0016480001197983 */ /* 0x000f280000300800 */
[----:B------:R-:W4:Y:S04]  /*316b0*/  LDL.LU R26, [R1+0x1644] ;  /* 0x00164400011a7983 */ /* 0x000f280000300800 */
[----:B------:R-:W4:Y:S01]  /*316c0*/  LDL.LU R27, [R1+0x1640] ;  /* 0x00164000011b7983 */ /* 0x000f220000300800 */
[----:B------:R-:W-:Y:S01]  /*316d0*/  HMMA.1688.F32.TF32 R192, R4, R90, R240 ;  /* 0x0000005a04c0723c */ /* 0x000fe200000810f0 */
[----:B------:R-:W-:Y:S01]  /*316e0*/  IMAD.MOV.U32 R112, RZ, RZ, R105 ;  /* 0x000000ffff707224 */ /* 0x000fe200078e0069 */
[----:B------:R-:W-:Y:S01]  /*316f0*/  MOV R117, R107 ;  /* 0x0000006b00757202 */ /* 0x000fe20000000f00 */
[----:B------:R-:W-:Y:S01]  /*31700*/  IMAD.MOV.U32 R116, RZ, RZ, R106 ;  /* 0x000000ffff747224 */ /* 0x000fe200078e006a */
[----:B------:R-:W-:Y:S01]  /*31710*/  LDS R240, [R98+0x81880] ;  /* 0x0818800062f07984 */ /* 0x000fe20000000800 */
[----:B------:R-:W-:-:S02]  /*31720*/  IMAD.MOV.U32 R105, RZ, RZ, R31 ;  /* 0x000000ffff697224 */ /* 0x000fc400078e001f */
[----:B------:R-:W-:Y:S01]  /*31730*/  IMAD.MOV.U32 R106, RZ, RZ, R155 ;  /* 0x000000ffff6a7224 */ /* 0x000fe200078e009b */
[----:B------:R-:W4:Y:S01]  /*31740*/  LDL.LU R31, [R1+0x163c] ;  /* 0x00163c00011f7983 */ /* 0x000f220000300800 */
[----:B------:R-:W-:-:S03]  /*31750*/  IMAD.MOV.U32 R107, RZ, RZ, R163 ;  /* 0x000000ffff6b7224 */ /* 0x000fc600078e00a3 */
[----:B------:R-:W4:Y:S04]  /*31760*/  LDL.LU R155, [R1+0x1638] ;  /* 0x00163800019b7983 */ /* 0x000f280000300800 */
[----:B------:R-:W4:Y:S01]  /*31770*/  LDL.LU R163, [R1+0x1634] ;  /* 0x0016340001a37983 */ /* 0x000f220000300800 */
[C---:B------:R-:W-:Y:S08]  /*31780*/  HMMA.1688.F32.TF32 R32, R4.reuse, R82, R232 ;  /* 0x000000520420723c */ /* 0x040ff000000810e8 */
[----:B--2---:R-:W-:Y:S01]  /*31790*/  HMMA.1688.F32.TF32 R20, R4, R14, R20 ;  /* 0x0000000e0414723c */ /* 0x004fe20000081014 */
[----:B------:R1:W-:Y:S04]  /*317a0*/  STL [R1+0x1538], R192 ;  /* 0x001538c001007387 */ /* 0x0003e80000100800 */
[----:B------:R2:W-:Y:S04]  /*317b0*/  STL [R1+0x1534], R193 ;  /* 0x001534c101007387 */ /* 0x0005e80000100800 */
[----:B------:R1:W-:Y:S04]  /*317c0*/  STL [R1+0x1530], R194 ;  /* 0x001530c201007387 */ /* 0x0003e80000100800 */
[----:B------:R1:W-:Y:S04]  /*317d0*/  STL [R1+0x152c], R195 ;  /* 0x00152cc301007387 */ /* 0x0003e80000100800 */
        /* <DEDUP_REMOVED lines=16> */
[----:B-1----:R-:W4:Y:S04]  /*318e0*/  LDL.LU R192, [R1+0x2b0] ;  /* 0x0002b00001c07983 */ /* 0x002f280000300800 */
[----:B--2---:R-:W2:Y:S04]  /*318f0*/  LDL.LU R193, [R1+0x2b4] ;  /* 0x0002b40001c17983 */ /* 0x004ea80000300800 */
[----:B------:R-:W2:Y:S04]  /*31900*/  LDL.LU R194, [R1+0x2b8] ;  /* 0x0002b80001c27983 */ /* 0x000ea80000300800 */
[----:B------:R-:W2:Y:S04]  /*31910*/  LDL.LU R195, [R1+0x2bc] ;  /* 0x0002bc0001c37983 */ /* 0x000ea80000300800 */
[----:B------:R-:W2:Y:S04]  /*31920*/  LDL.LU R200, [R1+0x100] ;  /* 0x0001000001c87983 */ /* 0x000ea80000300800 */
[----:B------:R-:W2:Y:S04]  /*31930*/  LDL.LU R201, [R1+0x104] ;  /* 0x0001040001c97983 */ /* 0x000ea80000300800 */
[----:B------:R-:W2:Y:S04]  /*31940*/  LDL.LU R202, [R1+0x108] ;  /* 0x0001080001ca7983 */ /* 0x000ea80000300800 */
[----:B------:R-:W2:Y:S01]  /*31950*/  LDL.LU R203, [R1+0x10c] ;  /* 0x00010c0001cb7983 */ /* 0x000ea20000300800 */
[----:B------:R-:W-:-:S03]  /*31960*/  MOV R89, R32 ;  /* 0x0000002000597202 */ /* 0x000fc60000000f00 */
[----:B------:R-:W2:Y:S01]  /*31970*/  LDL.LU R204, [R1+0xf0] ;  /* 0x0000f00001cc7983 */ /* 0x000ea20000300800 */
[----:B------:R-:W-:-:S03]  /*31980*/  IMAD.MOV.U32 R88, RZ, RZ, R33 ;  /* 0x000000ffff587224 */ /* 0x000fc600078e0021 */
[----:B------:R-:W2:Y:S01]  /*31990*/  LDL.LU R205, [R1+0xf4] ;  /* 0x0000f40001cd7983 */ /* 0x000ea20000300800 */
[----:B------:R-:W-:Y:S02]  /*319a0*/  IMAD.MOV.U32 R188, RZ, RZ, R34 ;  /* 0x000000ffffbc7224 */ /* 0x000fe400078e0022 */
[----:B------:R-:W-:Y:S01]  /*319b0*/  IMAD.MOV.U32 R85, RZ, RZ, R35 ;  /* 0x000000ffff557224 */ /* 0x000fe200078e0023 */
[----:B------:R-:W2:Y:S01]  /*319c0*/  LDL.LU R206, [R1+0xf8] ;  /* 0x0000f80001ce7983 */ /* 0x000ea20000300800 */
[----:B------:R-:W-:Y:S03]  /*319d0*/  HMMA.1688.F32.TF32 R32, R4, R86, R236 ;  /* 0x000000560420723c */ /* 0x000fe600000810ec */
[----:B------:R-:W2:Y:S04]  /*319e0*/  LDL.LU R207, [R1+0xfc] ;  /* 0x0000fc0001cf7983 */ /* 0x000ea80000300800 */
[----:B------:R-:W2:Y:S01]  /*319f0*/  LDL.LU R212, [R1+0xd0] ;  /* 0x0000d00001d47983 */ /* 0x000ea20000300800 */
[----:B------:R-:W-:Y:S03]  /*31a00*/  HMMA.1688.F32.TF32 R4, R16, R82, R124 ;  /* 0x000000521004723c */ /* 0x000fe6000008107c */
[----:B------:R-:W2:Y:S04]  /*31a10*/  LDL.LU R213, [R1+0xd4] ;  /* 0x0000d40001d57983 */ /* 0x000ea80000300800 */
[----:B------:R-:W-:Y:S01]  /*31a20*/  MOV R124, R104 ;  /* 0x00000068007c7202 */ /* 0x000fe20000000f00 */
[----:B------:R-:W2:Y:S01]  /*31a30*/  LDL.LU R214, [R1+0xd8] ;  /* 0x0000d80001d67983 */ /* 0x000ea20000300800 */
[----:B------:R-:W-:-:S02]  /*31a40*/  IMAD.MOV.U32 R125, RZ, RZ, R105 ;  /* 0x000000ffff7d7224 */ /* 0x000fc400078e0069 */
[----:B------:R-:W-:Y:S01]  /*31a50*/  IMAD.MOV.U32 R126, RZ, RZ, R106 ;  /* 0x000000ffff7e7224 */ /* 0x000fe200078e006a */
[----:B------:R-:W2:Y:S01]  /*31a60*/  LDL.LU R215, [R1+0xdc] ;  /* 0x0000dc0001d77983 */ /* 0x000ea20000300800 */
[----:B------:R-:W-:-:S03]  /*31a70*/  IMAD.MOV.U32 R236, RZ, RZ, R124 ;  /* 0x000000ffffec7224 */ /* 0x000fc600078e007c */
        /* <DEDUP_REMOVED lines=8> */
[----:B------:R-:W2:Y:S04]  /*31b00*/  LDL.LU R125, [R1+0x64] ;  /* 0x00006400017d7983 */ /* 0x000ea80000300800 */
[----:B------:R-:W2:Y:S01]  /*31b10*/  LDL.LU R0, [R1+0x1630] ;  /* 0x0016300001007983 */ /* 0x000ea20000300800 */
[----:B------:R-:W-:-:S02]  /*31b20*/  IMAD.MOV.U32 R127, RZ, RZ, R107 ;  /* 0x000000ffff7f7224 */ /* 0x000fc400078e006b */
[----:B------:R-:W-:Y:S01]  /*31b30*/  IMAD.MOV.U32 R113, RZ, RZ, R110 ;  /* 0x000000ffff717224 */ /* 0x000fe200078e006e */
[----:B------:R-:W-:Y:S02]  /*31b40*/  LDS R242, [R98+0x81c80] ;  /* 0x081c800062f27984 */ /* 0x000fe40000000800 */
[----:B------:R-:W-:Y:S02]  /*31b50*/  MOV R239, R127 ;  /* 0x0000007f00ef7202 */ /* 0x000fe40000000f00 */
[----:B------:R-:W2:Y:S01]  /*31b60*/  LDL.LU R127, [R1+0x6c] ;  /* 0x00006c00017f7983 */ /* 0x000ea20000300800 */
[----:B------:R-:W-:-:S03]  /*31b70*/  IMAD.MOV.U32 R114, RZ, RZ, R111 ;  /* 0x000000ffff727224 */ /* 0x000fc600078e006f */
[----:B------:R-:W-:Y:S04]  /*31b80*/  LDS R241, [R99+0x81880] ;  /* 0x0818800063f17984 */ /* 0x000fe80000000800 */
[----:B------:R-:W1:Y:S01]  /*31b90*/  LDS R243, [R99+0x81c80] ;  /* 0x081c800063f37984 */ /* 0x000e620000000800 */
[----:B------:R-:W-:Y:S01]  /*31ba0*/  IMAD.MOV.U32 R189, RZ, RZ, R32 ;  /* 0x000000ffffbd7224 */ /* 0x000fe200078e0020 */
[----:B------:R-:W-:Y:S01]  /*31bb0*/  MOV R191, R35 ;  /* 0x0000002300bf7202 */ /* 0x000fe20000000f00 */
[----:B------:R-:W-:Y:S01]  /*31bc0*/  IMAD.MOV.U32 R84, RZ, RZ, R33 ;  /* 0x000000ffff547224 */ /* 0x000fe200078e0021 */
[C---:B---3--:R-:W-:Y:S01]  /*31bd0*/  HMMA.1688.F32.TF32 R156, R16.reuse, R46, R156 ;  /* 0x0000002e109c723c */ /* 0x048fe2000008109c */
[----:B------:R-:W-:Y:S01]  /*31be0*/  IMAD.MOV.U32 R190, RZ, RZ, R34 ;  /* 0x000000ffffbe7224 */ /* 0x000fe200078e0022 */
[----:B------:R-:W-:Y:S06]  /*31bf0*/  LDS R104, [R98+0x82000] ;  /* 0x0820000062687984 */ /* 0x000fec0000000800 */
[C---:B------:R-:W-:Y:S08]  /*31c00*/  HMMA.1688.F32.TF32 R164, R16.reuse, R54, R164 ;  /* 0x0000003610a4723c */ /* 0x040ff000000810a4 */
[C---:B------:R-:W-:Y:S08]  /*31c10*/  HMMA.1688.F32.TF32 R168, R16.reuse, R58, R168 ;  /* 0x0000003a10a8723c */ /* 0x040ff000000810a8 */
[C---:B-----5:R-:W-:Y:S08]  /*31c20*/  HMMA.1688.F32.TF32 R148, R16.reuse, R38, R148 ;  /* 0x000000261094723c */ /* 0x060ff00000081094 */
[C---:B------:R-:W-:Y:S08]  /*31c30*/  HMMA.1688.F32.TF32 R172, R16.reuse, R62, R172 ;  /* 0x0000003e10ac723c */ /* 0x040ff000000810ac */
[C---:B------:R-:W-:Y:S08]  /*31c40*/  HMMA.1688.F32.TF32 R176, R16.reuse, R66, R176 ;  /* 0x0000004210b0723c */ /* 0x040ff000000810b0 */
[C---:B------:R-:W-:Y:S08]  /*31c50*/  HMMA.1688.F32.TF32 R180, R16.reuse, R70, R180 ;  /* 0x0000004610b4723c */ /* 0x040ff000000810b4 */
[C---:B------:R-:W-:Y:S08]  /*31c60*/  HMMA.1688.F32.TF32 R184, R16.reuse, R74, R184 ;  /* 0x0000004a10b8723c */ /* 0x040ff000000810b8 */
[----:B------:R-:W-:Y:S01]  /*31c70*/  HMMA.1688.F32.TF32 R92, R16, R90, R92 ;  /* 0x0000005a105c723c */ /* 0x000fe2000008105c */
[----:B------:R-:W-:Y:S01]  /*31c80*/  IMAD.MOV.U32 R228, RZ, RZ, R112 ;  /* 0x000000ffffe47224 */ /* 0x000fe200078e0070 */
[----:B------:R-:W-:Y:S01]  /*31c90*/  LDS R106, [R98+0x82400] ;  /* 0x08240000626a7984 */ /* 0x000fe20000000800 */
[----:B------:R-:W-:-:S03]  /*31ca0*/  IMAD.MOV.U32 R231, RZ, RZ, R115 ;  /* 0x000000ffffe77224 */ /* 0x000fc600078e0073 */
[----:B------:R-:W-:Y:S04]  /*31cb0*/  LDS R105, [R99+0x82000] ;  /* 0x0820000063697984 */ /* 0x000fe80000000800 */
[----:B------:R-:W-:Y:S01]  /*31cc0*/  LDS R107, [R99+0x82400] ;  /* 0x08240000636b7984 */ /* 0x000fe20000000800 */
[C---:B----4-:R-:W-:Y:S08]  /*31cd0*/  HMMA.1688.F32.TF32 R108, R16.reuse, R14, R24 ;  /* 0x0000000e106c723c */ /* 0x050ff00000081018 */
[----:B------:R-:W-:Y:S07]  /*31ce0*/  HMMA.1688.F32.TF32 R24, R16, R86, R120 ;  /* 0x000000561018723c */ /* 0x000fee0000081078 */
[----:B------:R-:W-:-:S02]  /*31cf0*/  IMAD.MOV.U32 R120, RZ, RZ, R116 ;  /* 0x000000ffff787224 */ /* 0x000fc400078e0074 */
[----:B------:R-:W-:Y:S01]  /*31d00*/  IMAD.MOV.U32 R116, RZ, RZ, R100 ;  /* 0x000000ffff747224 */ /* 0x000fe200078e0064 */
[C---:B------:R-:W-:Y:S08]  /*31d10*/  HMMA.1688.F32.TF32 R28, R16.reuse, R10, R28 ;  /* 0x0000000a101c723c */ /* 0x040ff0000008101c */
[C---:B------:R-:W-:Y:S01]  /*31d20*/  HMMA.1688.F32.TF32 R152, R16.reuse, R42, R152 ;  /* 0x0000002a1098723c */ /* 0x040fe20000081098 */
[----:B------:R-:W-:Y:S01]  /*31d30*/  IMAD.MOV.U32 R232, RZ, RZ, R116 ;  /* 0x000000ffffe87224 */ /* 0x000fe200078e0074 */
[----:B------:R-:W-:Y:S04]  /*31d40*/  LDS R100, [R96+0x82080] ;  /* 0x0820800060647984 */ /* 0x000fe80000000800 */
[----:B------:R-:W3:Y:S02]  /*31d50*/  LDL.LU R116, [R1+0x110] ;  /* 0x0001100001747983 */ /* 0x000ee40000300800 */
[C---:B------:R-:W-:Y:S08]  /*31d60*/  HMMA.1688.F32.TF32 R160, R16.reuse, R50, R160 ;  /* 0x0000003210a0723c */ /* 0x040ff000000810a0 */
[----:B------:R-:W-:Y:S01]  /*31d70*/  HMMA.1688.F32.TF32 R32, R16, R78, R244 ;  /* 0x0000004e1020723c */ /* 0x000fe200000810f4 */
[----:B------:R-:W-:Y:S01]  /*31d80*/  IMAD.MOV.U32 R229, RZ, RZ, R113 ;  /* 0x000000ffffe57224 */ /* 0x000fe200078e0071 */
[----:B------:R-:W-:Y:S01]  /*31d90*/  LDS R244, [R96+0x82000] ;  /* 0x0820000060f47984 */ /* 0x000fe20000000800 */
[----:B------:R-:W-:-:S02]  /*31da0*/  IMAD.MOV.U32 R112, RZ, RZ, R77 ;  /* 0x000000ffff707224 */ /* 0x000fc400078e004d */
[----:B------:R-:W-:Y:S01]  /*31db0*/  IMAD.MOV.U32 R113, RZ, RZ, R76 ;  /* 0x000000ffff717224 */ /* 0x000fe200078e004c */
[----:B------:R-:W-:Y:S01]  /*31dc0*/  LDS R246, [R96+0x82400] ;  /* 0x0824000060f67984 */ /* 0x000fe20000000800 */
[----:B------:R-:W-:-:S03]  /*31dd0*/  IMAD.MOV.U32 R121, RZ, RZ, R117 ;  /* 0x000000ffff797224 */ /* 0x000fc600078e0075 */
[----:B------:R-:W-:Y:S01]  /*31de0*/  LDS R245, [R97+0x82000] ;  /* 0x0820000061f57984 */ /* 0x000fe20000000800 */
[----:B------:R-:W-:-:S03]  /*31df0*/  IMAD.MOV.U32 R122, RZ, RZ, R118 ;  /* 0x000000ffff7a7224 */ /* 0x000fc600078e0076 */
[----:B------:R-:W-:Y:S01]  /*31e00*/  LDS R247, [R97+0x82400] ;  /* 0x0824000061f77984 */ /* 0x000fe20000000800 */
[----:B------:R-:W-:Y:S02]  /*31e10*/  IMAD.MOV.U32 R123, RZ, RZ, R119 ;  /* 0x000000ffff7b7224 */ /* 0x000fe400078e0077 */
[----:B------:R-:W-:Y:S02]  /*31e20*/  IMAD.MOV.U32 R117, RZ, RZ, R101 ;  /* 0x000000ffff757224 */ /* 0x000fe400078e0065 */
[----:B------:R-:W-:Y:S01]  /*31e30*/  IMAD.MOV.U32 R118, RZ, RZ, R102 ;  /* 0x000000ffff767224 */ /* 0x000fe200078e0066 */
[----:B------:R-:W-:Y:S01]  /*31e40*/  LDS R101, [R97+0x82080] ;  /* 0x0820800061657984 */ /* 0x000fe20000000800 */
[----:B------:R-:W-:Y:S02]  /*31e50*/  IMAD.MOV.U32 R119, RZ, RZ, R103 ;  /* 0x000000ffff777224 */ /* 0x000fe400078e0067 */
[----:B------:R-:W-:Y:S01]  /*31e60*/  IMAD.MOV.U32 R233, RZ, RZ, R117 ;  /* 0x000000ffffe97224 */ /* 0x000fe200078e0075 */
[----:B------:R-:W-:Y:S01]  /*31e70*/  LDS R102, [R96+0x82480] ;  /* 0x0824800060667984 */ /* 0x000fe20000000800 */
[----:B------:R-:W-:Y:S01]  /*31e80*/  IMAD.MOV.U32 R234, RZ, RZ, R118 ;  /* 0x000000ffffea7224 */ /* 0x000fe200078e0076 */
[----:B------:R-:W-:Y:S01]  /*31e90*/  MOV R118, R81 ;  /* 0x0000005100767202 */ /* 0x000fe20000000f00 */
[----:B------:R-:W-:Y:S01]  /*31ea0*/  IMAD.MOV.U32 R235, RZ, RZ, R119 ;  /* 0x000000ffffeb7224 */ /* 0x000fe200078e0077 */
[----:B------:R-:W-:Y:S01]  /*31eb0*/  LDS R103, [R97+0x82480] ;  /* 0x0824800061677984 */ /* 0x000fe20000000800 */
[C---:B-1----:R-:W-:Y:S08]  /*31ec0*/  HMMA.1688.F32.TF32 R208, R240.reuse, R46, R208 ;  /* 0x0000002ef0d0723c */ /* 0x042ff000000810d0 */
[----:B------:R-:W-:Y:S01]  /*31ed0*/  HMMA.1688.F32.TF32 R196, R240, R10, R196 ;  /* 0x0000000af0c4723c */ /* 0x000fe200000810c4 */
[----:B------:R-:W-:Y:S01]  /*31ee0*/  IMAD.MOV.U32 R117, RZ, RZ, R252 ;  /* 0x000000ffff757224 */ /* 0x000fe200078e00fc */
[----:B------:R-:W-:Y:S01]  /*31ef0*/  LDS R96, [R98+0x82080] ;  /* 0x0820800062607984 */ /* 0x000fe20000000800 */
[----:B------:R-:W-:-:S05]  /*31f00*/  IMAD.MOV.U32 R119, RZ, RZ, R80 ;  /* 0x000000ffff777224 */ /* 0x000fca00078e0050 */
[C---:B--2---:R-:W-:Y:S01]  /*31f10*/  HMMA.1688.F32.TF32 R204, R240.reuse, R42, R204 ;  /* 0x0000002af0cc723c */ /* 0x044fe200000810cc */
[----:B------:R-:W-:Y:S01]  /*31f20*/  IMAD.MOV.U32 R230, RZ, RZ, R114 ;  /* 0x000000ffffe67224 */ /* 0x000fe200078e0072 */
[----:B------:R-:W-:Y:S04]  /*31f30*/  LDS R97, [R99+0x82080] ;  /* 0x0820800063617984 */ /* 0x000fe80000000800 */
[----:B------:R-:W1:Y:S02]  /*31f40*/  LDSM.16.M88.4 R16, [R0+0x80] ;  /* 0x000080000010783b */ /* 0x000e640000000200 */
[----:B------:R-:W-:Y:S01]  /*31f50*/  HMMA.1688.F32.TF32 R76, R240, R78, R124 ;  /* 0x0000004ef04c723c */ /* 0x000fe2000008107c */
[----:B------:R-:W-:Y:S01]  /*31f60*/  IMAD.MOV.U32 R114, RZ, RZ, R13 ;  /* 0x000000ffff727224 */ /* 0x000fe200078e000d */
[----:B------:R-:W-:Y:S01]  /*31f70*/  LDS R98, [R98+0x82480] ;  /* 0x0824800062627984 */ /* 0x000fe20000000800 */
[----:B------:R-:W-:-:S03]  /*31f80*/  IMAD.MOV.U32 R115, RZ, RZ, R12 ;  /* 0x000000ffff737224 */ /* 0x000fc600078e000c */
[----:B------:R-:W2:Y:S04]  /*31f90*/  LDS R99, [R99+0x82480] ;  /* 0x0824800063637984 */ /* 0x000ea80000000800 */
[----:B-1----:R-:W-:Y:S04]  /*31fa0*/  STL [R1+0x1518], R18 ;  /* 0x0015181201007387 */ /* 0x002fe80000100800 */
        /* <DEDUP_REMOVED lines=8> */
[----:B------:R-:W-:Y:S04]  /*32030*/  STL.64 [R1+0x130], R76 ;  /* 0x0001304c01007387 */ /* 0x000fe80000100a00 */
[----:B------:R3:W-:Y:S01]  /*32040*/  STL.64 [R1+0x138], R78 ;  /* 0x0001384e01007387 */ /* 0x0007e20000100a00 */
[C---:B------:R-:W-:Y:S08]  /*32050*/  HMMA.1688.F32.TF32 R12, R240.reuse, R14, R192 ;  /* 0x0000000ef00c723c */ /* 0x040ff000000810c0 */
[----:B---3--:R-:W-:Y:S11]  /*32060*/  HMMA.1688.F32.TF32 R76, R240, R86, R116 ;  /* 0x00000056f04c723c */ /* 0x008ff60000081074 */
[----:B------:R-:W-:Y:S11]  /*32070*/  @!UPT UIADD3 URZ, URZ, URZ, URZ ;  /* 0x0000003f3f3ff290 */ /* 0x000ff6000fffe03f */
[----:B------:R-:W-:Y:S02]  /*32080*/  @!UPT UIADD3 URZ, URZ, URZ, URZ ;  /* 0x0000003f3f3ff290 */ /* 0x000fe4000fffe03f */
[----:B------:R-:W-:Y:S01]  /*32090*/  IMAD.MOV.U32 R193, RZ, RZ, R76 ;  /* 0x000000ffffc17224 */ /* 0x000fe200078e004c */
[----:B------:R-:W-:Y:S01]  /*320a0*/  MOV R194, R77 ;  /* 0x0000004d00c27202 */ /* 0x000fe20000000f00 */
[----:B------:R-:W-:Y:S02]  /*320b0*/  IMAD.MOV.U32 R195, RZ, RZ, R78 ;  /* 0x000000ffffc37224 */ /* 0x000fe400078e004e */
[----:B------:R-:W-:Y:S02]  /*320c0*/  IMAD.MOV.U32 R199, RZ, RZ, R79 ;  /* 0x000000ffffc77224 */ /* 0x000fe400078e004f */
[----:B------:R-:W-:Y:S08]  /*320d0*/  HMMA.1688.F32.TF32 R76, R244, R16, R248 ;  /* 0x00000010f44c723c */ /* 0x000ff000000810f8 */
[----:B------:R-:W-:Y:S11]  /*320e0*/  HMMA.1688.F32.TF32 R80, R240, R82, R120 ;  /* 0x00000052f050723c */ /* 0x000ff60000081078 */
[----:B------:R-:W-:Y:S05]  /*320f0*/  @!UPT UIADD3 URZ, URZ, URZ, URZ ;  /* 0x0000003f3f3ff290 */ /* 0x000fea000fffe03f */
[----:B------:R-:W-:Y:S02]  /*32100*/  IMAD.MOV.U32 R206, RZ, RZ, R76 ;  /* 0x000000ffffce7224 */ /* 0x000fe400078e004c */
[----:B------:R-:W-:Y:S02]  /*32110*/  IMAD.MOV.U32 R207, RZ, RZ, R77 ;  /* 0x000000ffffcf7224 */ /* 0x000fe400078e004d */
[----:B------:R-:W-:Y:S02]  /*32120*/  IMAD.MOV.U32 R211, RZ, RZ, R78 ;  /* 0x000000ffffd37224 */ /* 0x000fe400078e004e */
[----:B------:R-:W-:Y:S02]  /*32130*/  IMAD.MOV.U32 R18, RZ, RZ, R79 ;  /* 0x000000ffff127224 */ /* 0x000fe400078e004f */
[----:B------:R-:W-:Y:S01]  /*32140*/  HMMA.1688.F32.TF32 R76, R100, R16, R20 ;  /* 0x00000010644c723c */ /* 0x000fe20000081014 */
[----:B------:R-:W-:Y:S02]  /*32150*/  IMAD.MOV.U32 R196, RZ, RZ, R80 ;  /* 0x000000ffffc47224 */ /* 0x000fe400078e0050 */
[----:B------:R-:W-:-:S02]  /*32160*/  IMAD.MOV.U32 R197, RZ, RZ, R81 ;  /* 0x000000ffffc57224 */ /* 0x000fc400078e0051 */
[----:B------:R-:W-:Y:S02]  /*32170*/  IMAD.MOV.U32 R198, RZ, RZ, R82 ;  /* 0x000000ffffc67224 */ /* 0x000fe400078e0052 */
[----:B------:R-:W-:Y:S01]  /*32180*/  IMAD.MOV.U32 R192, RZ, RZ, R83 ;  /* 0x000000ffffc07224 */ /* 0x000fe200078e0053 */
[-C--:B------:R-:W-:Y:S01]  /*32190*/  HMMA.1688.F32.TF32 R20, R104, R16.reuse, R108 ;  /* 0x000000106814723c */ /* 0x080fe2000008106c */
[----:B------:R-:W1:Y:S01]  /*321a0*/  LDSM.16.M88.4 R80, [R0+0x2080] ;  /* 0x002080000050783b */ /* 0x000e620000000200 */
[----:B------:R-:W-:Y:S01]  /*321b0*/  IMAD.MOV.U32 R118, RZ, RZ, R45 ;  /* 0x000000ffff767224 */ /* 0x000fe200078e002d */
[----:B------:R-:W-:Y:S01]  /*321c0*/  MOV R119, R44 ;  /* 0x0000002c00777202 */ /* 0x000fe20000000f00 */
[----:B------:R-:W-:Y:S01]  /*321d0*/  IMAD.MOV.U32 R120, RZ, RZ, R41 ;  /* 0x000000ffff787224 */ /* 0x000fe200078e0029 */
[----:B------:R-:W-:Y:S03]  /*321e0*/  LDSM.16.M88.4 R44, [R0+0x6080] ;  /* 0x00608000002c783b */ /* 0x000fe60000000200 */
[----:B--2---:R-:W-:Y:S01]  /*321f0*/  HMMA.1688.F32.TF32 R12, R96, R16, R12 ;  /* 0x00000010600c723c */ /* 0x004fe2000008100c */
[----:B------:R-:W-:-:S02]  /*32200*/  IMAD.MOV.U32 R121, RZ, RZ, R40 ;  /* 0x000000ffff797224 */ /* 0x000fc400078e0028 */
[----:B------:R-:W-:Y:S04]  /*32210*/  LDSM.16.M88.4 R40, [R0+0x8080] ;  /* 0x008080000028783b */ /* 0x000fe80000000200 */
[----:B------:R-:W-:Y:S04]  /*32220*/  STL.64 [R1+0xe0], R76 ;  /* 0x0000e04c01007387 */ /* 0x000fe80000100a00 */
[----:B------:R-:W-:Y:S04]  /*32230*/  STL.64 [R1+0xe8], R78 ;  /* 0x0000e84e01007387 */ /* 0x000fe80000100a00 */
[----:B------:R-:W2:Y:S01]  /*32240*/  LDSM.16.M88.4 R76, [R0+0x4080] ;  /* 0x00408000004c783b */ /* 0x000ea20000000200 */
[----:B------:R-:W-:Y:S01]  /*32250*/  HMMA.1688.F32.TF32 R236, R240, R74, R236 ;  /* 0x0000004af0ec723c */ /* 0x000fe200000810ec */
[----:B------:R-:W-:-:S02]  /*32260*/  IMAD.MOV.U32 R248, RZ, RZ, R73 ;  /* 0x000000fffff87224 */ /* 0x000fc400078e0049 */
[----:B------:R-:W-:Y:S02]  /*32270*/  IMAD.MOV.U32 R249, RZ, RZ, R72 ;  /* 0x000000fffff97224 */ /* 0x000fe400078e0048 */
[----:B------:R-:W3:Y:S01]  /*32280*/  LDSM.16.M88.4 R72, [R0+0xa080] ;  /* 0x00a080000048783b */ /* 0x000ee20000000200 */
[----:B------:R-:W-:Y:S02]  /*32290*/  IMAD.MOV.U32 R250, RZ, RZ, R69 ;  /* 0x000000fffffa7224 */ /* 0x000fe400078e0045 */
[----:B------:R-:W-:Y:S01]  /*322a0*/  HMMA.1688.F32.TF32 R232, R240, R70, R232 ;  /* 0x00000046f0e8723c */ /* 0x000fe200000810e8 */
[----:B------:R-:W-:Y:S01]  /*322b0*/  IMAD.MOV.U32 R251, RZ, RZ, R68 ;  /* 0x000000fffffb7224 */ /* 0x000fe200078e0044 */
[----:B------:R-:W-:Y:S01]  /*322c0*/  MOV R108, R65 ;  /* 0x00000041006c7202 */ /* 0x000fe20000000f00 */
[----:B------:R-:W4:Y:S01]  /*322d0*/  LDSM.16.M88.4 R68, [R0+0xc080] ;  /* 0x00c080000044783b */ /* 0x000f220000000200 */
[----:B------:R-:W-:Y:S02]  /*322e0*/  IMAD.MOV.U32 R109, RZ, RZ, R64 ;  /* 0x000000ffff6d7224 */ /* 0x000fe400078e0040 */
[----:B------:R-:W-:-:S02]  /*322f0*/  IMAD.MOV.U32 R110, RZ, RZ, R61 ;  /* 0x000000ffff6e7224 */ /* 0x000fc400078e003d */
[----:B------:R-:W-:Y:S01]  /*32300*/  HMMA.1688.F32.TF32 R228, R240, R66, R228 ;  /* 0x00000042f0e4723c */ /* 0x000fe200000810e4 */
[----:B------:R-:W5:Y:S01]  /*32310*/  LDSM.16.M88.4 R64, [R0+0xe080] ;  /* 0x00e080000040783b */ /* 0x000f620000000200 */
[----:B------:R-:W-:-:S06]  /*32320*/  IMAD.MOV.U32 R111, RZ, RZ, R60 ;  /* 0x000000ffff6f7224 */ /* 0x000fcc00078e003c */
[----:B------:R-:W-:Y:S01]  /*32330*/  HMMA.1688.F32.TF32 R200, R240, R38, R200 ;  /* 0x00000026f0c8723c */ /* 0x000fe200000810c8 */
[----:B------:R-:W-:-:S07]  /*32340*/  IMAD.MOV.U32 R116, RZ, RZ, R49 ;  /* 0x000000ffff747224 */ /* 0x000fce00078e0031 */
[C---:B------:R-:W-:Y:S01]  /*32350*/  HMMA.1688.F32.TF32 R212, R240.reuse, R50, R212 ;  /* 0x00000032f0d4723c */ /* 0x040fe200000810d4 */
[----:B------:R-:W-:Y:S02]  /*32360*/  IMAD.MOV.U32 R117, RZ, RZ, R48 ;  /* 0x000000ffff757224 */ /* 0x000fe400078e0030 */
[----:B------:R-:W-:Y:S05]  /*32370*/  LDSM.16.M88.4 R48, [R0+0x16080] ;  /* 0x016080000030783b */ /* 0x000fea0000000200 */
[C---:B------:R-:W-:Y:S08]  /*32380*/  HMMA.1688.F32.TF32 R216, R240.reuse, R54, R216 ;  /* 0x00000036f0d8723c */ /* 0x040ff000000810d8 */
[C---:B------:R-:W-:Y:S08]  /*32390*/  HMMA.1688.F32.TF32 R220, R240.reuse, R58, R220 ;  /* 0x0000003af0dc723c */ /* 0x040ff000000810dc */
[C---:B------:R-:W-:Y:S01]  /*323a0*/  HMMA.1688.F32.TF32 R224, R240.reuse, R62, R224 ;  /* 0x0000003ef0e0723c */ /* 0x040fe200000810e0 */
[----:B------:R-:W1:Y:S07]  /*323b0*/  LDSM.16.M88.4 R60, [R0+0x10080] ;  /* 0x01008000003c783b */ /* 0x000e6e0000000200 */
[----:B------:R-:W-:Y:S01]  /*323c0*/  HMMA.1688.F32.TF32 R240, R240, R90, R112 ;  /* 0x0000005af0f0723c */ /* 0x000fe20000081070 */
[----:B------:R-:W-:-:S06]  /*323d0*/  IMAD.MOV.U32 R122, RZ, RZ, R37 ;  /* 0x000000ffff7a7224 */ /* 0x000fcc00078e0025 */
[----:B------:R-:W-:Y:S02]  /*323e0*/  IMAD.MOV.U32 R112, RZ, RZ, R57 ;  /* 0x000000ffff707224 */ /* 0x000fe400078e0039 */
[----:B------:R-:W-:Y:S02]  /*323f0*/  IMAD.MOV.U32 R113, RZ, RZ, R56 ;  /* 0x000000ffff717224 */ /* 0x000fe400078e0038 */
[----:B------:R-:W1:Y:S01]  /*32400*/  LDSM.16.M88.4 R56, [R0+0x12080] ;  /* 0x012080000038783b */ /* 0x000e620000000200 */
[----:B------:R-:W-:Y:S02]  /*32410*/  IMAD.MOV.U32 R114, RZ, RZ, R53 ;  /* 0x000000ffff727224 */ /* 0x000fe400078e0035 */
[----:B------:R-:W-:Y:S02]  /*32420*/  IMAD.MOV.U32 R115, RZ, RZ, R52 ;  /* 0x000000ffff737224 */ /* 0x000fe400078e0034 */
[----:B------:R-:W2:Y:S01]  /*32430*/  LDSM.16.M88.4 R52, [R0+0x14080] ;  /* 0x014080000034783b */ /* 0x000ea20000000200 */
[----:B------:R-:W-:-:S03]  /*32440*/  IMAD.MOV.U32 R123, RZ, RZ, R36 ;  /* 0x000000ffff7b7224 */ /* 0x000fc600078e0024 */
[----:B------:R-:W-:Y:S04]  /*32450*/  STL.64 [R1+0xf0], R20 ;  /* 0x0000f01401007387 */ /* 0x000fe80000100a00 */
[----:B------:R-:W3:Y:S04]  /*32460*/  LDSM.16.M88.4 R36, [R0+0x18080] ;  /* 0x018080000024783b */ /* 0x000ee80000000200 */
[----:B------:R-:W-:Y:S01]  /*32470*/  STL.64 [R1+0xf8], R22 ;  /* 0x0000f81601007387 */ /* 0x000fe20000100a00 */
[----:B------:R-:W-:-:S03]  /*32480*/  IMAD.MOV.U32 R124, RZ, RZ, R9 ;  /* 0x000000ffff7c7224 */ /* 0x000fc600078e0009 */
[----:B------:R-:W-:Y:S01]  /*32490*/  STL.64 [R1+0x330], R12 ;  /* 0x0003300c01007387 */ /* 0x000fe20000100a00 */
[----:B------:R-:W-:-:S03]  /*324a0*/  IMAD.MOV.U32 R125, RZ, RZ, R8 ;  /* 0x000000ffff7d7224 */ /* 0x000fc600078e0008 */
[----:B------:R-:W3:Y:S04]  /*324b0*/  LDSM.16.M88.4 R20, [R0+0x1a080] ;  /* 0x01a080000014783b */ /* 0x000ee80000000200 */
[----:B------:R-:W-:Y:S04]  /*324c0*/  STL.64 [R1+0x338], R14 ;  /* 0x0003380e01007387 */ /* 0x000fe80000100a00 */
[----:B------:R-:W3:Y:S04]  /*324d0*/  LDSM.16.M88.4 R12, [R0+0x1c080] ;  /* 0x01c08000000c783b */ /* 0x000ee80000000200 */
[----:B------:R2:W4:Y:S01]  /*324e0*/  LDSM.16.M88.4 R8, [R0+0x1e080] ;  /* 0x01e080000008783b */ /* 0x0005220000000200 */
[----:B------:R-:W-:-:S02]  /*324f0*/  IMAD.MOV.U32 R126, RZ, RZ, R3 ;  /* 0x000000ffff7e7224 */ /* 0x000fc400078e0003 */
[----:B------:R-:W-:Y:S01]  /*32500*/  IMAD.MOV.U32 R127, RZ, RZ, R2 ;  /* 0x000000ffff7f7224 */ /* 0x000fe200078e0002 */
[----:B-1----:R1:W-:Y:S04]  /*32510*/  STL [R1+0x1510], R82 ;  /* 0x0015105201007387 */ /* 0x0023e80000100800 */
[----:B------:R1:W-:Y:S04]  /*32520*/  STL [R1+0x150c], R83 ;  /* 0x00150c5301007387 */ /* 0x0003e80000100800 */
[----:B--2---:R2:W-:Y:S01]  /*32530*/  STL [R1+0x1504], R78 ;  /* 0x0015044e01007387 */ /* 0x0045e20000100800 */
[C---:B------:R-:W-:Y:S03]  /*32540*/  HMMA.1688.F32.TF32 R124, R244.reuse, R80, R124 ;  /* 0x00000050f47c723c */ /* 0x040fe6000008107c */
[----:B------:R-:W-:Y:S04]  /*32550*/  STL [R1+0x1500], R79 ;  /* 0x0015004f01007387 */ /* 0x000fe80000100800 */
[----:B------:R-:W-:Y:S04]  /*32560*/  STL [R1+0x14fc], R46 ;  /* 0x0014fc2e01007387 */ /* 0x000fe80000100800 */
[----:B------:R-:W-:Y:S01]  /*32570*/  STL [R1+0x14f8], R47 ;  /* 0x0014f82f01007387 */ /* 0x000fe20000100800 */
[C---:B------:R-:W-:Y:S03]  /*32580*/  HMMA.1688.F32.TF32 R120, R244.reuse, R76, R120 ;  /* 0x0000004cf478723c */ /* 0x040fe60000081078 */
[----:B------:R-:W-:Y:S04]  /*32590*/  STL [R1+0x1508], R42 ;  /* 0x0015082a01007387 */ /* 0x000fe80000100800 */
[----:B------:R-:W-:Y:S04]  /*325a0*/  STL [R1+0x14f4], R43 ;  /* 0x0014f42b01007387 */ /* 0x000fe80000100800 */
[----:B---3--:R-:W-:Y:S04]  /*325b0*/  STL [R1+0x14f0], R74 ;  /* 0x0014f04a01007387 */ /* 0x008fe80000100800 */
[----:B------:R-:W-:Y:S01]  /*325c0*/  STL [R1+0x14ec], R75 ;  /* 0x0014ec4b01007387 */ /* 0x000fe20000100800 */
[C---:B------:R-:W-:Y:S03]  /*325d0*/  HMMA.1688.F32.TF32 R116, R244.reuse, R44, R116 ;  /* 0x0000002cf474723c */ /* 0x040fe60000081074 */
[----:B----4-:R-:W-:Y:S04]  /*325e0*/  STL [R1+0x14e4], R70 ;  /* 0x0014e44601007387 */ /* 0x010fe80000100800 */
[----:B------:R-:W-:Y:S04]  /*325f0*/  STL [R1+0x14e0], R71 ;  /* 0x0014e04701007387 */ /* 0x000fe80000100800 */
[----:B-----5:R-:W-:Y:S01]  /*32600*/  STL [R1+0x14a8], R66 ;  /* 0x0014a84201007387 */ /* 0x020fe20000100800 */
[----:B------:R-:W-:Y:S03]  /*32610*/  HMMA.1688.F32.TF32 R112, R244, R40, R112 ;  /* 0x00000028f470723c */ /* 0x000fe60000081070 */
        /* <DEDUP_REMOVED lines=12> */
[----:B------:R-:W-:Y:S01]  /*326e0*/  STL [R1+0x14c8], R23 ;  /* 0x0014c81701007387 */ /* 0x000fe20000100800 */
[----:B------:R-:W-:-:S03]  /*326f0*/  MOV R3, R126 ;  /* 0x0000007e00037202 */ /* 0x000fc60000000f00 */
[----:B------:R-:W-:Y:S01]  /*32700*/  STL [R1+0x14d4], R14 ;  /* 0x0014d40e01007387 */ /* 0x000fe20000100800 */
[----:B------:R-:W-:-:S03]  /*32710*/  IMAD.MOV.U32 R0, RZ, RZ, R127 ;  /* 0x000000ffff007224 */ /* 0x000fc600078e007f */
[----:B------:R-:W-:Y:S01]  /*32720*/  STL [R1+0x14d0], R15 ;  /* 0x0014d00f01007387 */ /* 0x000fe20000100800 */
[----:B------:R-:W-:-:S03]  /*32730*/  IMAD.MOV.U32 R19, RZ, RZ, R124 ;  /* 0x000000ffff137224 */ /* 0x000fc600078e007c */
[----:B------:R-:W-:Y:S01]  /*32740*/  STL [R1+0x14dc], R10 ;  /* 0x0014dc0a01007387 */ /* 0x000fe20000100800 */
[----:B------:R-:W-:-:S03]  /*32750*/  IMAD.MOV.U32 R252, RZ, RZ, R125 ;  /* 0x000000fffffc7224 */ /* 0x000fc600078e007d */
[----:B------:R-:W-:Y:S01]  /*32760*/  STL [R1+0x14d8], R11 ;  /* 0x0014d80b01007387 */ /* 0x000fe20000100800 */
[----:B-1----:R-:W-:-:S03]  /*32770*/  IMAD.MOV.U32 R82, RZ, RZ, R123 ;  /* 0x000000ffff527224 */ /* 0x002fc600078e007b */
[----:B------:R-:W3:Y:S04]  /*32780*/  LDL.LU.64 R126, [R1+0x1628] ;  /* 0x00162800017e7983 */ /* 0x000ee80000300a00 */
[----:B------:R-:W3:Y:S04]  /*32790*/  LDL.LU.64 R124, [R1+0x1620] ;  /* 0x00162000017c7983 */ /* 0x000ee80000300a00 */
[----:B------:R-:W-:Y:S04]  /*327a0*/  STL.64 [R1+0xc0], R120 ;  /* 0x0000c07801007387 */ /* 0x000fe80000100a00 */
[----:B------:R1:W-:Y:S01]  /*327b0*/  STL [R1+0xc8], R122 ;  /* 0x0000c87a01007387 */ /* 0x0003e20000100800 */
[----:B------:R-:W-:-:S02]  /*327c0*/  IMAD.MOV.U32 R83, RZ, RZ, R116 ;  /* 0x000000ffff537224 */ /* 0x000fc400078e0074 */
[----:B--2---:R-:W-:Y:S01]  /*327d0*/  IMAD.MOV.U32 R78, RZ, RZ, R114 ;  /* 0x000000ffff4e7224 */ /* 0x004fe200078e0072 */
[----:B-1----:R-:W2:Y:S04]  /*327e0*/  LDL.LU.64 R122, [R1+0x1618] ;  /* 0x00161800017a7983 */ /* 0x002ea80000300a00 */
[----:B------:R-:W2:Y:S04]  /*327f0*/  LDL.LU.64 R120, [R1+0x1610] ;  /* 0x0016100001787983 */ /* 0x000ea80000300a00 */
[----:B------:R-:W-:Y:S01]  /*32800*/  STL [R1+0xb4], R117 ;  /* 0x0000b47501007387 */ /* 0x000fe20000100800 */
[----:B------:R-:W-:-:S03]  /*32810*/  IMAD.MOV.U32 R79, RZ, RZ, R115 ;  /* 0x000000ffff4f7224 */ /* 0x000fc600078e0073 */
[----:B------:R1:W-:Y:S01]  /*32820*/  STL.64 [R1+0xb8], R118 ;  /* 0x0000b87601007387 */ /* 0x0003e20000100a00 */
[----:B------:R-:W-:-:S03]  /*32830*/  IMAD.MOV.U32 R42, RZ, RZ, R113 ;  /* 0x000000ffff2a7224 */ /* 0x000fc600078e0071 */
[----:B-1----:R-:W4:Y:S04]  /*32840*/  LDL.LU.64 R118, [R1+0x1608] ;  /* 0x0016080001767983 */ /* 0x002f280000300a00 */
[----:B------:R-:W4:Y:S04]  /*32850*/  LDL.LU.64 R116, [R1+0x1600] ;  /* 0x0016000001747983 */ /* 0x000f280000300a00 */
[----:B------:R1:W-:Y:S04]  /*32860*/  STL [R1+0xa0], R112 ;  /* 0x0000a07001007387 */ /* 0x0003e80000100800 */
[----:B------:R-:W5:Y:S04]  /*32870*/  LDL.LU.64 R114, [R1+0x15f8] ;  /* 0x0015f80001727983 */ /* 0x000f680000300a00 */
[----:B-1----:R-:W5:Y:S01]  /*32880*/  LDL.LU.64 R112, [R1+0x15f0] ;  /* 0x0015f00001707983 */ /* 0x002f620000300a00 */
[C---:B------:R-:W-:Y:S11]  /*32890*/  HMMA.1688.F32.TF32 R108, R244.reuse, R72, R108 ;  /* 0x00000048f46c723c */ /* 0x040ff6000008106c */
[----:B------:R-:W-:Y:S11]  /*328a0*/  @!UPT UIADD3 URZ, URZ, URZ, URZ ;  /* 0x0000003f3f3ff290 */ /* 0x000ff6000fffe03f */
[----:B------:R-:W-:Y:S02]  /*328b0*/  @!UPT UIADD3 URZ, URZ, URZ, URZ ;  /* 0x0000003f3f3ff290 */ /* 0x000fe4000fffe03f */
[----:B------:R-:W-:Y:S02]  /*328c0*/  IMAD.MOV.U32 R46, RZ, RZ, R108 ;  /* 0x000000ffff2e7224 */ /* 0x000fe400078e006c */
[----:B------:R-:W-:Y:S02]  /*328d0*/  IMAD.MOV.U32 R47, RZ, RZ, R109 ;  /* 0x000000ffff2f7224 */ /* 0x000fe400078e006d */
[----:B------:R-:W-:Y:S02]  /*328e0*/  IMAD.MOV.U32 R17, RZ, RZ, R110 ;  /* 0x000000ffff117224 */ /* 0x000fe400078e006e */
[----:B------:R-:W-:Y:S02]  /*328f0*/  IMAD.MOV.U32 R16, RZ, RZ, R111 ;  /* 0x000000ffff107224 */ /* 0x000fe400078e006f */
[C---:B------:R-:W-:Y:S11]  /*32900*/  HMMA.1688.F32.TF32 R108, R244.reuse, R68, R248 ;  /* 0x00000044f46c723c */ /* 0x040ff600000810f8 */
[----:B------:R-:W-:Y:S11]  /*32910*/  @!UPT UIADD3 URZ, URZ, URZ, URZ ;  /* 0x0000003f3f3ff290 */ /* 0x000ff6000fffe03f */
[----:B------:R-:W-:Y:S01]  /*32920*/  @!UPT UIADD3 URZ, URZ, URZ, URZ ;  /* 0x0000003f3f3ff290 */ /* 0x000fe2000fffe03f */
[----:B------:R5:W-:Y:S01]  /*32930*/  STL [R1+0x84], R109 ;  /* 0x0000846d01007387 */ /* 0x000be20000100800 */
[----:B------:R-:W-:Y:S01]  /*32940*/  MOV R43, R108 ;  /* 0x0000006c002b7202 */ /* 0x000fe20000000f00 */
[----:B------:R-:W-:Y:S02]  /*32950*/  IMAD.MOV.U32 R74, RZ, RZ, R110 ;  /* 0x000000ffff4a7224 */ /* 0x000fe400078e006e */
[----:B------:R-:W-:Y:S01]  /*32960*/  IMAD.MOV.U32 R75, RZ, RZ, R111 ;  /* 0x000000ffff4b7224 */ /* 0x000fe200078e006f */
[----:B------:R-:W-:Y:S08]  /*32970*/  HMMA.1688.F32.TF32 R248, R244, R12, R140 ;  /* 0x0000000cf4f8723c */ /* 0x000ff0000008108c */
[----:B------:R-:W-:Y:S08]  /*32980*/  HMMA.1688.F32.TF32 R28, R104, R80, R28 ;  /* 0x00000050681c723c */ /* 0x000ff0000008101c */
[----:B-----5:R-:W-:Y:S11]  /*32990*/  HMMA.1688.F32.TF32 R108, R244, R64, R112 ;  /* 0x00000040f46c723c */ /* 0x020ff60000081070 */
[----:B------:R-:W-:Y:S11]  /*329a0*/  @!UPT UIADD3 URZ, URZ, URZ, URZ ;  /* 0x0000003f3f3ff290 */ /* 0x000ff6000fffe03f */
[----:B------:R-:W-:Y:S01]  /*329b0*/  @!UPT UIADD3 URZ, URZ, URZ, URZ ;  /* 0x0000003f3f3ff290 */ /* 0x000fe2000fffe03f */
[----:B------:R-:W-:Y:S01]  /*329c0*/  STL.64 [R1+0x60], R108 ;  /* 0x0000606c01007387 */ /* 0x000fe20000100a00 */
[----:B------:R-:W-:-:S03]  /*329d0*/  IMAD.MOV.U32 R70, RZ, RZ, R111 ;  /* 0x000000ffff467224 */ /* 0x000fc600078e006f */
[----:B------:R4:W-:Y:S02]  /*329e0*/  STL [R1+0x68], R110 ;  /* 0x0000686e01007387 */ /* 0x0009e40000100800 */
[C---:B----4-:R-:W-:Y:S02]  /*329f0*/  HMMA.1688.F32.TF32 R108, R244.reuse, R60, R116 ;  /* 0x0000003cf46c723c */ /* 0x050fe40000081074 */
[----:B------:R1:W-:Y:S11]  /*32a00*/  STL [R1+0x14e8], R70 ;  /* 0x0014e84601007387 */ /* 0x0003f60000100800 */
[----:B------:R-:W-:Y:S11]  /*32a10*/  @!UPT UIADD3 URZ, URZ, URZ, URZ ;  /* 0x0000003f3f3ff290 */ /* 0x000ff6000fffe03f */
[----:B------:R-:W-:Y:S02]  /*32a20*/  IMAD.MOV.U32 R71, RZ, RZ, R108 ;  /* 0x000000ffff477224 */ /* 0x000fe400078e006c */
[----:B------:R-:W-:Y:S02]  /*32a30*/  IMAD.MOV.U32 R10, RZ, RZ, R109 ;  /* 0x000000ffff0a7224 */ /* 0x000fe400078e006d */
[----:B------:R-:W-:Y:S02]  /*32a40*/  IMAD.MOV.U32 R11, RZ, RZ, R110 ;  /* 0x000000ffff0b7224 */ /* 0x000fe400078e006e */
[----:B------:R-:W-:Y:S02]  /*32a50*/  IMAD.MOV.U32 R14, RZ, RZ, R111 ;  /* 0x000000ffff0e7224 */ /* 0x000fe400078e006f */
[----:B--2---:R-:W-:Y:S11]  /*32a60*/  HMMA.1688.F32.TF32 R108, R244, R56, R120 ;  /* 0x00000038f46c723c */ /* 0x004ff60000081078 */
[----:B------:R-:W-:Y:S11]  /*32a70*/  @!UPT UIADD3 URZ, URZ, URZ, URZ ;  /* 0x0000003f3f3ff290 */ /* 0x000ff6000fffe03f */
[----:B------:R-:W-:Y:S01]  /*32a80*/  @!UPT UIADD3 URZ, URZ, URZ, URZ ;  /* 0x0000003f3f3ff290 */ /* 0x000fe2000fffe03f */
[----:B------:R-:W-:Y:S01]  /*32a90*/  STL [R1+0x40], R108 ;  /* 0x0000406c01007387 */ /* 0x000fe20000100800 */
[----:B-1----:R-:W-:-:S03]  /*32aa0*/  IMAD.MOV.U32 R70, RZ, RZ, R109 ;  /* 0x000000ffff467224 */ /* 0x002fc600078e006d */
[----:B------:R3:W-:Y:S02]  /*32ab0*/  STL.64 [R1+0x48], R110 ;  /* 0x0000486e01007387 */ /* 0x0007e40000100a00 */
[C---:B---3--:R-:W-:Y:S11]  /*32ac0*/  HMMA.1688.F32.TF32 R108, R244.reuse, R52, R124 ;  /* 0x00000034f46c723c */ /* 0x048ff6000008107c */
[----:B------:R-:W-:Y:S11]  /*32ad0*/  @!UPT UIADD3 URZ, URZ, URZ, URZ ;  /* 0x0000003f3f3ff290 */ /* 0x000ff6000fffe03f */
[----:B------:R-:W-:Y:S02]  /*32ae0*/  @!UPT UIADD3 URZ, URZ, URZ, URZ ;  /* 0x0000003f3f3ff290 */ /* 0x000fe4000fffe03f */
[----:B------:R-:W-:Y:S01]  /*32af0*/  IMAD.MOV.U32 R15, RZ, RZ, R108 ;  /* 0x000000ffff0f7224 */ /* 0x000fe200078e006c */
[----:B------:R-:W-:Y:S01]  /*32b00*/  MOV R23, R110 ;  /* 0x0000006e00177202 */ /* 0x000fe20000000f00 */
[----:B------:R-:W-:Y:S02]  /*32b10*/  IMAD.MOV.U32 R22, RZ, RZ, R109 ;  /* 0x000000ffff167224 */ /* 0x000fe400078e006d */
[----:B------:R-:W-:Y:S02]  /*32b20*/  IMAD.MOV.U32 R38, RZ, RZ, R111 ;  /* 0x000000ffff267224 */ /* 0x000fe400078e006f */
[C---:B------:R-:W-:Y:S11]  /*32b30*/  HMMA.1688.F32.TF32 R108, R244.reuse, R48, R128 ;  /* 0x00000030f46c723c */ /* 0x040ff60000081080 */
[----:B------:R-:W-:Y:S11]  /*32b40*/  @!UPT UIADD3 URZ, URZ, URZ, URZ ;  /* 0x0000003f3f3ff290 */ /* 0x000ff6000fffe03f */
[----:B------:R-:W-:Y:S02]  /*32b50*/  @!UPT UIADD3 URZ, URZ, URZ, URZ ;  /* 0x0000003f3f3ff290 */ /* 0x000fe4000fffe03f */
[----:B------:R-:W-:Y:S02]  /*32b60*/  IMAD.MOV.U32 R39, RZ, RZ, R108 ;  /* 0x000000ffff277224 */ /* 0x000fe400078e006c */
[----:B------:R-:W-:Y:S02]  /*32b70*/  IMAD.MOV.U32 R50, RZ, RZ, R109 ;  /* 0x000000ffff327224 */ /* 0x000fe400078e006d */
[----:B------:R-:W-:Y:S02]  /*32b80*/  IMAD.MOV.U32 R51, RZ, RZ, R110 ;  /* 0x000000ffff337224 */ /* 0x000fe400078e006e */
[----:B------:R-:W-:Y:S02]  /*32b90*/  IMAD.MOV.U32 R54, RZ, RZ, R111 ;  /* 0x000000ffff367224 */ /* 0x000fe400078e006f */
[C---:B------:R-:W-:Y:S01]  /*32ba0*/  HMMA.1688.F32.TF32 R108, R244.reuse, R36, R132 ;  /* 0x00000024f46c723c */ /* 0x040fe20000081084 */
[----:B------:R1:W-:Y:S11]  /*32bb0*/  STL.64 [R1+0x1430], R250 ;  /* 0x001430fa01007387 */ /* 0x0003f60000100a00 */
[----:B------:R-:W-:Y:S11]  /*32bc0*/  @!UPT UIADD3 URZ, URZ, URZ, URZ ;  /* 0x0000003f3f3ff290 */ /* 0x000ff6000fffe03f */
[----:B------:R-:W-:Y:S01]  /*32bd0*/  @!UPT UIADD3 URZ, URZ, URZ, URZ ;  /* 0x0000003f3f3ff290 */ /* 0x000fe2000fffe03f */
[----:B------:R-:W-:Y:S02]  /*32be0*/  IMAD.MOV.U32 R55, RZ, RZ, R108 ;  /* 0x000000ffff377224 */ /* 0x000fe400078e006c */
[----:B------:R-:W-:Y:S02]  /*32bf0*/  IMAD.MOV.U32 R58, RZ, RZ, R109 ;  /* 0x000000ffff3a7224 */ /* 0x000fe400078e006d */
[----:B------:R-:W-:Y:S02]  /*32c00*/  IMAD.MOV.U32 R66, RZ, RZ, R110 ;  /* 0x000000ffff427224 */ /* 0x000fe400078e006e */
[----:B------:R-:W-:Y:S02]  /*32c10*/  IMAD.MOV.U32 R67, RZ, RZ, R111 ;  /* 0x000000ffff437224 */ /* 0x000fe400078e006f */
[C---:B------:R-:W-:Y:S08]  /*32c20*/  HMMA.1688.F32.TF32 R108, R244.reuse, R20, R136 ;  /* 0x00000014f46c723c */ /* 0x040ff00000081088 */
[----:B------:R-:W-:Y:S01]  /*32c30*/  HMMA.1688.F32.TF32 R244, R244, R8, R144 ;  /* 0x00000008f4f4723c */ /* 0x000fe20000081090 */
[----:B------:R2:W-:Y:S01]  /*32c40*/  STL.64 [R1+0x1428], R248 ;  /* 0x001428f801007387 */ /* 0x0005e20000100a00 */
[----:B-1----:R-:W-:-:S02]  /*32c50*/  IMAD.MOV.U32 R250, RZ, RZ, R190 ;  /* 0x000000fffffa7224 */ /* 0x002fc400078e00be */
[----:B------:R-:W-:Y:S02]  /*32c60*/  IMAD.MOV.U32 R251, RZ, RZ, R191 ;  /* 0x000000fffffb7224 */ /* 0x000fe400078e00bf */
[----:B--2---:R-:W-:Y:S02]  /*32c70*/  IMAD.MOV.U32 R248, RZ, RZ, R189 ;  /* 0x000000fffff87224 */ /* 0x004fe400078e00bd */
[----:B------:R-:W-:Y:S11]  /*32c80*/  IMAD.MOV.U32 R249, RZ, RZ, R84 ;  /* 0x000000fffff97224 */ /* 0x000ff600078e0054 */
[----:B------:R-:W-:Y:S04]  /*32c90*/  @!UPT UIADD3 URZ, URZ, URZ, URZ ;  /* 0x0000003f3f3ff290 */ /* 0x000fe8000fffe03f */
[----:B------:R-:W-:Y:S04]  /*32ca0*/  STL.64 [R1+0x1440], R246 ;  /* 0x001440f601007387 */ /* 0x000fe80000100a00 */
[----:B------:R-:W-:Y:S04]  /*32cb0*/  STL.64 [R1+0x1438], R244 ;  /* 0x001438f401007387 */ /* 0x000fe80000100a00 */
[----:B------:R-:W2:Y:S04]  /*32cc0*/  LDL.LU R189, [R1+0x15ec] ;  /* 0x0015ec0001bd7983 */ /* 0x000ea80000300800 */
[----:B------:R-:W-:Y:S04]  /*32cd0*/  STL.64 [R1+0x70], R28 ;  /* 0x0000701c01007387 */ /* 0x000fe80000100a00 */
[----:B------:R-:W-:Y:S04]  /*32ce0*/  STL.64 [R1+0x78], R30 ;  /* 0x0000781e01007387 */ /* 0x000fe80000100a00 */
[----:B------:R-:W3:Y:S04]  /*32cf0*/  LDL.LU R84, [R1+0x15e8] ;  /* 0x0015e80001547983 */ /* 0x000ee80000300800 */
[----:B------:R-:W4:Y:S04]  /*32d00*/  LDL.LU R190, [R1+0x15e4] ;  /* 0x0015e40001be7983 */ /* 0x000f280000300800 */
[----:B------:R-:W5:Y:S01]  /*32d10*/  LDL.LU R191, [R1+0x15e0] ;  /* 0x0015e00001bf7983 */ /* 0x000f620000300800 */
[----:B------:R-:W-:-:S02]  /*32d20*/  IMAD.MOV.U32 R140, RZ, RZ, R89 ;  /* 0x000000ffff8c7224 */ /* 0x000fc400078e0059 */
[----:B------:R-:W-:Y:S01]  /*32d30*/  IMAD.MOV.U32 R141, RZ, RZ, R88 ;  /* 0x000000ffff8d7224 */ /* 0x000fe200078e0058 */
[----:B------:R-:W5:Y:S01]  /*32d40*/  LDL.LU R89, [R1+0x15dc] ;  /* 0x0015dc0001597983 */ /* 0x000f620000300800 */
[----:B------:R-:W-:Y:S02]  /*32d50*/  IMAD.MOV.U32 R142, RZ, RZ, R188 ;  /* 0x000000ffff8e7224 */ /* 0x000fe400078e00bc */
[----:B------:R-:W-:Y:S01]  /*32d60*/  IMAD.MOV.U32 R143, RZ, RZ, R85 ;  /* 0x000000ffff8f7224 */ /* 0x000fe200078e0055 */
[----:B------:R-:W5:Y:S04]  /*32d70*/  LDL.LU R88, [R1+0x15d8] ;  /* 0x0015d80001587983 */ /* 0x000f680000300800 */
[----:B------:R-:W5:Y:S04]  /*32d80*/  LDL.LU R188, [R1+0x15d4] ;  /* 0x0015d40001bc7983 */ /* 0x000f680000300800 */
[----:B------:R-:W5:Y:S01]  /*32d90*/  LDL.LU R85, [R1+0x15d0] ;  /* 0x0015d00001557983 */ /* 0x000f620000300800 */
[----:B--2---:R-:W-:-:S02]  /*32da0*/  IMAD.MOV.U32 R139, RZ, RZ, R189 ;  /* 0x000000ffff8b7224 */ /* 0x004fc400078e00bd */
[----:B---3--:R-:W-:Y:S01]  /*32db0*/  IMAD.MOV.U32 R138, RZ, RZ, R84 ;  /* 0x000000ffff8a7224 */ /* 0x008fe200078e0054 */
[----:B----4-:R-:W-:Y:S02]  /*32dc0*/  MOV R136, R190 ;  /* 0x000000be00887202 */ /* 0x010fe40000000f00 */
[----:B------:R-:W2:Y:S01]  /*32dd0*/  LDL.LU R190, [R1+0x15cc] ;  /* 0x0015cc0001be7983 */ /* 0x000ea20000300800 */
[----:B-----5:R-:W-:-:S03]  /*32de0*/  IMAD.MOV.U32 R137, RZ, RZ, R191 ;  /* 0x000000ffff897224 */ /* 0x020fc600078e00bf */
[----:B------:R-:W3:Y:S04]  /*32df0*/  LDL.LU R191, [R1+0x15c8] ;  /* 0x0015c80001bf7983 */ /* 0x000ee80000300800 */
[----:B------:R-:W4:Y:S04]  /*32e00*/  LDL.LU R84, [R1+0x15c4] ;  /* 0x0015c40001547983 */ /* 0x000f280000300800 */
[----:B------:R-:W5:Y:S01]  /*32e10*/  LDL.LU R189, [R1+0x15c0] ;  /* 0x0015c00001bd7983 */ /* 0x000f620000300800 */
[----:B------:R-:W-:-:S03]  /*32e20*/  IMAD.MOV.U32 R132, RZ, RZ, R188 ;  /* 0x000000ffff847224 */ /* 0x000fc600078e00bc */
[----:B------:R-:W5:Y:S01]  /*32e30*/  LDL.LU R188, [R1+0x15bc] ;  /* 0x0015bc0001bc7983 */ /* 0x000f620000300800 */
[----:B------:R-:W-:Y:S02]  /*32e40*/  IMAD.MOV.U32 R134, RZ, RZ, R88 ;  /* 0x000000ffff867224 */ /* 0x000fe400078e0058 */
[----:B------:R-:W-:Y:S02]  /*32e50*/  IMAD.MOV.U32 R133, RZ, RZ, R85 ;  /* 0x000000ffff857224 */ /* 0x000fe400078e0055 */
[----:B------:R-:W5:Y:S01]  /*32e60*/  LDL.LU R85, [R1+0x15b8] ;  /* 0x0015b80001557983 */ /* 0x000f620000300800 */
[----:B------:R-:W-:-:S03]  /*32e70*/  IMAD.MOV.U32 R135, RZ, RZ, R89 ;  /* 0x000000ffff877224 */ /* 0x000fc600078e0059 */
[----:B------:R-:W5:Y:S04]  /*32e80*/  LDL.LU R88, [R1+0x15b4] ;  /* 0x0015b40001587983 */ /* 0x000f680000300800 */
[----:B------:R-:W5:Y:S01]  /*32e90*/  LDL.LU R89, [R1+0x15b0] ;  /* 0x0015b00001597983 */ /* 0x000f620000300800 */
[----:B--2---:R-:W-:Y:S01]  /*32ea0*/  MOV R131, R190 ;  /* 0x000000be00837202 */ /* 0x004fe20000000f00 */
[----:B---3--:R-:W-:Y:S02]  /*32eb0*/  IMAD.MOV.U32 R130, RZ, RZ, R191 ;  /* 0x000000ffff827224 */ /* 0x008fe400078e00bf */
[----:B----4-:R-:W-:Y:S02]  /*32ec0*/  IMAD.MOV.U32 R128, RZ, RZ, R84 ;  /* 0x000000ffff807224 */ /* 0x010fe400078e0054 */
[----:B------:R-:W2:Y:S01]  /*32ed0*/  LDL.LU R84, [R1+0x15ac] ;  /* 0x0015ac0001547983 */ /* 0x000ea20000300800 */
[----:B-----5:R-:W-:-:S03]  /*32ee0*/  IMAD.MOV.U32 R129, RZ, RZ, R189 ;  /* 0x000000ffff817224 */ /* 0x020fc600078e00bd */
[----:B------:R-:W3:Y:S04]  /*32ef0*/  LDL.LU R189, [R1+0x15a8] ;  /* 0x0015a80001bd7983 */ /* 0x000ee80000300800 */
[----:B------:R-:W4:Y:S04]  /*32f00*/  LDL.LU R191, [R1+0x15a4] ;  /* 0x0015a40001bf7983 */ /* 0x000f280000300800 */
[----:B------:R-:W5:Y:S01]  /*32f10*/  LDL.LU R190, [R1+0x15a0] ;  /* 0x0015a00001be7983 */ /* 0x000f620000300800 */
[----:B------:R-:W-:Y:S02]  /*32f20*/  IMAD.MOV.U32 R126, RZ, RZ, R85 ;  /* 0x000000ffff7e7224 */ /* 0x000fe400078e0055 */
[----:B------:R-:W-:-:S02]  /*32f30*/  IMAD.MOV.U32 R124, RZ, RZ, R88 ;  /* 0x000000ffff7c7224 */ /* 0x000fc400078e0058 */
[----:B------:R-:W5:Y:S01]  /*32f40*/  LDL.LU R88, [R1+0x159c] ;  /* 0x00159c0001587983 */ /* 0x000f620000300800 */
[----:B------:R-:W-:-:S03]  /*32f50*/  IMAD.MOV.U32 R125, RZ, RZ, R89 ;  /* 0x000000ffff7d7224 */ /* 0x000fc600078e0059 */
[----:B------:R-:W5:Y:S01]  /*32f60*/  LDL.LU R89, [R1+0x1598] ;  /* 0x0015980001597983 */ /* 0x000f620000300800 */
[----:B------:R-:W-:-:S03]  /*32f70*/  IMAD.MOV.U32 R127, RZ, RZ, R188 ;  /* 0x000000ffff7f7224 */ /* 0x000fc600078e00bc */
[----:B------:R-:W5:Y:S04]  /*32f80*/  LDL.LU R85, [R1+0x1594] ;  /* 0x0015940001557983 */ /* 0x000f680000300800 */
[----:B------:R-:W5:Y:S01]  /*32f90*/  LDL.LU R188, [R1+0x1590] ;  /* 0x0015900001bc7983 */ /* 0x000f620000300800 */
[----:B--2---:R-:W-:Y:S02]  /*32fa0*/  IMAD.MOV.U32 R123, RZ, RZ, R84 ;  /* 0x000000ffff7b7224 */ /* 0x004fe400078e0054 */
[----:B---3--:R-:W-:Y:S02]  /*32fb0*/  IMAD.MOV.U32 R122, RZ, RZ, R189 ;  /* 0x000000ffff7a7224 */ /* 0x008fe400078e00bd */
[----:B----4-:R-:W-:Y:S02]  /*32fc0*/  IMAD.MOV.U32 R120, RZ, RZ, R191 ;  /* 0x000000ffff787224 */ /* 0x010fe400078e00bf */
[----:B------:R-:W2:Y:S01]  /*32fd0*/  LDL.LU R191, [R1+0x158c] ;  /* 0x00158c0001bf7983 */ /* 0x000ea20000300800 */
[----:B-----5:R-:W-:-:S03]  /*32fe0*/  IMAD.MOV.U32 R121, RZ, RZ, R190 ;  /* 0x000000ffff797224 */ /* 0x020fc600078e00be */
[----:B------:R-:W3:Y:S04]  /*32ff0*/  LDL.LU R190, [R1+0x1588] ;  /* 0x0015880001be7983 */ /* 0x000ee80000300800 */
[----:B------:R-:W4:Y:S04]  /*33000*/  LDL.LU R189, [R1+0x1584] ;  /* 0x0015840001bd7983 */ /* 0x000f280000300800 */
[----:B------:R-:W5:Y:S01]  /*33010*/  LDL.LU R84, [R1+0x1580] ;  /* 0x0015800001547983 */ /* 0x000f620000300800 */
[----:B------:R-:W-:Y:S01]  /*33020*/  MOV R118, R89 ;  /* 0x0000005900767202 */ /* 0x000fe20000000f00 */
[----:B------:R-:W-:-:S02]  /*33030*/  IMAD.MOV.U32 R116, RZ, RZ, R85 ;  /* 0x000000ffff747224 */ /* 0x000fc400078e0055 */
[----:B------:R-:W2:Y:S01]  /*33040*/  LDL.LU R85, [R1+0x157c] ;  /* 0x00157c0001557983 */ /* 0x000ea20000300800 */
[----:B------:R-:W-:-:S03]  /*33050*/  IMAD.MOV.U32 R117, RZ, RZ, R188 ;  /* 0x000000ffff757224 */ /* 0x000fc600078e00bc */
[----:B------:R-:W2:Y:S01]  /*33060*/  LDL.LU R188, [R1+0x1578] ;  /* 0x0015780001bc7983 */ /* 0x000ea20000300800 */
[----:B------:R-:W-:-:S03]  /*33070*/  IMAD.MOV.U32 R119, RZ, RZ, R88 ;  /* 0x000000ffff777224 */ /* 0x000fc600078e0058 */
[----:B------:R-:W2:Y:S04]  /*33080*/  LDL.LU R89, [R1+0x1574] ;  /* 0x0015740001597983 */ /* 0x000ea80000300800 */
[----:B------:R-:W2:Y:S01]  /*33090*/  LDL.LU R88, [R1+0x1570] ;  /* 0x0015700001587983 */ /* 0x000ea20000300800 */
[----:B----4-:R-:W-:-:S03]  /*330a0*/  IMAD.MOV.U32 R112, RZ, RZ, R189 ;  /* 0x000000ffff707224 */ /* 0x010fc600078e00bd */
[----:B------:R-:W4:Y:S01]  /*330b0*/  LDL.LU R189, [R1+0x156c] ;  /* 0x00156c0001bd7983 */ /* 0x000f220000300800 */
[----:B-----5:R-:W-:-:S03]  /*330c0*/  IMAD.MOV.U32 R113, RZ, RZ, R84 ;  /* 0x000000ffff717224 */ /* 0x020fc600078e0054 */
[----:B------:R-:W5:Y:S01]  /*330d0*/  LDL.LU R84, [R1+0x1568] ;  /* 0x0015680001547983 */ /* 0x000f620000300800 */
[----:B---3--:R-:W-:Y:S01]  /*330e0*/  IMAD.MOV.U32 R114, RZ, RZ, R190 ;  /* 0x000000ffff727224 */ /* 0x008fe200078e00be */
[----:B------:R-:W-:Y:S01]  /*330f0*/  MOV R62, R109 ;  /* 0x0000006d003e7202 */ /* 0x000fe20000000f00 */
[----:B------:R-:W-:Y:S01]  /*33100*/  IMAD.MOV.U32 R59, RZ, RZ, R108 ;  /* 0x000000ffff3b7224 */ /* 0x000fe200078e006c */
[----:B------:R-:W3:Y:S01]  /*33110*/  LDL.LU R190, [R1+0x1564] ;  /* 0x0015640001be7983 */ /* 0x000ee20000300800 */
[----:B--2---:R-:W-:Y:S02]  /*33120*/  IMAD.MOV.U32 R115, RZ, RZ, R191 ;  /* 0x000000ffff737224 */ /* 0x004fe400078e00bf */
[----:B------:R-:W-:Y:S01]  /*33130*/  IMAD.MOV.U32 R63, RZ, RZ, R110 ;  /* 0x000000ffff3f7224 */ /* 0x000fe200078e006e */
[----:B------:R-:W2:Y:S01]  /*33140*/  LDL.LU R191, [R1+0x1560] ;  /* 0x0015600001bf7983 */ /* 0x000ea20000300800 */
[----:B------:R-:W-:Y:S02]  /*33150*/  IMAD.MOV.U32 R2, RZ, RZ, R111 ;  /* 0x000000ffff027224 */ /* 0x000fe400078e006f */
[----:B------:R-:W-:-:S02]  /*33160*/  IMAD.MOV.U32 R108, RZ, RZ, R89 ;  /* 0x000000ffff6c7224 */ /* 0x000fc400078e0059 */
[----:B------:R-:W2:Y:S01]  /*33170*/  LDL.LU R89, [R1+0x155c] ;  /* 0x00155c0001597983 */ /* 0x000ea20000300800 */
[----:B------:R-:W-:Y:S02]  /*33180*/  IMAD.MOV.U32 R110, RZ, RZ, R188 ;  /* 0x000000ffff6e7224 */ /* 0x000fe400078e00bc */
[----:B------:R-:W-:Y:S02]  /*33190*/  IMAD.MOV.U32 R109, RZ, RZ, R88 ;  /* 0x000000ffff6d7224 */ /* 0x000fe400078e0058 */
[----:B------:R-:W2:Y:S01]  /*331a0*/  LDL.LU R88, [R1+0x1558] ;  /* 0x0015580001587983 */ /* 0x000ea20000300800 */
[----:B------:R-:W-:-:S03]  /*331b0*/  IMAD.MOV.U32 R111, RZ, RZ, R85 ;  /* 0x000000ffff6f7224 */ /* 0x000fc600078e0055 */
[----:B------:R-:W2:Y:S04]  /*331c0*/  LDL.LU R188, [R1+0x1554] ;  /* 0x0015540001bc7983 */ /* 0x000ea80000300800 */
[----:B------:R-:W2:Y:S01]  /*331d0*/  LDL.LU R85, [R1+0x1550] ;  /* 0x0015500001557983 */ /* 0x000ea20000300800 */
[----:B----4-:R-:W-:Y:S01]  /*331e0*/  MOV R145, R189 ;  /* 0x000000bd00917202 */ /* 0x010fe20000000f00 */
[----:B-----5:R-:W-:Y:S02]  /*331f0*/  IMAD.MOV.U32 R144, RZ, RZ, R84 ;  /* 0x000000ffff907224 */ /* 0x020fe400078e0054 */
[----:B------:R-:W4:Y:S04]  /*33200*/  LDL.LU R84, [R1+0x154c] ;  /* 0x00154c0001547983 */ /* 0x000f280000300800 */
[----:B------:R-:W5:Y:S01]  /*33210*/  LDL.LU R189, [R1+0x1548] ;  /* 0x0015480001bd7983 */ /* 0x000f620000300800 */
[C---:B------:R-:W-:Y:S03]  /*33220*/  HMMA.1688.F32.TF32 R148, R104.reuse, R76, R148 ;  /* 0x0000004c6894723c */ /* 0x040fe60000081094 */
[----:B------:R-:W4:Y:S05]  /*33230*/  LDL.LU R146, [R1+0x238] ;  /* 0x0002380001927983 */ /* 0x000f2a0000300800 */
[C---:B------:R-:W-:Y:S01]  /*33240*/  HMMA.1688.F32.TF32 R152, R104.reuse, R44, R152 ;  /* 0x0000002c6898723c */ /* 0x040fe20000081098 */
[----:B------:R-:W4:Y:S07]  /*33250*/  LDL.LU R147, [R1+0x23c] ;  /* 0x00023c0001937983 */ /* 0x000f2e0000300800 */
[C---:B------:R-:W-:Y:S08]  /*33260*/  HMMA.1688.F32.TF32 R156, R104.reuse, R40, R156 ;  /* 0x00000028689c723c */ /* 0x040ff0000008109c */
[C---:B------:R-:W-:Y:S08]  /*33270*/  HMMA.1688.F32.TF32 R160, R104.reuse, R72, R160 ;  /* 0x0000004868a0723c */ /* 0x040ff000000810a0 */
[C---:B------:R-:W-:Y:S08]  /*33280*/  HMMA.1688.F32.TF32 R164, R104.reuse, R68, R164 ;  /* 0x0000004468a4723c */ /* 0x040ff000000810a4 */
[----:B------:R-:W-:Y:S01]  /*33290*/  HMMA.1688.F32.TF32 R168, R104, R64, R168 ;  /* 0x0000004068a8723c */ /* 0x000fe200000810a8 */
[----:B--2---:R-:W-:-:S02]  /*332a0*/  IMAD.MOV.U32 R87, RZ, RZ, R188 ;  /* 0x000000ffff577224 */ /* 0x004fc400078e00bc */
[----:B------:R-:W2:Y:S05]  /*332b0*/  LDL.LU R188, [R1+0x260] ;  /* 0x0002600001bc7983 */ /* 0x000eaa0000300800 */
[----:B------:R-:W-:Y:S01]  /*332c0*/  HMMA.1688.F32.TF32 R172, R104, R60, R172 ;  /* 0x0000003c68ac723c */ /* 0x000fe200000810ac */
[----:B---3--:R-:W-:-:S07]  /*332d0*/  IMAD.MOV.U32 R91, RZ, RZ, R190 ;  /* 0x000000ffff5b7224 */ /* 0x008fce00078e00be */
[----:B------:R-:W-:Y:S01]  /*332e0*/  HMMA.1688.F32.TF32 R176, R104, R56, R176 ;  /* 0x0000003868b0723c */ /* 0x000fe200000810b0 */
[----:B------:R-:W-:Y:S02]  /*332f0*/  IMAD.MOV.U32 R90, RZ, RZ, R191 ;  /* 0x000000ffff5a7224 */ /* 0x000fe400078e00bf */
[----:B-----5:R-:W-:Y:S02]  /*33300*/  IMAD.MOV.U32 R86, RZ, RZ, R189 ;  /* 0x000000ffff567224 */ /* 0x020fe400078e00bd */
[----:B------:R-:W2:Y:S04]  /*33310*/  LDL.LU R189, [R1+0x264] ;  /* 0x0002640001bd7983 */ /* 0x000ea80000300800 */
[----:B------:R-:W2:Y:S04]  /*33320*/  LDL.LU R190, [R1+0x268] ;  /* 0x0002680001be7983 */ /* 0x000ea80000300800 */
[----:B------:R-:W2:Y:S04]  /*33330*/  LDL.LU R191, [R1+0x26c] ;  /* 0x00026c0001bf7983 */ /* 0x000ea80000300800 */
[----:B------:R-:W-:Y:S04]  /*33340*/  STL [R1+0x1420], R150 ;  /* 0x0014209601007387 */ /* 0x000fe80000100800 */
[----:B------:R-:W-:Y:S04]  /*33350*/  STL [R1+0x141c], R151 ;  /* 0x00141c9701007387 */ /* 0x000fe80000100800 */
[----:B------:R-:W-:Y:S04]  /*33360*/  STL [R1+0x1418], R155 ;  /* 0x0014189b01007387 */ /* 0x000fe80000100800 */
[----:B------:R1:W-:Y:S04]  /*33370*/  STL.64 [R1+0x1450], R158 ;  /* 0x0014509e01007387 */ /* 0x0003e80000100a00 */
[----:B-1----:R-:W3:Y:S04]  /*33380*/  LDL R158, [R1+0x350] ;  /* 0x00035000019e7983 */ /* 0x002ee80000100800 */
[----:B------:R-:W5:Y:S04]  /*33390*/  LDL R159, [R1+0x344] ;  /* 0x00034400019f7983 */ /* 0x000f680000100800 */
[----:B------:R-:W-:Y:S04]  /*333a0*/  STL.64 [R1+0x1448], R156 ;  /* 0x0014489c01007387 */ /* 0x000fe80000100a00 */
[----:B------:R-:W-:Y:S04]  /*333b0*/  STL [R1+0x1414], R163 ;  /* 0x001414a301007387 */ /* 0x000fe80000100800 */
[----:B------:R-:W-:Y:S04]  /*333c0*/  STL.64 [R1+0x1460], R166 ;  /* 0x001460a601007387 */ /* 0x000fe80000100a00 */
[----:B------:R-:W-:Y:S04]  /*333d0*/  STL.64 [R1+0x1458], R164 ;  /* 0x001458a401007387 */ /* 0x000fe80000100a00 */
[----:B------:R-:W-:Y:S04]  /*333e0*/  STL.64 [R1+0x1470], R170 ;  /* 0x001470aa01007387 */ /* 0x000fe80000100a00 */
[----:B------:R1:W-:Y:S04]  /*333f0*/  STL.64 [R1+0x1468], R168 ;  /* 0x001468a801007387 */ /* 0x0003e80000100a00 */
[----:B------:R-:W-:Y:S04]  /*33400*/  STL.64 [R1+0x1480], R174 ;  /* 0x001480ae01007387 */ /* 0x000fe80000100a00 */
[----:B------:R-:W-:Y:S04]  /*33410*/  STL.64 [R1+0x1478], R172 ;  /* 0x001478ac01007387 */ /* 0x000fe80000100a00 */
[----:B------:R-:W-:Y:S04]  /*33420*/  STL.64 [R1+0x1490], R178 ;  /* 0x001490b201007387 */ /* 0x000fe80000100a00 */
[----:B------:R-:W-:Y:S01]  /*33430*/  STL.64 [R1+0x1488], R176 ;  /* 0x001488b001007387 */ /* 0x000fe20000100a00 */
[----:B-1----:R-:W-:-:S03]  /*33440*/  IMAD.MOV.U32 R168, RZ, RZ, R196 ;  /* 0x000000ffffa87224 */ /* 0x002fc600078e00c4 */
        /* <DEDUP_REMOVED lines=11> */
[----:B------:R-:W-:-:S03]  /*33500*/  MOV R166, R195 ;  /* 0x000000c300a67202 */ /* 0x000fc60000000f00 */
[----:B------:R-:W5:Y:S04]  /*33510*/  LDL.LU R198, [R1+0x153c] ;  /* 0x00153c0001c67983 */ /* 0x000f680000300800 */
[----:B------:R-:W5:Y:S04]  /*33520*/  LDL.LU R192, [R1+0x1538] ;  /* 0x0015380001c07983 */ /* 0x000f680000300800 */
[----:B------:R-:W5:Y:S04]  /*33530*/  LDL.LU R193, [R1+0x1534] ;  /* 0x0015340001c17983 */ /* 0x000f680000300800 */
[----:B------:R-:W5:Y:S04]  /*33540*/  LDL.LU R194, [R1+0x1530] ;  /* 0x0015300001c27983 */ /* 0x000f680000300800 */
[----:B------:R-:W5:Y:S01]  /*33550*/  LDL.LU R195, [R1+0x152c] ;  /* 0x00152c0001c37983 */ /* 0x000f620000300800 */
[----:B------:R-:W-:Y:S01]  /*33560*/  HMMA.1688.F32.TF32 R180, R104, R52, R180 ;  /* 0x0000003468b4723c */ /* 0x000fe200000810b4 */
[----:B------:R-:W-:-:S02]  /*33570*/  IMAD.MOV.U32 R167, RZ, RZ, R199 ;  /* 0x000000ffffa77224 */ /* 0x000fc400078e00c7 */
[----:B------:R-:W5:Y:S05]  /*33580*/  LDL.LU R199, [R1+0x1528] ;  /* 0x0015280001c77983 */ /* 0x000f6a0000300800 */
[C---:B------:R-:W-:Y:S08]  /*33590*/  HMMA.1688.F32.TF32 R184, R104.reuse, R48, R184 ;  /* 0x0000003068b8723c */ /* 0x040ff000000810b8 */
[C---:B------:R-:W-:Y:S08]  /*335a0*/  HMMA.1688.F32.TF32 R32, R104.reuse, R36, R32 ;  /* 0x000000246820723c */ /* 0x040ff00000081020 */
[C---:B------:R-:W-:Y:S08]  /*335b0*/  HMMA.1688.F32.TF32 R4, R104.reuse, R20, R4 ;  /* 0x000000146804723c */ /* 0x040ff00000081004 */
[C---:B------:R-:W-:Y:S08]  /*335c0*/  HMMA.1688.F32.TF32 R24, R104.reuse, R12, R24 ;  /* 0x0000000c6818723c */ /* 0x040ff00000081018 */
[----:B------:R-:W-:Y:S08]  /*335d0*/  HMMA.1688.F32.TF32 R92, R104, R8, R92 ;  /* 0x00000008685c723c */ /* 0x000ff0000008105c */
[C---:B----4-:R-:W-:Y:S08]  /*335e0*/  HMMA.1688.F32.TF32 R104, R100.reuse, R40, R144 ;  /* 0x000000286468723c */ /* 0x050ff00000081090 */
[----:B------:R-:W-:Y:S07]  /*335f0*/  HMMA.1688.F32.TF32 R144, R100, R12, R248 ;  /* 0x0000000c6490723c */ /* 0x000fee00000810f8 */
[----:B------:R-:W-:-:S02]  /*33600*/  IMAD.MOV.U32 R248, RZ, RZ, R206 ;  /* 0x000000fffff87224 */ /* 0x000fc400078e00ce */
[----:B------:R-:W4:Y:S01]  /*33610*/  LDL.LU R206, [R1+0x1524] ;  /* 0x0015240001ce7983 */ /* 0x000f220000300800 */
[----:B------:R-:W-:Y:S01]  /*33620*/  IMAD.MOV.U32 R249, RZ, RZ, R207 ;  /* 0x000000fffff97224 */ /* 0x000fe200078e00cf */
[----:B------:R-:W-:Y:S01]  /*33630*/  HMMA.1688.F32.TF32 R84, R100, R76, R84 ;  /* 0x0000004c6454723c */ /* 0x000fe20000081054 */
[----:B------:R-:W-:Y:S01]  /*33640*/  IMAD.MOV.U32 R250, RZ, RZ, R211 ;  /* 0x000000fffffa7224 */ /* 0x000fe200078e00d3 */
[----:B------:R-:W4:Y:S01]  /*33650*/  LDL.LU R207, [R1+0x1520] ;  /* 0x0015200001cf7983 */ /* 0x000f220000300800 */
[----:B------:R-:W-:-:S03]  /*33660*/  IMAD.MOV.U32 R251, RZ, RZ, R18 ;  /* 0x000000fffffb7224 */ /* 0x000fc600078e0012 */
[----:B------:R-:W4:Y:S02]  /*33670*/  LDL.LU R211, [R1+0x151c] ;  /* 0x00151c0001d37983 */ /* 0x000f240000300800 */
[C---:B------:R-:W-:Y:S02]  /*33680*/  HMMA.1688.F32.TF32 R88, R100.reuse, R44, R88 ;  /* 0x0000002c6458723c */ /* 0x040fe40000081058 */
[----:B------:R-:W4:Y:S06]  /*33690*/  LDL.LU R18, [R1+0x1518] ;  /* 0x0015180001127983 */ /* 0x000f2c0000300800 */
        /* <DEDUP_REMOVED lines=9> */
[C---:B--2---:R-:W-:Y:S01]  /*33730*/  HMMA.1688.F32.TF32 R188, R100.reuse, R80, R188 ;  /* 0x0000005064bc723c */ /* 0x044fe200000810bc */
[----:B---3--:R-:W-:Y:S04]  /*33740*/  LDS R28, [R158+0x82800] ;  /* 0x082800009e1c7984 */ /* 0x008fe80000000800 */
[----:B------:R-:W-:Y:S04]  /*33750*/  LDS R30, [R158+0x82c00] ;  /* 0x082c00009e1e7984 */ /* 0x000fe80000000800 */
[----:B-----5:R-:W-:Y:S04]  /*33760*/  LDS R29, [R159+0x82800] ;  /* 0x082800009f1d7984 */ /* 0x020fe80000000800 */
[----:B------:R-:W1:Y:S01]  /*33770*/  LDS R31, [R159+0x82c00] ;  /* 0x082c00009f1f7984 */ /* 0x000e620000000800 */
[----:B------:R-:W-:Y:S08]  /*33780*/  HMMA.1688.F32.TF32 R192, R100, R8, R192 ;  /* 0x0000000864c0723c */ /* 0x000ff000000810c0 */
[----:B------:R-:W-:Y:S07]  /*33790*/  HMMA.1688.F32.TF32 R100, R96, R36, R244 ;  /* 0x000000246064723c */ /* 0x000fee00000810f4 */
[----:B------:R-:W-:-:S02]  /*337a0*/  IMAD.MOV.U32 R244, RZ, RZ, R19 ;  /* 0x000000fffff47224 */ /* 0x000fc400078e0013 */
[----:B------:R-:W1:Y:S01]  /*337b0*/  LDL.LU R19, [R1+0x1514] ;  /* 0x0015140001137983 */ /* 0x000e620000300800 */
[C---:B------:R-:W-:Y:S08]  /*337c0*/  HMMA.1688.F32.TF32 R164, R96.reuse, R12, R164 ;  /* 0x0000000c60a4723c */ /* 0x040ff000000810a4 */
[C---:B------:R-:W-:Y:S08]  /*337d0*/  HMMA.1688.F32.TF32 R168, R96.reuse, R20, R168 ;  /* 0x0000001460a8723c */ /* 0x040ff000000810a8 */
[C---:B------:R-:W-:Y:S08]  /*337e0*/  HMMA.1688.F32.TF32 R196, R96.reuse, R80, R196 ;  /* 0x0000005060c4723c */ /* 0x040ff000000810c4 */
[----:B------:R-:W-:Y:S01]  /*337f0*/  HMMA.1688.F32.TF32 R200, R96, R76, R200 ;  /* 0x0000004c60c8723c */ /* 0x000fe200000810c8 */
[----:B------:R-:W-:-:S02]  /*33800*/  IMAD.MOV.U32 R150, RZ, RZ, R164 ;  /* 0x000000ffff967224 */ /* 0x000fc400078e00a4 */
[----:B------:R-:W-:Y:S02]  /*33810*/  IMAD.MOV.U32 R151, RZ, RZ, R165 ;  /* 0x000000ffff977224 */ /* 0x000fe400078e00a5 */
[----:B------:R-:W-:Y:S02]  /*33820*/  IMAD.MOV.U32 R155, RZ, RZ, R166 ;  /* 0x000000ffff9b7224 */ /* 0x000fe400078e00a6 */
[----:B------:R-:W-:Y:S01]  /*33830*/  STL [R1+0x120], R168 ;  /* 0x000120a801007387 */ /* 0x000fe20000100800 */
[----:B------:R-:W-:Y:S01]  /*33840*/  HMMA.1688.F32.TF32 R212, R96, R72, R212 ;  /* 0x0000004860d4723c */ /* 0x000fe200000810d4 */
[----:B------:R-:W-:Y:S02]  /*33850*/  IMAD.MOV.U32 R163, RZ, RZ, R167 ;  /* 0x000000ffffa37224 */ /* 0x000fe400078e00a7 */
[----:B------:R-:W2:Y:S01]  /*33860*/  LDL.LU R164, [R1+0xc0] ;  /* 0x0000c00001a47983 */ /* 0x000ea20000300800 */
[----:B------:R-:W-:-:S03]  /*33870*/  IMAD.MOV.U32 R167, RZ, RZ, R82 ;  /* 0x000000ffffa77224 */ /* 0x000fc600078e0052 */
[----:B------:R-:W2:Y:S01]  /*33880*/  LDL.LU R165, [R1+0xc4] ;  /* 0x0000c40001a57983 */ /* 0x000ea20000300800 */
[C---:B------:R-:W-:Y:S03]  /*33890*/  HMMA.1688.F32.TF32 R216, R96.reuse, R68, R216 ;  /* 0x0000004460d8723c */ /* 0x040fe600000810d8 */
[----:B------:R-:W2:Y:S04]  /*338a0*/  LDL.LU R166, [R1+0xc8] ;  /* 0x0000c80001a67983 */ /* 0x000ea80000300800 */
[----:B------:R-:W3:Y:S01]  /*338b0*/  LDL.LU R82, [R1+0x1510] ;  /* 0x0015100001527983 */ /* 0x000ee20000300800 */
[C---:B------:R-:W-:Y:S08]  /*338c0*/  HMMA.1688.F32.TF32 R220, R96.reuse, R64, R220 ;  /* 0x0000004060dc723c */ /* 0x040ff000000810dc */
[C---:B----4-:R-:W-:Y:S08]  /*338d0*/  HMMA.1688.F32.TF32 R204, R96.reuse, R44, R204 ;  /* 0x0000002c60cc723c */ /* 0x050ff000000810cc */
[C---:B------:R-:W-:Y:S08]  /*338e0*/  HMMA.1688.F32.TF32 R208, R96.reuse, R40, R208 ;  /* 0x0000002860d0723c */ /* 0x040ff000000810d0 */
[C---:B------:R-:W-:Y:S08]  /*338f0*/  HMMA.1688.F32.TF32 R224, R96.reuse, R60, R224 ;  /* 0x0000003c60e0723c */ /* 0x040ff000000810e0 */
[C---:B------:R-:W-:Y:S08]  /*33900*/  HMMA.1688.F32.TF32 R228, R96.reuse, R56, R228 ;  /* 0x0000003860e4723c */ /* 0x040ff000000810e4 */
[C---:B------:R-:W-:Y:S08]  /*33910*/  HMMA.1688.F32.TF32 R232, R96.reuse, R52, R232 ;  /* 0x0000003460e8723c */ /* 0x040ff000000810e8 */
[C---:B------:R-:W-:Y:S08]  /*33920*/  HMMA.1688.F32.TF32 R236, R96.reuse, R48, R236 ;  /* 0x0000003060ec723c */ /* 0x040ff000000810ec */
[----:B------:R-:W-:Y:S01]  /*33930*/  HMMA.1688.F32.TF32 R96, R96, R8, R240 ;  /* 0x000000086060723c */ /* 0x000fe200000810f0 */
[----:B------:R-:W-:Y:S04]  /*33940*/  LDS R240, [R158+0x82880] ;  /* 0x082880009ef07984 */ /* 0x000fe80000000800 */
[----:B------:R-:W-:Y:S04]  /*33950*/  LDS R242, [R158+0x82c80] ;  /* 0x082c80009ef27984 */ /* 0x000fe80000000800 */
[----:B------:R-:W-:Y:S04]  /*33960*/  LDS R241, [R159+0x82880] ;  /* 0x082880009ff17984 */ /* 0x000fe80000000800 */
[----:B------:R1:W4:Y:S02]  /*33970*/  LDS R243, [R159+0x82c80] ;  /* 0x082c80009ff37984 */ /* 0x0003240000000800 */
[----:B-1----:R-:W-:Y:S07]  /*33980*/  HMMA.1688.F32.TF32 R156, R28, R18, R248 ;  /* 0x000000121c9c723c */ /* 0x002fee00000810f8 */
[----:B------:R-:W-:-:S02]  /*33990*/  MOV R248, R83 ;  /* 0x0000005300f87202 */ /* 0x000fc40000000f00 */
[----:B------:R-:W3:Y:S01]  /*339a0*/  LDL.LU R83, [R1+0x150c] ;  /* 0x00150c0001537983 */ /* 0x000ee20000300800 */
[----:B------:R-:W-:Y:S02]  /*339b0*/  IMAD.MOV.U32 R245, RZ, RZ, R252 ;  /* 0x000000fffff57224 */ /* 0x000fe400078e00fc */
[----:B------:R-:W-:Y:S01]  /*339c0*/  IMAD.MOV.U32 R246, RZ, RZ, R3 ;  /* 0x000000fffff67224 */ /* 0x000fe200078e0003 */
[----:B------:R-:W5:Y:S01]  /*339d0*/  LDL.LU R249, [R1+0xb4] ;  /* 0x0000b40001f97983 */ /* 0x000f620000300800 */
[----:B------:R-:W-:-:S03]  /*339e0*/  IMAD.MOV.U32 R247, RZ, RZ, R0 ;  /* 0x000000fffff77224 */ /* 0x000fc600078e0000 */
[----:B------:R-:W5:Y:S04]  /*339f0*/  LDL.LU R250, [R1+0xb8] ;  /* 0x0000b80001fa7983 */ /* 0x000f680000300800 */
[----:B------:R-:W5:Y:S03]  /*33a00*/  LDL.LU R251, [R1+0xbc] ;  /* 0x0000bc0001fb7983 */ /* 0x000f660000300800 */
[----:B------:R-:W-:Y:S02]  /*33a10*/  IMAD.MOV.U32 R41, RZ, RZ, R156 ;  /* 0x000000ffff297224 */ /* 0x000fe400078e009c */
[----:B------:R-:W-:Y:S02]  /*33a20*/  IMAD.MOV.U32 R40, RZ, RZ, R157 ;  /* 0x000000ffff287224 */ /* 0x000fe400078e009d */
[----:B------:R-:W-:-:S02]  /*33a30*/  IMAD.MOV.U32 R37, RZ, RZ, R158 ;  /* 0x000000ffff257224 */ /* 0x000fc400078e009e */
[----:B------:R-:W-:-:S05]  /*33a40*/  IMAD.MOV.U32 R36, RZ, RZ, R159 ;  /* 0x000000ffff247224 */ /* 0x000fca00078e009f */
[----:B------:R-:W-:Y:S04]  /*33a50*/  STL [R1+0x13b4], R36 ;  /* 0x0013b42401007387 */ /* 0x000fe80000100800 */
[----:B------:R-:W-:Y:S04]  /*33a60*/  STL [R1+0x13b0], R37 ;  /* 0x0013b02501007387 */ /* 0x000fe80000100800 */
[----:B------:R-:W-:Y:S04]  /*33a70*/  STL [R1+0x13ac], R40 ;  /* 0x0013ac2801007387 */ /* 0x000fe80000100800 */
[----:B------:R-:W-:Y:S01]  /*33a80*/  STL [R1+0x13a8], R41 ;  /* 0x0013a82901007387 */ /* 0x000fe20000100800 */
[----:B---3--:R-:W-:Y:S11]  /*33a90*/  HMMA.1688.F32.TF32 R156, R28, R82, R244 ;  /* 0x000000521c9c723c */ /* 0x008ff600000810f4 */
[----:B------:R-:W-:Y:S11]  /*33aa0*/  @!UPT UIADD3 URZ, URZ, URZ, URZ ;  /* 0x0000003f3f3ff290 */ /* 0x000ff6000fffe03f */
[----:B------:R-:W-:Y:S02]  /*33ab0*/  @!UPT UIADD3 URZ, URZ, URZ, URZ ;  /* 0x0000003f3f3ff290 */ /* 0x000fe4000fffe03f */
[----:B------:R-:W-:Y:S02]  /*33ac0*/  IMAD.MOV.U32 R49, RZ, RZ, R156 ;  /* 0x000000ffff317224 */ /* 0x000fe400078e009c */
[----:B------:R-:W-:Y:S01]  /*33ad0*/  IMAD.MOV.U32 R48, RZ, RZ, R157 ;  /* 0x000000ffff307224 */ /* 0x000fe200078e009d */
[----:B------:R-:W3:Y:S01]  /*33ae0*/  LDL.LU R156, [R1+0xa0] ;  /* 0x0000a000019c7983 */ /* 0x000ee20000300800 */
[----:B------:R-:W-:Y:S02]  /*33af0*/  IMAD.MOV.U32 R45, RZ, RZ, R158 ;  /* 0x000000ffff2d7224 */ /* 0x000fe400078e009e */
[----:B------:R-:W-:Y:S02]  /*33b00*/  IMAD.MOV.U32 R157, RZ, RZ, R42 ;  /* 0x000000ffff9d7224 */ /* 0x000fe400078e002a */
[----:B------:R-:W-:Y:S01]  /*33b10*/  IMAD.MOV.U32 R44, RZ, RZ, R159 ;  /* 0x000000ffff2c7224 */ /* 0x000fe200078e009f */
[----:B------:R-:W3:Y:S01]  /*33b20*/  LDL.LU R42, [R1+0x1508] ;  /* 0x00150800012a7983 */ /* 0x000ee20000300800 */
[----:B------:R-:W-:-:S02]  /*33b30*/  IMAD.MOV.U32 R158, RZ, RZ, R78 ;  /* 0x000000ffff9e7224 */ /* 0x000fc400078e004e */
[----:B------:R-:W-:Y:S01]  /*33b40*/  IMAD.MOV.U32 R159, RZ, RZ, R79 ;  /* 0x000000ffff9f7224 */ /* 0x000fe200078e004f */
[----:B------:R-:W2:Y:S04]  /*33b50*/  LDL.LU R78, [R1+0x1504] ;  /* 0x00150400014e7983 */ /* 0x000ea80000300800 */
[----:B------:R-:W2:Y:S01]  /*33b60*/  LDL.LU R79, [R1+0x1500] ;  /* 0x00150000014f7983 */ /* 0x000ea20000300800 */
[----:B------:R-:W-:Y:S02]  /*33b70*/  IMAD.MOV.U32 R244, RZ, RZ, R46 ;  /* 0x000000fffff47224 */ /* 0x000fe400078e002e */
[----:B------:R-:W-:Y:S01]  /*33b80*/  IMAD.MOV.U32 R245, RZ, RZ, R47 ;  /* 0x000000fffff57224 */ /* 0x000fe200078e002f */
[----:B------:R-:W5:Y:S04]  /*33b90*/  LDL.LU R46, [R1+0x14fc] ;  /* 0x0014fc00012e7983 */ /* 0x000f680000300800 */
[----:B------:R-:W5:Y:S01]  /*33ba0*/  LDL.LU R47, [R1+0x14f8] ;  /* 0x0014f800012f7983 */ /* 0x000f620000300800 */
[----:B------:R-:W-:Y:S01]  /*33bb0*/  MOV R247, R16 ;  /* 0x0000001000f77202 */ /* 0x000fe20000000f00 */
[----:B------:R-:W-:-:S02]  /*33bc0*/  IMAD.MOV.U32 R246, RZ, RZ, R17 ;  /* 0x000000fffff67224 */ /* 0x000fc400078e0011 */
[----:B------:R-:W-:Y:S04]  /*33bd0*/  STL [R1+0x13c4], R44 ;  /* 0x0013c42c01007387 */ /* 0x000fe80000100800 */
[----:B------:R-:W-:Y:S04]  /*33be0*/  STL [R1+0x13c0], R45 ;  /* 0x0013c02d01007387 */ /* 0x000fe80000100800 */
[----:B------:R-:W-:Y:S04]  /*33bf0*/  STL [R1+0x13bc], R48 ;  /* 0x0013bc3001007387 */ /* 0x000fe80000100800 */
[----:B------:R-:W-:Y:S01]  /*33c00*/  STL [R1+0x13b8], R49 ;  /* 0x0013b83101007387 */ /* 0x000fe20000100800 */
[C---:B--2---:R-:W-:Y:S11]  /*33c10*/  HMMA.1688.F32.TF32 R164, R28.reuse, R78, R164 ;  /* 0x0000004e1ca4723c */ /* 0x044ff600000810a4 */
[----:B------:R-:W-:Y:S11]  /*33c20*/  @!UPT UIADD3 URZ, URZ, URZ, URZ ;  /* 0x0000003f3f3ff290 */ /* 0x000ff6000fffe03f */
[----:B------:R-:W-:Y:S02]  /*33c30*/  @!UPT UIADD3 URZ, URZ, URZ, URZ ;  /* 0x0000003f3f3ff290 */ /* 0x000fe4000fffe03f */
[----:B------:R-:W-:Y:S02]  /*33c40*/  IMAD.MOV.U32 R16, RZ, RZ, R167 ;  /* 0x000000ffff107224 */ /* 0x000fe400078e00a7 */
[----:B------:R-:W-:Y:S02]  /*33c50*/  IMAD.MOV.U32 R17, RZ, RZ, R166 ;  /* 0x000000ffff117224 */ /* 0x000fe400078e00a6 */
[----:B------:R-:W-:Y:S02]  /*33c60*/  IMAD.MOV.U32 R20, RZ, RZ, R165 ;  /* 0x000000ffff147224 */ /* 0x000fe400078e00a5 */
[----:B------:R-:W-:Y:S01]  /*33c70*/  IMAD.MOV.U32 R21, RZ, RZ, R164 ;  /* 0x000000ffff157224 */ /* 0x000fe200078e00a4 */
[----:B------:R-:W-:Y:S01]  /*33c80*/  STL [R1+0x13d4], R16 ;  /* 0x0013d41001007387 */ /* 0x000fe20000100800 */
[----:B-----5:R-:W-:Y:S03]  /*33c90*/  HMMA.1688.F32.TF32 R164, R28, R46, R248 ;  /* 0x0000002e1ca4723c */ /* 0x020fe600000810f8 */
[----:B------:R-:W-:Y:S04]  /*33ca0*/  STL [R1+0x13d0], R17 ;  /* 0x0013d01101007387 */ /* 0x000fe80000100800 */
[----:B------:R-:W-:Y:S01]  /*33cb0*/  STL [R1+0x13cc], R20 ;  /* 0x0013cc1401007387 */ /* 0x000fe20000100800 */
[----:B------:R-:W-:-:S03]  /*33cc0*/  IMAD.MOV.U32 R248, RZ, RZ, R43 ;  /* 0x000000fffff87224 */ /* 0x000fc600078e002b */
[----:B------:R-:W-:Y:S04]  /*33cd0*/  STL [R1+0x13c8], R21 ;  /* 0x0013c81501007387 */ /* 0x000fe80000100800 */
[----:B------:R-:W3:Y:S01]  /*33ce0*/  LDL.LU R43, [R1+0x14f4] ;  /* 0x0014f400012b7983 */ /* 0x000ee20000300800 */
[----:B------:R-:W-:Y:S01]  /*33cf0*/  IMAD.MOV.U32 R250, RZ, RZ, R74 ;  /* 0x000000fffffa7224 */ /* 0x000fe200078e004a */
[----:B------:R-:W-:Y:S02]  /*33d00*/  MOV R251, R75 ;  /* 0x0000004b00fb7202 */ /* 0x000fe40000000f00 */
[----:B------:R-:W2:Y:S04]  /*33d10*/  LDL.LU R249, [R1+0x84] ;  /* 0x0000840001f97983 */ /* 0x000ea80000300800 */
[----:B------:R-:W5:Y:S01]  /*33d20*/  LDL.LU R74, [R1+0x14f0] ;  /* 0x0014f000014a7983 */ /* 0x000f620000300800 */
[----:B------:R-:W-:-:S02]  /*33d30*/  IMAD.MOV.U32 R8, RZ, RZ, R167 ;  /* 0x000000ffff087224 */ /* 0x000fc400078e00a7 */
[----:B------:R-:W-:Y:S01]  /*33d40*/  IMAD.MOV.U32 R9, RZ, RZ, R166 ;  /* 0x000000ffff097224 */ /* 0x000fe200078e00a6 */
[----:B------:R-:W5:Y:S01]  /*33d50*/  LDL.LU R75, [R1+0x14ec] ;  /* 0x0014ec00014b7983 */ /* 0x000f620000300800 */
[----:B------:R-:W-:Y:S02]  /*33d60*/  IMAD.MOV.U32 R12, RZ, RZ, R165 ;  /* 0x000000ffff0c7224 */ /* 0x000fe400078e00a5 */
[----:B------:R-:W-:Y:S01]  /*33d70*/  IMAD.MOV.U32 R13, RZ, RZ, R164 ;  /* 0x000000ffff0d7224 */ /* 0x000fe200078e00a4 */
[----:B------:R-:W-:Y:S04]  /*33d80*/  STL [R1+0x13e4], R8 ;  /* 0x0013e40801007387 */ /* 0x000fe80000100800 */
[----:B------:R-:W-:Y:S04]  /*33d90*/  STL [R1+0x13e0], R9 ;  /* 0x0013e00901007387 */ /* 0x000fe80000100800 */
[----:B------:R-:W-:Y:S04]  /*33da0*/  STL [R1+0x13dc], R12 ;  /* 0x0013dc0c01007387 */ /* 0x000fe80000100800 */
[----:B------:R-:W-:Y:S01]  /*33db0*/  STL [R1+0x13d8], R13 ;  /* 0x0013d80d01007387 */ /* 0x000fe20000100800 */
[----:B------:R-:W-:-:S02]  /*33dc0*/  IMAD.MOV.U32 R252, RZ, RZ, R169 ;  /* 0x000000fffffc7224 */ /* 0x000fc400078e00a9 */
[----:B------:R-:W-:Y:S01]  /*33dd0*/  IMAD.MOV.U32 R169, RZ, RZ, R70 ;  /* 0x000000ffffa97224 */ /* 0x000fe200078e0046 */
[----:B---3--:R-:W-:Y:S11]  /*33de0*/  HMMA.1688.F32.TF32 R156, R28, R42, R156 ;  /* 0x0000002a1c9c723c */ /* 0x008ff6000008109c */
[----:B------:R-:W-:Y:S11]  /*33df0*/  @!UPT UIADD3 URZ, URZ, URZ, URZ ;  /* 0x0000003f3f3ff290 */ /* 0x000ff6000fffe03f */
[----:B------:R-:W-:Y:S02]  /*33e00*/  @!UPT UIADD3 URZ, URZ, URZ, URZ ;  /* 0x0000003f3f3ff290 */ /* 0x000fe4000fffe03f */
[----:B------:R-:W-:Y:S02]  /*33e10*/  IMAD.MOV.U32 R52, RZ, RZ, R159 ;  /* 0x000000ffff347224 */ /* 0x000fe400078e009f */
[----:B------:R-:W-:Y:S02]  /*33e20*/  IMAD.MOV.U32 R53, RZ, RZ, R158 ;  /* 0x000000ffff357224 */ /* 0x000fe400078e009e */
[----:B------:R-:W-:Y:S02]  /*33e30*/  IMAD.MOV.U32 R56, RZ, RZ, R157 ;  /* 0x000000ffff387224 */ /* 0x000fe400078e009d */
[----:B------:R-:W-:Y:S01]  /*33e40*/  IMAD.MOV.U32 R57, RZ, RZ, R156 ;  /* 0x000000ffff397224 */ /* 0x000fe200078e009c */
[----:B------:R-:W-:Y:S04]  /*33e50*/  STL [R1+0x13f4], R52 ;  /* 0x0013f43401007387 */ /* 0x000fe80000100800 */
[----:B------:R-:W-:Y:S04]  /*33e60*/  STL [R1+0x13f0], R53 ;  /* 0x0013f03501007387 */ /* 0x000fe80000100800 */
[----:B------:R-:W-:Y:S04]  /*33e70*/  STL [R1+0x13ec], R56 ;  /* 0x0013ec3801007387 */ /* 0x000fe80000100800 */
[----:B------:R-:W-:Y:S04]  /*33e80*/  STL [R1+0x13e8], R57 ;  /* 0x0013e83901007387 */ /* 0x000fe80000100800 */
[----:B------:R-:W3:Y:S04]  /*33e90*/  LDL.LU R168, [R1+0x40] ;  /* 0x0000400001a87983 */ /* 0x000ee80000300800 */
[----:B------:R-:W2:Y:S01]  /*33ea0*/  LDL.LU R70, [R1+0x14e8] ;  /* 0x0014e80001467983 */ /* 0x000ea20000300800 */
[----:B------:R-:W-:Y:S01]  /*33eb0*/  MOV R3, R170 ;  /* 0x000000aa00037202 */ /* 0x000fe20000000f00 */
[----:B------:R-:W-:-:S02]  /*33ec0*/  IMAD.MOV.U32 R0, RZ, RZ, R171 ;  /* 0x000000ffff007224 */ /* 0x000fc400078e00ab */
[----:B------:R-:W3:Y:S04]  /*33ed0*/  LDL.LU R170, [R1+0x48] ;  /* 0x0000480001aa7983 */ /* 0x000ee80000300800 */
[----:B------:R-:W3:Y:S01]  /*33ee0*/  LDL.LU R171, [R1+0x4c] ;  /* 0x00004c0001ab7983 */ /* 0x000ee20000300800 */
[----:B------:R-:W-:-:S03]  /*33ef0*/  MOV R172, R71 ;  /* 0x0000004700ac7202 */ /* 0x000fc60000000f00 */
[----:B------:R-:W3:Y:S04]  /*33f00*/  LDL.LU R176, [R1+0x60] ;  /* 0x0000600001b07983 */ /* 0x000ee80000300800 */
[----:B------:R-:W3:Y:S04]  /*33f10*/  LDL.LU R177, [R1+0x64] ;  /* 0x0000640001b17983 */ /* 0x000ee80000300800 */
[----:B------:R-:W3:Y:S01]  /*33f20*/  LDL.LU R178, [R1+0x68] ;  /* 0x0000680001b27983 */ /* 0x000ee20000300800 */
[----:B-----5:R-:W-:Y:S01]  /*33f30*/  HMMA.1688.F32.TF32 R156, R28, R74, R244 ;  /* 0x0000004a1c9c723c */ /* 0x020fe200000810f4 */
[----:B--2---:R-:W-:-:S02]  /*33f40*/  IMAD.MOV.U32 R179, RZ, RZ, R70 ;  /* 0x000000ffffb37224 */ /* 0x004fc400078e0046 */
[----:B------:R-:W2:Y:S04]  /*33f50*/  LDL.LU R70, [R1+0x14e4] ;  /* 0x0014e40001467983 */ /* 0x000ea80000300800 */
[----:B------:R-:W2:Y:S11]  /*33f60*/  LDL.LU R71, [R1+0x14e0] ;  /* 0x0014e00001477983 */ /* 0x000eb60000300800 */
[----:B------:R-:W-:Y:S06]  /*33f70*/  @!UPT UIADD3 URZ, URZ, URZ, URZ ;  /* 0x0000003f3f3ff290 */ /* 0x000fec000fffe03f */
[----:B------:R-:W-:Y:S02]  /*33f80*/  IMAD.MOV.U32 R65, RZ, RZ, R156 ;  /* 0x000000ffff417224 */ /* 0x000fe400078e009c */
[----:B------:R-:W-:Y:S02]  /*33f90*/  IMAD.MOV.U32 R64, RZ, RZ, R157 ;  /* 0x000000ffff407224 */ /* 0x000fe400078e009d */
[----:B------:R-:W-:Y:S02]  /*33fa0*/  IMAD.MOV.U32 R61, RZ, RZ, R158 ;  /* 0x000000ffff3d7224 */ /* 0x000fe400078e009e */
[----:B------:R-:W-:Y:S02]  /*33fb0*/  IMAD.MOV.U32 R60, RZ, RZ, R159 ;  /* 0x000000ffff3c7224 */ /* 0x000fe400078e009f */
[----:B------:R-:W-:Y:S02]  /*33fc0*/  IMAD.MOV.U32 R173, RZ, RZ, R10 ;  /* 0x000000ffffad7224 */ /* 0x000fe400078e000a */
[----:B------:R-:W5:Y:S01]  /*33fd0*/  LDL.LU R10, [R1+0x14dc] ;  /* 0x0014dc00010a7983 */ /* 0x000f620000300800 */
[----:B------:R-:W-:-:S02]  /*33fe0*/  IMAD.MOV.U32 R174, RZ, RZ, R11 ;  /* 0x000000ffffae7224 */ /* 0x000fc400078e000b */
[----:B------:R-:W-:Y:S01]  /*33ff0*/  IMAD.MOV.U32 R175, RZ, RZ, R14 ;  /* 0x000000ffffaf7224 */ /* 0x000fe200078e000e */
[----:B------:R-:W5:Y:S04]  /*34000*/  LDL.LU R11, [R1+0x14d8] ;  /* 0x0014d800010b7983 */ /* 0x000f680000300800 */
[----:B------:R-:W3:Y:S01]  /*34010*/  LDL.LU R14, [R1+0x14d4] ;  /* 0x0014d400010e7983 */ /* 0x000ee20000300800 */
[----:B------:R-:W-:-:S03]  /*34020*/  IMAD.MOV.U32 R164, RZ, RZ, R15 ;  /* 0x000000ffffa47224 */ /* 0x000fc600078e000f */
[----:B------:R-:W-:Y:S01]  /*34030*/  STL [R1+0x1404], R60 ;  /* 0x0014043c01007387 */ /* 0x000fe20000100800 */
[----:B------:R-:W-:-:S03]  /*34040*/  IMAD.MOV.U32 R165, RZ, RZ, R22 ;  /* 0x000000ffffa57224 */ /* 0x000fc600078e0016 */
[----:B------:R-:W-:Y:S01]  /*34050*/  STL [R1+0x1400], R61 ;  /* 0x0014003d01007387 */ /* 0x000fe20000100800 */
[----:B------:R-:W-:-:S03]  /*34060*/  IMAD.MOV.U32 R166, RZ, RZ, R23 ;  /* 0x000000ffffa67224 */ /* 0x000fc600078e0017 */
[----:B------:R-:W-:Y:S01]  /*34070*/  STL [R1+0x13fc], R64 ;  /* 0x0013fc4001007387 */ /* 0x000fe20000100800 */
[----:B------:R-:W-:-:S03]  /*34080*/  MOV R167, R38 ;  /* 0x0000002600a77202 */ /* 0x000fc60000000f00 */
[----:B------:R1:W-:Y:S04]  /*34090*/  STL [R1+0x13f8], R65 ;  /* 0x0013f84101007387 */ /* 0x0003e80000100800 */
[----:B------:R-:W3:Y:S04]  /*340a0*/  LDL.LU R15, [R1+0x14d0] ;  /* 0x0014d000010f7983 */ /* 0x000ee80000300800 */
[----:B------:R-:W3:Y:S04]  /*340b0*/  LDL.LU R22, [R1+0x14cc] ;  /* 0x0014cc0001167983 */ /* 0x000ee80000300800 */
[----:B------:R-:W3:Y:S04]  /*340c0*/  LDL.LU R23, [R1+0x14c8] ;  /* 0x0014c80001177983 */ /* 0x000ee80000300800 */
[----:B------:R-:W3:Y:S01]  /*340d0*/  LDL.LU R38, [R1+0x14c4] ;  /* 0x0014c40001267983 */ /* 0x000ee20000300800 */
[----:B------:R-:W-:-:S02]  /*340e0*/  IMAD.MOV.U32 R244, RZ, RZ, R55 ;  /* 0x000000fffff47224 */ /* 0x000fc400078e0037 */
[----:B------:R-:W-:Y:S02]  /*340f0*/  IMAD.MOV.U32 R245, RZ, RZ, R58 ;  /* 0x000000fffff57224 */ /* 0x000fe400078e003a */
[----:B------:R-:W-:Y:S02]  /*34100*/  IMAD.MOV.U32 R246, RZ, RZ, R66 ;  /* 0x000000fffff67224 */ /* 0x000fe400078e0042 */
[----:B------:R-:W-:Y:S01]  /*34110*/  IMAD.MOV.U32 R247, RZ, RZ, R67 ;  /* 0x000000fffff77224 */ /* 0x000fe200078e0043 */
[----:B--2---:R-:W-:Y:S07]  /*34120*/  HMMA.1688.F32.TF32 R156, R28, R70, R248 ;  /* 0x000000461c9c723c */ /* 0x004fee00000810f8 */
[----:B------:R-:W-:Y:S01]  /*34130*/  IMAD.MOV.U32 R248, RZ, RZ, R59 ;  /* 0x000000fffff87224 */ /* 0x000fe200078e003b */
[----:B------:R-:W-:Y:S01]  /*34140*/  MOV R250, R63 ;  /* 0x0000003f00fa7202 */ /* 0x000fe20000000f00 */
[----:B------:R-:W-:Y:S11]  /*34150*/  IMAD.MOV.U32 R249, RZ, RZ, R62 ;  /* 0x000000fffff97224 */ /* 0x000ff600078e003e */
[----:B------:R-:W-:Y:S04]  /*34160*/  @!UPT UIADD3 URZ, URZ, URZ, URZ ;  /* 0x0000003f3f3ff290 */ /* 0x000fe8000fffe03f */
[----:B------:R-:W-:Y:S02]  /*34170*/  IMAD.MOV.U32 R73, RZ, RZ, R156 ;  /* 0x000000ffff497224 */ /* 0x000fe400078e009c */
[----:B------:R-:W-:Y:S02]  /*34180*/  IMAD.MOV.U32 R72, RZ, RZ, R157 ;  /* 0x000000ffff487224 */ /* 0x000fe400078e009d */
[----:B------:R-:W-:Y:S02]  /*34190*/  IMAD.MOV.U32 R156, RZ, RZ, R39 ;  /* 0x000000ffff9c7224 */ /* 0x000fe400078e0027 */
[----:B------:R-:W-:Y:S01]  /*341a0*/  IMAD.MOV.U32 R69, RZ, RZ, R158 ;  /* 0x000000ffff457224 */ /* 0x000fe200078e009e */
[----:B------:R-:W2:Y:S01]  /*341b0*/  LDL.LU R39, [R1+0x14c0] ;  /* 0x0014c00001277983 */ /* 0x000ea20000300800 */
[----:B------:R-:W-:Y:S02]  /*341c0*/  IMAD.MOV.U32 R157, RZ, RZ, R50 ;  /* 0x000000ffff9d7224 */ /* 0x000fe400078e0032 */
[----:B------:R-:W-:Y:S01]  /*341d0*/  IMAD.MOV.U32 R68, RZ, RZ, R159 ;  /* 0x000000ffff447224 */ /* 0x000fe200078e009f */
[----:B------:R-:W4:Y:S01]  /*341e0*/  LDL.LU R50, [R1+0x14bc] ;  /* 0x0014bc0001327983 */ /* 0x000f220000300800 */
[----:B------:R-:W-:-:S02]  /*341f0*/  IMAD.MOV.U32 R158, RZ, RZ, R51 ;  /* 0x000000ffff9e7224 */ /* 0x000fc400078e0033 */
[----:B------:R-:W-:Y:S01]  /*34200*/  IMAD.MOV.U32 R159, RZ, RZ, R54 ;  /* 0x000000ffff9f7224 */ /* 0x000fe200078e0036 */
[----:B------:R-:W4:Y:S04]  /*34210*/  LDL.LU R51, [R1+0x14b8] ;  /* 0x0014b80001337983 */ /* 0x000f280000300800 */
        /* <DEDUP_REMOVED lines=8> */
[----:B------:R-:W-:-:S07]  /*342a0*/  IMAD.MOV.U32 R251, RZ, RZ, R2 ;  /* 0x000000fffffb7224 */ /* 0x000fce00078e0002 */
[C---:B---3--:R-:W-:Y:S01]  /*342b0*/  HMMA.1688.F32.TF32 R248, R28.reuse, R22, R248 ;  /* 0x000000161cf8723c */ /* 0x048fe200000810f8 */
[----:B------:R3:W-:Y:S04]  /*342c0*/  STL [R1+0x1410], R69 ;  /* 0x0014104501007387 */ /* 0x0007e80000100800 */
[----:B------:R1:W-:Y:S04]  /*342d0*/  STL [R1+0x140c], R72 ;  /* 0x00140c4801007387 */ /* 0x0003e80000100800 */
[----:B------:R1:W-:Y:S11]  /*342e0*/  STL [R1+0x1408], R73 ;  /* 0x0014084901007387 */ /* 0x0003f60000100800 */
[----:B------:R-:W-:Y:S04]  /*342f0*/  @!UPT UIADD3 URZ, URZ, URZ, URZ ;  /* 0x0000003f3f3ff290 */ /* 0x000fe8000fffe03f */
[----:B-1----:R-:W-:Y:S02]  /*34300*/  IMAD.MOV.U32 R65, RZ, RZ, R250 ;  /* 0x000000ffff417224 */ /* 0x002fe400078e00fa */
[----:B------:R-:W-:Y:S02]  /*34310*/  IMAD.MOV.U32 R52, RZ, RZ, R251 ;  /* 0x000000ffff347224 */ /* 0x000fe400078e00fb */
[----:B------:R-:W-:Y:S02]  /*34320*/  IMAD.MOV.U32 R61, RZ, RZ, R248 ;  /* 0x000000ffff3d7224 */ /* 0x000fe400078e00f8 */
[----:B------:R-:W-:Y:S01]  /*34330*/  IMAD.MOV.U32 R64, RZ, RZ, R249 ;  /* 0x000000ffff407224 */ /* 0x000fe200078e00f9 */
[C---:B--2---:R-:W-:Y:S08]  /*34340*/  HMMA.1688.F32.TF32 R244, R28.reuse, R38, R244 ;  /* 0x000000261cf4723c */ /* 0x044ff000000810f4 */
[C---:B----4-:R-:W-:Y:S08]  /*34350*/  HMMA.1688.F32.TF32 R156, R28.reuse, R50, R156 ;  /* 0x000000321c9c723c */ /* 0x050ff0000008109c */
[C---:B-----5:R-:W-:Y:S08]  /*34360*/  HMMA.1688.F32.TF32 R164, R28.reuse, R54, R164 ;  /* 0x000000361ca4723c */ /* 0x060ff000000810a4 */
[C---:B------:R-:W-:Y:S08]  /*34370*/  HMMA.1688.F32.TF32 R176, R28.reuse, R66, R176 ;  /* 0x000000421cb0723c */ /* 0x040ff000000810b0 */
[C---:B------:R-:W-:Y:S08]  /*34380*/  HMMA.1688.F32.TF32 R168, R28.reuse, R58, R168 ;  /* 0x0000003a1ca8723c */ /* 0x040ff000000810a8 */
[----:B------:R-:W-:Y:S01]  /*34390*/  HMMA.1688.F32.TF32 R172, R28, R62, R172 ;  /* 0x0000003e1cac723c */ /* 0x000fe200000810ac */
[----:B------:R-:W-:-:S07]  /*343a0*/  IMAD.MOV.U32 R21, RZ, RZ, R166 ;  /* 0x000000ffff157224 */ /* 0x000fce00078e00a6 */
[----:B------:R-:W-:Y:S02]  /*343b0*/  IMAD.MOV.U32 R77, RZ, RZ, R178 ;  /* 0x000000ffff4d7224 */ /* 0x000fe400078e00b2 */
[----:B------:R-:W-:Y:S02]  /*343c0*/  IMAD.MOV.U32 R76, RZ, RZ, R179 ;  /* 0x000000ffff4c7224 */ /* 0x000fe400078e00b3 */
[----:B------:R-:W-:Y:S01]  /*343d0*/  IMAD.MOV.U32 R81, RZ, RZ, R176 ;  /* 0x000000ffff517224 */ /* 0x000fe200078e00b0 */
[----:B------:R-:W2:Y:S01]  /*343e0*/  LDL.LU.64 R178, [R1+0x1490] ;  /* 0x0014900001b27983 */ /* 0x000ea20000300a00 */
[----:B------:R-:W-:-:S03]  /*343f0*/  IMAD.MOV.U32 R80, RZ, RZ, R177 ;  /* 0x000000ffff507224 */ /* 0x000fc600078e00b1 */
[----:B------:R-:W2:Y:S01]  /*34400*/  LDL.LU.64 R176, [R1+0x1488] ;  /* 0x0014880001b07983 */ /* 0x000ea20000300a00 */
[----:B------:R-:W-:Y:S01]  /*34410*/  IMAD.MOV.U32 R49, RZ, RZ, R170 ;  /* 0x000000ffff317224 */ /* 0x000fe200078e00aa */
[----:B------:R-:W-:Y:S01]  /*34420*/  MOV R45, R168 ;  /* 0x000000a8002d7202 */ /* 0x000fe20000000f00 */
[----:B------:R-:W-:-:S04]  /*34430*/  IMAD.MOV.U32 R36, RZ, RZ, R171 ;  /* 0x000000ffff247224 */ /* 0x000fc800078e00ab */
[----:B------:R-:W-:Y:S02]  /*34440*/  IMAD.MOV.U32 R41, RZ, RZ, R174 ;  /* 0x000000ffff297224 */ /* 0x000fe400078e00ae */
[----:B------:R-:W-:Y:S02]  /*34450*/  IMAD.MOV.U32 R2, RZ, RZ, R175 ;  /* 0x000000ffff027224 */ /* 0x000fe400078e00af */
[----:B------:R-:W-:Y:S01]  /*34460*/  IMAD.MOV.U32 R37, RZ, RZ, R172 ;  /* 0x000000ffff257224 */ /* 0x000fe200078e00ac */
[----:B------:R-:W4:Y:S01]  /*34470*/  LDL.LU.64 R174, [R1+0x1480] ;  /* 0x0014800001ae7983 */ /* 0x000f220000300a00 */
[----:B------:R-:W-:Y:S02]  /*34480*/  IMAD.MOV.U32 R40, RZ, RZ, R173 ;  /* 0x000000ffff287224 */ /* 0x000fe400078e00ad */
[----:B------:R-:W-:Y:S01]  /*34490*/  IMAD.MOV.U32 R48, RZ, RZ, R169 ;  /* 0x000000ffff307224 */ /* 0x000fe200078e00a9 */
[----:B------:R-:W4:Y:S01]  /*344a0*/  LDL.LU.64 R172, [R1+0x1478] ;  /* 0x0014780001ac7983 */ /* 0x000f220000300a00 */
[----:B------:R-:W-:-:S03]  /*344b0*/  IMAD.MOV.U32 R44, RZ, RZ, R167 ;  /* 0x000000ffff2c7224 */ /* 0x000fc600078e00a7 */
[----:B------:R-:W5:Y:S01]  /*344c0*/  LDL.LU.64 R170, [R1+0x1470] ;  /* 0x0014700001aa7983 */ /* 0x000f620000300a00 */
[----:B------:R-:W-:Y:S01]  /*344d0*/  IMAD.MOV.U32 R17, RZ, RZ, R164 ;  /* 0x000000ffff117224 */ /* 0x000fe200078e00a4 */
[----:B------:R-:W-:Y:S01]  /*344e0*/  MOV R13, R158 ;  /* 0x0000009e000d7202 */ /* 0x000fe20000000f00 */
[----:B------:R-:W-:Y:S01]  /*344f0*/  IMAD.MOV.U32 R20, RZ, RZ, R165 ;  /* 0x000000ffff147224 */ /* 0x000fe200078e00a5 */
[----:B------:R-:W5:Y:S01]  /*34500*/  LDL.LU.64 R168, [R1+0x1468] ;  /* 0x0014680001a87983 */ /* 0x000f620000300a00 */
[----:B------:R-:W-:-:S03]  /*34510*/  IMAD.MOV.U32 R16, RZ, RZ, R159 ;  /* 0x000000ffff107224 */ /* 0x000fc600078e009f */
[----:B------:R-:W2:Y:S01]  /*34520*/  LDL.LU.64 R166, [R1+0x1460] ;  /* 0x0014600001a67983 */ /* 0x000ea20000300a00 */
[----:B------:R-:W-:Y:S02]  /*34530*/  IMAD.MOV.U32 R9, RZ, RZ, R156 ;  /* 0x000000ffff097224 */ /* 0x000fe400078e009c */
[----:B------:R-:W-:Y:S01]  /*34540*/  IMAD.MOV.U32 R12, RZ, RZ, R157 ;  /* 0x000000ffff0c7224 */ /* 0x000fe200078e009d */
[----:B------:R-:W2:Y:S01]  /*34550*/  LDL.LU.64 R164, [R1+0x1458] ;  /* 0x0014580001a47983 */ /* 0x000ea20000300a00 */
[----:B------:R-:W-:Y:S02]  /*34560*/  IMAD.MOV.U32 R57, RZ, RZ, R246 ;  /* 0x000000ffff397224 */ /* 0x000fe400078e00f6 */
[----:B------:R-:W-:Y:S01]  /*34570*/  IMAD.MOV.U32 R8, RZ, RZ, R247 ;  /* 0x000000ffff087224 */ /* 0x000fe200078e00f7 */
[----:B------:R-:W2:Y:S01]  /*34580*/  LDL.LU.64 R158, [R1+0x1450] ;  /* 0x00145000019e7983 */ /* 0x000ea20000300a00 */
[----:B------:R-:W-:Y:S02]  /*34590*/  IMAD.MOV.U32 R53, RZ, RZ, R244 ;  /* 0x000000ffff357224 */ /* 0x000fe400078e00f4 */
[----:B------:R-:W-:Y:S01]  /*345a0*/  IMAD.MOV.U32 R56, RZ, RZ, R245 ;  /* 0x000000ffff387224 */ /* 0x000fe200078e00f5 */
[----:B------:R-:W2:Y:S04]  /*345b0*/  LDL.LU.64 R156, [R1+0x1448] ;  /* 0x00144800019c7983 */ /* 0x000ea80000300a00 */
[----:B------:R-:W2:Y:S04]  /*345c0*/  LDL.LU.64 R246, [R1+0x1440] ;  /* 0x0014400001f67983 */ /* 0x000ea80000300a00 */
[----:B------:R-:W2:Y:S04]  /*345d0*/  LDL.LU.64 R244, [R1+0x1438] ;  /* 0x0014380001f47983 */ /* 0x000ea80000300a00 */
[----:B------:R-:W2:Y:S04]  /*345e0*/  LDL.LU.64 R250, [R1+0x1430] ;  /* 0x0014300001fa7983 */ /* 0x000ea80000300a00 */
[----:B------:R-:W2:Y:S02]  /*345f0*/  LDL.LU.64 R248, [R1+0x1428] ;  /* 0x0014280001f87983 */ /* 0x000ea40000300a00 */
[C---:B--2---:R-:W-:Y:S11]  /*34600*/  HMMA.1688.F32.TF32 R248, R28.reuse, R14, R248 ;  /* 0x0000000e1cf8723c */ /* 0x044ff600000810f8 */
[----:B------:R-:W-:Y:S11]  /*34610*/  @!UPT UIADD3 URZ, URZ, URZ, URZ ;  /* 0x0000003f3f3ff290 */ /* 0x000ff6000fffe03f */
[----:B------:R-:W-:Y:S02]  /*34620*/  @!UPT UIADD3 URZ, URZ, URZ, URZ ;  /* 0x0000003f3f3ff290 */ /* 0x000fe4000fffe03f */
[----:B---3--:R-:W-:Y:S01]  /*34630*/  MOV R69, R248 ;  /* 0x000000f800457202 */ /* 0x008fe20000000f00 */
[----:B------:R-:W-:Y:S02]  /*34640*/  IMAD.MOV.U32 R72, RZ, RZ, R249 ;  /* 0x000000ffff487224 */ /* 0x000fe400078e00f9 */
[----:B------:R-:W-:Y:S02]  /*34650*/  IMAD.MOV.U32 R73, RZ, RZ, R250 ;  /* 0x000000ffff497224 */ /* 0x000fe400078e00fa */
[----:B------:R-:W-:Y:S02]  /*34660*/  IMAD.MOV.U32 R60, RZ, RZ, R251 ;  /* 0x000000ffff3c7224 */ /* 0x000fe400078e00fb */
[----:B------:R-:W-:Y:S01]  /*34670*/  HMMA.1688.F32.TF32 R248, R28, R10, R244 ;  /* 0x0000000a1cf8723c */ /* 0x000fe200000810f4 */
[----:B------:R-:W2:Y:S04]  /*34680*/  LDL R30, [R1+0x348] ;  /* 0x00034800011e7983 */ /* 0x000ea80000100800 */
[----:B------:R-:W3:Y:S11]  /*34690*/  LDL R31, [R1+0x34c] ;  /* 0x00034c00011f7983 */ /* 0x000ef60000100800 */
[----:B------:R-:W-:Y:S07]  /*346a0*/  @!UPT UIADD3 URZ, URZ, URZ, URZ ;  /* 0x0000003f3f3ff290 */ /* 0x000fee000fffe03f */
[----:B------:R1:W-:Y:S04]  /*346b0*/  STL [R1+0x1394], R248 ;  /* 0x001394f801007387 */ /* 0x0003e80000100800 */
[----:B------:R1:W-:Y:S04]  /*346c0*/  STL [R1+0x1390], R249 ;  /* 0x001390f901007387 */ /* 0x0003e80000100800 */
[----:B------:R4:W-:Y:S04]  /*346d0*/  STL [R1+0x138c], R250 ;  /* 0x00138cfa01007387 */ /* 0x0009e80000100800 */
[----:B------:R4:W-:Y:S04]  /*346e0*/  STL [R1+0x1388], R251 ;  /* 0x001388fb01007387 */ /* 0x0009e80000100800 */
[----:B-1----:R-:W5:Y:S04]  /*346f0*/  LDL.LU R248, [R1+0xe0] ;  /* 0x0000e00001f87983 */ /* 0x002f680000300800 */
[----:B------:R-:W5:Y:S04]  /*34700*/  LDL.LU R249, [R1+0xe4] ;  /* 0x0000e40001f97983 */ /* 0x000f680000300800 */
[----:B----4-:R-:W5:Y:S04]  /*34710*/  LDL.LU R250, [R1+0xe8] ;  /* 0x0000e80001fa7983 */ /* 0x010f680000300800 */
[----:B------:R-:W5:Y:S01]  /*34720*/  LDL.LU R251, [R1+0xec] ;  /* 0x0000ec0001fb7983 */ /* 0x000f620000300800 */
[C---:B------:R-:W-:Y:S08]  /*34730*/  HMMA.1688.F32.TF32 R188, R240.reuse, R82, R188 ;  /* 0x00000052f0bc723c */ /* 0x040ff000000810bc */
[C---:B------:R-:W-:Y:S08]  /*34740*/  HMMA.1688.F32.TF32 R84, R240.reuse, R78, R84 ;  /* 0x0000004ef054723c */ /* 0x040ff00000081054 */
[C---:B------:R-:W-:Y:S08]  /*34750*/  HMMA.1688.F32.TF32 R88, R240.reuse, R46, R88 ;  /* 0x0000002ef058723c */ /* 0x040ff00000081058 */
[C---:B------:R-:W-:Y:S01]  /*34760*/  HMMA.1688.F32.TF32 R104, R240.reuse, R42, R104 ;  /* 0x0000002af068723c */ /* 0x040fe20000081068 */
[----:B--2---:R-:W-:Y:S04]  /*34770*/  LDS R244, [R30+0x82800] ;  /* 0x082800001ef47984 */ /* 0x004fe80000000800 */
[----:B------:R-:W-:Y:S04]  /*34780*/  LDS R246, [R30+0x82c00] ;  /* 0x082c00001ef67984 */ /* 0x000fe80000000800 */
[----:B---3--:R-:W-:Y:S04]  /*34790*/  LDS R245, [R31+0x82800] ;  /* 0x082800001ff57984 */ /* 0x008fe80000000800 */
[----:B------:R-:W1:Y:S04]  /*347a0*/  LDS R247, [R31+0x82c00] ;  /* 0x082c00001ff77984 */ /* 0x000e680000000800 */
[----:B------:R-:W-:Y:S04]  /*347b0*/  LDS R28, [R30+0x82880] ;  /* 0x082880001e1c7984 */ /* 0x000fe80000000800 */
[----:B------:R-:W-:Y:S04]  /*347c0*/  LDS R29, [R31+0x82880] ;  /* 0x082880001f1d7984 */ /* 0x000fe80000000800 */
[----:B------:R-:W-:Y:S04]  /*347d0*/  LDS R30, [R30+0x82c80] ;  /* 0x082c80001e1e7984 */ /* 0x000fe80000000800 */
[----:B------:R-:W2:Y:S01]  /*347e0*/  LDS R31, [R31+0x82c80] ;  /* 0x082c80001f1f7984 */ /* 0x000ea20000000800 */
[----:B-----5:R-:W-:Y:S11]  /*347f0*/  HMMA.1688.F32.TF32 R248, R240, R18, R248 ;  /* 0x00000012f0f8723c */ /* 0x020ff600000810f8 */
[----:B------:R-:W-:Y:S11]  /*34800*/  @!UPT UIADD3 URZ, URZ, URZ, URZ ;  /* 0x0000003f3f3ff290 */ /* 0x000ff6000fffe03f */
[----:B------:R-:W-:Y:S01]  /*34810*/  @!UPT UIADD3 URZ, URZ, URZ, URZ ;  /* 0x0000003f3f3ff290 */ /* 0x000fe2000fffe03f */
[----:B------:R3:W-:Y:S04]  /*34820*/  STL.64 [R1+0x240], R248 ;  /* 0x000240f801007387 */ /* 0x0007e80000100a00 */
[----:B------:R4:W-:Y:S04]  /*34830*/  STL.64 [R1+0x248], R250 ;  /* 0x000248fa01007387 */ /* 0x0009e80000100a00 */
[----:B------:R5:W-:Y:S01]  /*34840*/  STL [R1+0x32c], R191 ;  /* 0x00032cbf01007387 */ /* 0x000be20000100800 */
[----:B---3--:R-:W-:-:S03]  /*34850*/  IMAD.MOV.U32 R249, RZ, RZ, R188 ;  /* 0x000000fffff97224 */ /* 0x008fc600078e00bc */
[----:B------:R-:W1:Y:S01]  /*34860*/  LDL.LU R188, [R1+0x70] ;  /* 0x0000700001bc7983 */ /* 0x000e620000300800 */
[----:B----4-:R-:W-:Y:S02]  /*34870*/  IMAD.MOV.U32 R251, RZ, RZ, R190 ;  /* 0x000000fffffb7224 */ /* 0x010fe400078e00be */
[----:B------:R-:W-:Y:S02]  /*34880*/  IMAD.MOV.U32 R250, RZ, RZ, R189 ;  /* 0x000000fffffa7224 */ /* 0x000fe400078e00bd */
[----:B------:R-:W1:Y:S04]  /*34890*/  LDL.LU R189, [R1+0x74] ;  /* 0x0000740001bd7983 */ /* 0x000e680000300800 */
[----:B------:R-:W1:Y:S04]  /*348a0*/  LDL.LU R190, [R1+0x78] ;  /* 0x0000780001be7983 */ /* 0x000e680000300800 */
[----:B-----5:R-:W1:Y:S04]  /*348b0*/  LDL.LU R191, [R1+0x7c] ;  /* 0x00007c0001bf7983 */ /* 0x020e680000300800 */
[----:B------:R3:W-:Y:S04]  /*348c0*/  STL [R1+0x13a0], R251 ;  /* 0x0013a0fb01007387 */ /* 0x0007e80000100800 */
[----:B------:R-:W-:Y:S04]  /*348d0*/  STL [R1+0x139c], R249 ;  /* 0x00139cf901007387 */ /* 0x000fe80000100800 */
[----:B------:R4:W-:Y:S04]  /*348e0*/  STL [R1+0x1398], R250 ;  /* 0x001398fa01007387 */ /* 0x0009e80000100800 */
[----:B------:R5:W-:Y:S01]  /*348f0*/  STL.64 [R1+0x310], R84 ;  /* 0x0003105401007387 */ /* 0x000be20000100a00 */
[----:B------:R-:W-:-:S03]  /*34900*/  IMAD.MOV.U32 R248, RZ, RZ, R87 ;  /* 0x000000fffff87224 */ /* 0x000fc600078e0057 */
[----:B------:R2:W-:Y:S01]  /*34910*/  STL [R1+0x318], R86 ;  /* 0x0003185601007387 */ /* 0x0005e20000100800 */
[----:B---3--:R-:W-:Y:S01]  /*34920*/  IMAD.MOV.U32 R251, RZ, RZ, R89 ;  /* 0x000000fffffb7224 */ /* 0x008fe200078e0059 */
[----:B----4-:R-:W-:Y:S01]  /*34930*/  MOV R250, R91 ;  /* 0x0000005b00fa7202 */ /* 0x010fe20000000f00 */
[----:B------:R-:W-:Y:S01]  /*34940*/  IMAD.MOV.U32 R249, RZ, RZ, R90 ;  /* 0x000000fffff97224 */ /* 0x000fe200078e005a */
[----:B-----5:R-:W3:Y:S04]  /*34950*/  LDL.LU R84, [R1+0xf0] ;  /* 0x0000f00001547983 */ /* 0x020ee80000300800 */
[----:B------:R-:W3:Y:S04]  /*34960*/  LDL.LU R85, [R1+0xf4] ;  /* 0x0000f40001557983 */ /* 0x000ee80000300800 */
[----:B--2---:R-:W3:Y:S04]  /*34970*/  LDL.LU R86, [R1+0xf8] ;  /* 0x0000f80001567983 */ /* 0x004ee80000300800 */
[----:B------:R-:W3:Y:S04]  /*34980*/  LDL.LU R87, [R1+0xfc] ;  /* 0x0000fc0001577983 */ /* 0x000ee80000300800 */
[----:B------:R2:W-:Y:S02]  /*34990*/  STL [R1+0x300], R88 ;  /* 0x0003005801007387 */ /* 0x0005e40000100800 */
[C---:B--2---:R-:W-:Y:S02]  /*349a0*/  HMMA.1688.F32.TF32 R88, R240.reuse, R74, R108 ;  /* 0x0000004af058723c */ /* 0x044fe4000008106c */
[----:B------:R-:W-:Y:S04]  /*349b0*/  STL.64 [R1+0x2f0], R104 ;  /* 0x0002f06801007387 */ /* 0x000fe80000100a00 */
[----:B------:R2:W-:Y:S02]  /*349c0*/  STL.64 [R1+0x2f8], R106 ;  /* 0x0002f86a01007387 */ /* 0x0005e40000100a00 */
[C---:B------:R-:W-:Y:S08]  /*349d0*/  HMMA.1688.F32.TF32 R108, R240.reuse, R70, R112 ;  /* 0x00000046f06c723c */ /* 0x040ff00000081070 */
[C---:B--2---:R-:W-:Y:S07]  /*349e0*/  HMMA.1688.F32.TF32 R104, R240.reuse, R66, R116 ;  /* 0x00000042f068723c */ /* 0x044fee0000081074 */
[----:B------:R-:W-:Y:S04]  /*349f0*/  STL.64 [R1+0x2e0], R88 ;  /* 0x0002e05801007387 */ /* 0x000fe80000100a00 */
[----:B------:R2:W-:Y:S02]  /*34a00*/  STL.64 [R1+0x2e8], R90 ;  /* 0x0002e85a01007387 */ /* 0x0005e40000100a00 */
[C---:B--2---:R-:W-:Y:S02]  /*34a10*/  HMMA.1688.F32.TF32 R88, R240.reuse, R62, R120 ;  /* 0x0000003ef058723c */ /* 0x044fe40000081078 */
[----:B------:R-:W-:Y:S04]  /*34a20*/  STL.64 [R1+0x2d0], R108 ;  /* 0x0002d06c01007387 */ /* 0x000fe80000100a00 */
[----:B------:R2:W-:Y:S04]  /*34a30*/  STL.64 [R1+0x2d8], R110 ;  /* 0x0002d86e01007387 */ /* 0x0005e80000100a00 */
[----:B------:R-:W-:Y:S04]  /*34a40*/  STL.64 [R1+0x2c0], R104 ;  /* 0x0002c06801007387 */ /* 0x000fe80000100a00 */
[----:B------:R4:W-:Y:S01]  /*34a50*/  STL.64 [R1+0x2c8], R106 ;  /* 0x0002c86a01007387 */ /* 0x0009e20000100a00 */
[C---:B--2---:R-:W-:Y:S08]  /*34a60*/  HMMA.1688.F32.TF32 R108, R240.reuse, R58, R124 ;  /* 0x0000003af06c723c */ /* 0x044ff0000008107c */
[----:B------:R-:W-:Y:S01]  /*34a70*/  STL.64 [R1+0x2b0], R88 ;  /* 0x0002b05801007387 */ /* 0x000fe20000100a00 */
[C---:B----4-:R-:W-:Y:S03]  /*34a80*/  HMMA.1688.F32.TF32 R104, R240.reuse, R54, R128 ;  /* 0x00000036f068723c */ /* 0x050fe60000081080 */
[----:B------:R2:W-:Y:S05]  /*34a90*/  STL.64 [R1+0x2b8], R90 ;  /* 0x0002b85a01007387 */ /* 0x0005ea0000100a00 */
[C---:B--2---:R-:W-:Y:S06]  /*34aa0*/  HMMA.1688.F32.TF32 R88, R240.reuse, R50, R132 ;  /* 0x00000032f058723c */ /* 0x044fec0000081084 */
[----:B------:R2:W-:Y:S04]  /*34ab0*/  STL.64 [R1+0x2a0], R108 ;  /* 0x0002a06c01007387 */ /* 0x0005e80000100a00 */
[----:B------:R4:W-:Y:S04]  /*34ac0*/  STL.64 [R1+0x2a8], R110 ;  /* 0x0002a86e01007387 */ /* 0x0009e80000100a00 */
[----:B--2---:R-:W2:Y:S04]  /*34ad0*/  LDL.LU R108, [R1+0x330] ;  /* 0x00033000016c7983 */ /* 0x004ea80000300800 */
[----:B------:R-:W-:Y:S04]  /*34ae0*/  STL.64 [R1+0x290], R104 ;  /* 0x0002906801007387 */ /* 0x000fe80000100a00 */
[----:B------:R-:W-:Y:S04]  /*34af0*/  STL.64 [R1+0x298], R106 ;  /* 0x0002986a01007387 */ /* 0x000fe80000100a00 */
[----:B------:R-:W-:Y:S04]  /*34b00*/  STL.64 [R1+0x280], R88 ;  /* 0x0002805801007387 */ /* 0x000fe80000100a00 */
[----:B------:R5:W-:Y:S01]  /*34b10*/  STL.64 [R1+0x288], R90 ;  /* 0x0002885a01007387 */ /* 0x000be20000100a00 */
[C---:B------:R-:W-:Y:S03]  /*34b20*/  HMMA.1688.F32.TF32 R112, R240.reuse, R22, R140 ;  /* 0x00000016f070723c */ /* 0x040fe6000008108c */
[----:B------:R-:W2:Y:S04]  /*34b30*/  LDL.LU R109, [R1+0x334] ;  /* 0x00033400016d7983 */ /* 0x000ea80000300800 */
[----:B----4-:R-:W2:Y:S01]  /*34b40*/  LDL.LU R110, [R1+0x338] ;  /* 0x00033800016e7983 */ /* 0x010ea20000300800 */
[C---:B-----5:R-:W-:Y:S03]  /*34b50*/  HMMA.1688.F32.TF32 R88, R240.reuse, R38, R136 ;  /* 0x00000026f058723c */ /* 0x060fe60000081088 */
[----:B------:R-:W2:Y:S05]  /*34b60*/  LDL.LU R111, [R1+0x33c] ;  /* 0x00033c00016f7983 */ /* 0x000eaa0000300800 */
[C---:B------:R-:W-:Y:S11]  /*34b70*/  HMMA.1688.F32.TF32 R104, R240.reuse, R14, R144 ;  /* 0x0000000ef068723c */ /* 0x040ff60000081090 */
[----:B------:R-:W-:Y:S04]  /*34b80*/  @!UPT UIADD3 URZ, URZ, URZ, URZ ;  /* 0x0000003f3f3ff290 */ /* 0x000fe8000fffe03f */
[----:B------:R-:W-:Y:S04]  /*34b90*/  STL.64 [R1+0x270], R88 ;  /* 0x0002705801007387 */ /* 0x000fe80000100a00 */
[----:B------:R4:W-:Y:S02]  /*34ba0*/  STL.64 [R1+0x278], R90 ;  /* 0x0002785a01007387 */ /* 0x0009e40000100a00 */
[----:B----4-:R-:W-:Y:S02]  /*34bb0*/  HMMA.1688.F32.TF32 R88, R240, R10, R192 ;  /* 0x0000000af058723c */ /* 0x010fe400000810c0 */
[----:B------:R-:W-:Y:S04]  /*34bc0*/  STL.64 [R1+0x260], R112 ;  /* 0x0002607001007387 */ /* 0x000fe80000100a00 */
[----:B------:R-:W-:Y:S04]  /*34bd0*/  STL.64 [R1+0x268], R114 ;  /* 0x0002687201007387 */ /* 0x000fe80000100a00 */
[----:B------:R-:W-:Y:S04]  /*34be0*/  STL.64 [R1+0x250], R104 ;  /* 0x0002506801007387 */ /* 0x000fe80000100a00 */
[----:B------:R-:W-:Y:S09]  /*34bf0*/  STL.64 [R1+0x258], R106 ;  /* 0x0002586a01007387 */ /* 0x000ff20000100a00 */
[----:B------:R4:W-:Y:S04]  /*34c00*/  STL.64 [R1+0x230], R88 ;  /* 0x0002305801007387 */ /* 0x0009e80000100a00 */
[----:B------:R5:W-:Y:S01]  /*34c10*/  STL.64 [R1+0x238], R90 ;  /* 0x0002385a01007387 */ /* 0x000be20000100a00 */
[----:B----4-:R-:W-:-:S03]  /*34c20*/  IMAD.MOV.U32 R88, RZ, RZ, R150 ;  /* 0x000000ffff587224 */ /* 0x010fc600078e0096 */
[----:B------:R-:W4:Y:S01]  /*34c30*/  LDL.LU R150, [R1+0x1420] ;  /* 0x0014200001967983 */ /* 0x000f220000300800 */
[----:B------:R-:W-:Y:S02]  /*34c40*/  IMAD.MOV.U32 R89, RZ, RZ, R151 ;  /* 0x000000ffff597224 */ /* 0x000fe400078e0097 */
[----:B-----5:R-:W-:Y:S01]  /*34c50*/  IMAD.MOV.U32 R90, RZ, RZ, R155 ;  /* 0x000000ffff5a7224 */ /* 0x020fe200078e009b */
[----:B------:R-:W4:Y:S01]  /*34c60*/  LDL.LU R151, [R1+0x141c] ;  /* 0x00141c0001977983 */ /* 0x000f220000300800 */
[----:B------:R-:W-:-:S03]  /*34c70*/  IMAD.MOV.U32 R91, RZ, RZ, R163 ;  /* 0x000000ffff5b7224 */ /* 0x000fc600078e00a3 */
[----:B------:R-:W5:Y:S04]  /*34c80*/  LDL.LU R155, [R1+0x1418] ;  /* 0x00141800019b7983 */ /* 0x000f680000300800 */
[----:B------:R-:W4:Y:S04]  /*34c90*/  LDL.LU R163, [R1+0x1414] ;  /* 0x0014140001a37983 */ /* 0x000f280000300800 */
[----:B------:R-:W4:Y:S01]  /*34ca0*/  LDL.LU R104, [R1+0x120] ;  /* 0x0001200001687983 */ /* 0x000f220000300800 */
[C---:B-1----:R-:W-:Y:S08]  /*34cb0*/  HMMA.1688.F32.TF32 R136, R244.reuse, R82, R188 ;  /* 0x00000052f488723c */ /* 0x042ff000000810bc */
[C---:B------:R-:W-:Y:S08]  /*34cc0*/  HMMA.1688.F32.TF32 R188, R244.reuse, R14, R24 ;  /* 0x0000000ef4bc723c */ /* 0x040ff00000081018 */
[----:B---3--:R-:W-:Y:S01]  /*34cd0*/  HMMA.1688.F32.TF32 R132, R244, R18, R84 ;  /* 0x00000012f484723c */ /* 0x008fe20000081054 */
[----:B------:R-:W3:Y:S04]  /*34ce0*/  LDL R86, [R1+0x350] ;  /* 0x0003500001567983 */ /* 0x000ee80000100800 */
[----:B------:R-:W3:Y:S01]  /*34cf0*/  LDL R87, [R1+0x344] ;  /* 0x0003440001577983 */ /* 0x000ee20000100800 */
[----:B------:R-:W-:-:S02]  /*34d00*/  IMAD.MOV.U32 R105, RZ, RZ, R252 ;  /* 0x000000ffff697224 */ /* 0x000fc400078e00fc */
[----:B------:R-:W-:Y:S02]  /*34d10*/  IMAD.MOV.U32 R106, RZ, RZ, R3 ;  /* 0x000000ffff6a7224 */ /* 0x000fe400078e0003 */
[----:B------:R-:W-:Y:S01]  /*34d20*/  IMAD.MOV.U32 R107, RZ, RZ, R0 ;  /* 0x000000ffff6b7224 */ /* 0x000fe200078e0000 */
[C---:B--2---:R-:W-:Y:S11]  /*34d30*/  HMMA.1688.F32.TF32 R24, R28.reuse, R18, R108 ;  /* 0x000000121c18723c */ /* 0x044ff6000008106c */
[----:B------:R-:W-:Y:S11]  /*34d40*/  @!UPT UIADD3 URZ, URZ, URZ, URZ ;  /* 0x0000003f3f3ff290 */ /* 0x000ff6000fffe03f */
[----:B------:R-:W-:Y:S01]  /*34d50*/  @!UPT UIADD3 URZ, URZ, URZ, URZ ;  /* 0x0000003f3f3ff290 */ /* 0x000fe2000fffe03f */
[----:B------:R-:W-:Y:S04]  /*34d60*/  STL.64 [R1+0xa0], R24 ;  /* 0x0000a01801007387 */ /* 0x000fe80000100a00 */
[----:B------:R1:W-:Y:S02]  /*34d70*/  STL.64 [R1+0xa8], R26 ;  /* 0x0000a81a01007387 */ /* 0x0003e40000100a00 */
[-C--:B-1----:R-:W-:Y:S08]  /*34d80*/  HMMA.1688.F32.TF32 R24, R28, R46.reuse, R204 ;  /* 0x0000002e1c18723c */ /* 0x082ff000000810cc */
[C---:B-----5:R-:W-:Y:S08]  /*34d90*/  HMMA.1688.F32.TF32 R144, R244.reuse, R46, R152 ;  /* 0x0000002ef490723c */ /* 0x060ff00000081098 */
[C---:B----4-:R-:W-:Y:S08]  /*34da0*/  HMMA.1688.F32.TF32 R152, R244.reuse, R74, R160 ;  /* 0x0000004af498723c */ /* 0x050ff000000810a0 */
[C---:B------:R-:W-:Y:S08]  /*34db0*/  HMMA.1688.F32.TF32 R160, R244.reuse, R66, R168 ;  /* 0x00000042f4a0723c */ /* 0x040ff000000810a8 */
[C---:B------:R-:W-:Y:S08]  /*34dc0*/  HMMA.1688.F32.TF32 R168, R244.reuse, R58, R176 ;  /* 0x0000003af4a8723c */ /* 0x040ff000000810b0 */
[C---:B------:R-:W-:Y:S08]  /*34dd0*/  HMMA.1688.F32.TF32 R176, R244.reuse, R50, R184 ;  /* 0x00000032f4b0723c */ /* 0x040ff000000810b8 */
[----:B------:R-:W-:Y:S08]  /*34de0*/  HMMA.1688.F32.TF32 R184, R244, R22, R4 ;  /* 0x00000016f4b8723c */ /* 0x000ff00000081004 */
[----:B------:R-:W-:Y:S08]  /*34df0*/  HMMA.1688.F32.TF32 R4, R28, R82, R196 ;  /* 0x000000521c04723c */ /* 0x000ff000000810c4 */
[C---:B------:R-:W-:Y:S08]  /*34e00*/  HMMA.1688.F32.TF32 R140, R244.reuse, R78, R148 ;  /* 0x0000004ef48c723c */ /* 0x040ff00000081094 */
[C---:B------:R-:W-:Y:S08]  /*34e10*/  HMMA.1688.F32.TF32 R148, R244.reuse, R42, R156 ;  /* 0x0000002af494723c */ /* 0x040ff0000008109c */
[C---:B------:R-:W-:Y:S01]  /*34e20*/  HMMA.1688.F32.TF32 R156, R244.reuse, R70, R164 ;  /* 0x00000046f49c723c */ /* 0x040fe200000810a4 */
[----:B------:R-:W-:Y:S07]  /*34e30*/  STL.64 [R1+0x90], R4 ;  /* 0x0000900401007387 */ /* 0x000fee0000100a00 */
[----:B------:R-:W-:Y:S01]  /*34e40*/  HMMA.1688.F32.TF32 R164, R244, R62, R172 ;  /* 0x0000003ef4a4723c */ /* 0x000fe200000810ac */
[----:B------:R1:W-:Y:S01]  /*34e50*/  STL.64 [R1+0x98], R6 ;  /* 0x0000980601007387 */ /* 0x0003e20000100a00 */
[----:B------:R-:W-:-:S02]  /*34e60*/  IMAD.MOV.U32 R120, RZ, RZ, R69 ;  /* 0x000000ffff787224 */ /* 0x000fc400078e0045 */
[----:B------:R-:W-:Y:S02]  /*34e70*/  IMAD.MOV.U32 R121, RZ, RZ, R72 ;  /* 0x000000ffff797224 */ /* 0x000fe400078e0048 */
[----:B------:R-:W-:Y:S02]  /*34e80*/  IMAD.MOV.U32 R122, RZ, RZ, R73 ;  /* 0x000000ffff7a7224 */ /* 0x000fe400078e0049 */
[----:B------:R-:W-:Y:S01]  /*34e90*/  IMAD.MOV.U32 R123, RZ, RZ, R60 ;  /* 0x000000ffff7b7224 */ /* 0x000fe200078e003c */
[----:B------:R-:W-:Y:S01]  /*34ea0*/  HMMA.1688.F32.TF32 R172, R244, R54, R180 ;  /* 0x00000036f4ac723c */ /* 0x000fe200000810b4 */
[----:B------:R-:W-:Y:S02]  /*34eb0*/  IMAD.MOV.U32 R116, RZ, RZ, R61 ;  /* 0x000000ffff747224 */ /* 0x000fe400078e003d */
[----:B------:R-:W-:Y:S02]  /*34ec0*/  IMAD.MOV.U32 R117, RZ, RZ, R64 ;  /* 0x000000ffff757224 */ /* 0x000fe400078e0040 */
[----:B------:R-:W-:-:S02]  /*34ed0*/  IMAD.MOV.U32 R118, RZ, RZ, R65 ;  /* 0x000000ffff767224 */ /* 0x000fc400078e0041 */
[----:B------:R-:W-:Y:S01]  /*34ee0*/  IMAD.MOV.U32 R119, RZ, RZ, R52 ;  /* 0x000000ffff777224 */ /* 0x000fe200078e0034 */
[----:B------:R-:W-:Y:S01]  /*34ef0*/  HMMA.1688.F32.TF32 R180, R244, R38, R32 ;  /* 0x00000026f4b4723c */ /* 0x000fe20000081020 */
[----:B------:R-:W-:Y:S01]  /*34f00*/  IMAD.MOV.U32 R112, RZ, RZ, R53 ;  /* 0x000000ffff707224 */ /* 0x000fe200078e0035 */
[----:B------:R-:W-:Y:S01]  /*34f10*/  MOV R113, R56 ;  /* 0x0000003800717202 */ /* 0x000fe20000000f00 */
[----:B------:R-:W-:Y:S01]  /*34f20*/  IMAD.MOV.U32 R114, RZ, RZ, R57 ;  /* 0x000000ffff727224 */ /* 0x000fe200078e0039 */
[----:B---3--:R-:W-:Y:S04]  /*34f30*/  LDS R124, [R86+0x83000] ;  /* 0x08300000567c7984 */ /* 0x008fe80000000800 */
[----:B------:R-:W-:Y:S01]  /*34f40*/  HMMA.1688.F32.TF32 R32, R28, R78, R200 ;  /* 0x0000004e1c20723c */ /* 0x000fe200000810c8 */
[----:B------:R-:W-:Y:S01]  /*34f50*/  IMAD.MOV.U32 R115, RZ, RZ, R8 ;  /* 0x000000ffff737224 */ /* 0x000fe200078e0008 */
[----:B------:R-:W-:Y:S01]  /*34f60*/  LDS R126, [R86+0x83400] ;  /* 0x08340000567e7984 */ /* 0x000fe20000000800 */
[----:B------:R-:W-:-:S02]  /*34f70*/  IMAD.MOV.U32 R128, RZ, RZ, R45 ;  /* 0x000000ffff807224 */ /* 0x000fc400078e002d */
[----:B------:R-:W-:Y:S01]  /*34f80*/  IMAD.MOV.U32 R129, RZ, RZ, R48 ;  /* 0x000000ffff817224 */ /* 0x000fe200078e0030 */
[----:B------:R-:W-:Y:S02]  /*34f90*/  LDS R125, [R87+0x83000] ;  /* 0x08300000577d7984 */ /* 0x000fe40000000800 */
[C---:B-1----:R-:W-:Y:S01]  /*34fa0*/  HMMA.1688.F32.TF32 R4, R28.reuse, R42, R208 ;  /* 0x0000002a1c04723c */ /* 0x042fe200000810d0 */
[----:B------:R-:W-:Y:S01]  /*34fb0*/  IMAD.MOV.U32 R130, RZ, RZ, R49 ;  /* 0x000000ffff827224 */ /* 0x000fe200078e0031 */
[----:B------:R-:W-:Y:S11]  /*34fc0*/  LDS R127, [R87+0x83400] ;  /* 0x08340000577f7984 */ /* 0x000ff60000000800 */
[----:B------:R-:W-:Y:S02]  /*34fd0*/  @!UPT UIADD3 URZ, URZ, URZ, URZ ;  /* 0x0000003f3f3ff290 */ /* 0x000fe4000fffe03f */
[----:B------:R-:W-:Y:S04]  /*34fe0*/  STL.64 [R1+0xb0], R32 ;  /* 0x0000b02001007387 */ /* 0x000fe80000100a00 */
[----:B------:R1:W-:Y:S04]  /*34ff0*/  STL.64 [R1+0xb8], R34 ;  /* 0x0000b82201007387 */ /* 0x0003e80000100a00 */
[----:B------:R-:W-:Y:S04]  /*35000*/  STL.64 [R1+0xc0], R24 ;  /* 0x0000c01801007387 */ /* 0x000fe80000100a00 */
[----:B------:R2:W-:Y:S01]  /*35010*/  STL.64 [R1+0xc8], R26 ;  /* 0x0000c81a01007387 */ /* 0x0005e20000100a00 */
[C---:B-1----:R-:W-:Y:S03]  /*35020*/  HMMA.1688.F32.TF32 R32, R28.reuse, R74, R212 ;  /* 0x0000004a1c20723c */ /* 0x042fe600000810d4 */
[----:B------:R-:W-:Y:S04]  /*35030*/  STL.64 [R1+0x150], R4 ;  /* 0x0001500401007387 */ /* 0x000fe80000100a00 */
[----:B------:R1:W-:Y:S01]  /*35040*/  STL.64 [R1+0x158], R6 ;  /* 0x0001580601007387 */ /* 0x0003e20000100a00 */
[C---:B--2---:R-:W-:Y:S08]  /*35050*/  HMMA.1688.F32.TF32 R24, R28.reuse, R70, R216 ;  /* 0x000000461c18723c */ /* 0x044ff000000810d8 */
[C---:B-1----:R-:W-:Y:S07]  /*35060*/  HMMA.1688.F32.TF32 R4, R28.reuse, R66, R220 ;  /* 0x000000421c04723c */ /* 0x042fee00000810dc */
[----:B------:R-:W-:Y:S04]  /*35070*/  STL.64 [R1+0x140], R32 ;  /* 0x0001402001007387 */ /* 0x000fe80000100a00 */
[----:B------:R1:W-:Y:S04]  /*35080*/  STL.64 [R1+0x148], R34 ;  /* 0x0001482201007387 */ /* 0x0003e80000100a00 */
[----:B------:R-:W-:Y:S04]  /*35090*/  STL.64 [R1+0x130], R24 ;  /* 0x0001301801007387 */ /* 0x000fe80000100a00 */
[----:B------:R2:W-:Y:S01]  /*350a0*/  STL.64 [R1+0x138], R26 ;  /* 0x0001381a01007387 */ /* 0x0005e20000100a00 */
[----:B-1----:R-:W-:Y:S03]  /*350b0*/  HMMA.1688.F32.TF32 R32, R28, R62, R224 ;  /* 0x0000003e1c20723c */ /* 0x002fe600000810e0 */
[----:B------:R1:W-:Y:S01]  /*350c0*/  STL [R1+0x100], R4 ;  /* 0x0001000401007387 */ /* 0x0003e20000100800 */
[----:B------:R-:W-:Y:S01]  /*350d0*/  IMAD.MOV.U32 R252, RZ, RZ, R5 ;  /* 0x000000fffffc7224 */ /* 0x000fe200078e0005 */
[----:B------:R-:W-:Y:S01]  /*350e0*/  MOV R0, R7 ;  /* 0x0000000700007202 */ /* 0x000fe20000000f00 */
[----:B------:R-:W-:-:S02]  /*350f0*/  IMAD.MOV.U32 R3, RZ, RZ, R6 ;  /* 0x000000ffff037224 */ /* 0x000fc400078e0006 */
[C---:B--2---:R-:W-:Y:S08]  /*35100*/  HMMA.1688.F32.TF32 R24, R28.reuse, R58, R228 ;  /* 0x0000003a1c18723c */ /* 0x044ff000000810e4 */
[C---:B-1----:R-:W-:Y:S07]  /*35110*/  HMMA.1688.F32.TF32 R4, R28.reuse, R54, R232 ;  /* 0x000000361c04723c */ /* 0x042fee00000810e8 */
[----:B------:R-:W-:Y:S04]  /*35120*/  STL.64 [R1+0xf0], R32 ;  /* 0x0000f02001007387 */ /* 0x000fe80000100a00 */
[----:B------:R-:W-:Y:S04]  /*35130*/  STL.64 [R1+0xf8], R34 ;  /* 0x0000f82201007387 */ /* 0x000fe80000100a00 */
[----:B------:R-:W2:Y:S04]  /*35140*/  LDL R206, [R1+0x348] ;  /* 0x0003480001ce7983 */ /* 0x000ea80000100800 */
[----:B------:R-:W-:Y:S04]  /*35150*/  STL.64 [R1+0xe0], R24 ;  /* 0x0000e01801007387 */ /* 0x000fe80000100a00 */
[----:B------:R1:W-:Y:S04]  /*35160*/  STL.64 [R1+0xe8], R26 ;  /* 0x0000e81a01007387 */ /* 0x0003e80000100a00 */
[----:B------:R-:W-:Y:S04]  /*35170*/  STL.64 [R1+0xd0], R4 ;  /* 0x0000d00401007387 */ /* 0x000fe80000100a00 */
[----:B------:R3:W-:Y:S01]  /*35180*/  STL.64 [R1+0xd8], R6 ;  /* 0x0000d80601007387 */ /* 0x0007e20000100a00 */
[C---:B-1----:R-:W-:Y:S03]  /*35190*/  HMMA.1688.F32.TF32 R24, R28.reuse, R50, R236 ;  /* 0x000000321c18723c */ /* 0x042fe600000810ec */
[----:B------:R-:W4:Y:S05]  /*351a0*/  LDL R207, [R1+0x34c] ;  /* 0x00034c0001cf7983 */ /* 0x000f2a0000100800 */
[C---:B---3--:R-:W-:Y:S08]  /*351b0*/  HMMA.1688.F32.TF32 R4, R28.reuse, R38, R100 ;  /* 0x000000261c04723c */ /* 0x048ff00000081064 */
[C---:B------:R-:W-:Y:S07]  /*351c0*/  HMMA.1688.F32.TF32 R32, R28.reuse, R22, R104 ;  /* 0x000000161c20723c */ /* 0x040fee0000081068 */
[----:B------:R-:W-:Y:S04]  /*351d0*/  STL.64 [R1+0x50], R24 ;  /* 0x0000501801007387 */ /* 0x000fe80000100a00 */
[----:B------:R1:W-:Y:S04]  /*351e0*/  STL.64 [R1+0x58], R26 ;  /* 0x0000581a01007387 */ /* 0x0003e80000100a00 */
[----:B------:R-:W-:Y:S04]  /*351f0*/  STL.64 [R1+0x40], R4 ;  /* 0x0000400401007387 */ /* 0x000fe80000100a00 */
[----:B------:R3:W-:Y:S01]  /*35200*/  STL.64 [R1+0x48], R6 ;  /* 0x0000480601007387 */ /* 0x0007e20000100a00 */
[C---:B-1----:R-:W-:Y:S08]  /*35210*/  HMMA.1688.F32.TF32 R24, R28.reuse, R14, R88 ;  /* 0x0000000e1c18723c */ /* 0x042ff00000081058 */
[----:B---3--:R-:W-:Y:S01]  /*35220*/  HMMA.1688.F32.TF32 R4, R28, R10, R96 ;  /* 0x0000000a1c04723c */ /* 0x008fe20000081060 */
[----:B------:R-:W-:Y:S04]  /*35230*/  STL.64 [R1+0x30], R32 ;  /* 0x0000302001007387 */ /* 0x000fe80000100a00 */
[----:B------:R-:W-:Y:S10]  /*35240*/  STL.64 [R1+0x38], R34 ;  /* 0x0000382201007387 */ /* 0x000ff40000100a00 */
[----:B------:R-:W-:Y:S04]  /*35250*/  STL.64 [R1+0x20], R24 ;  /* 0x0000201801007387 */ /* 0x000fe80000100a00 */
[----:B------:R-:W-:Y:S04]  /*35260*/  STL.64 [R1+0x28], R26 ;  /* 0x0000281a01007387 */ /* 0x000fe80000100a00 */
[----:B------:R-:W-:Y:S04]  /*35270*/  STL.64 [R1+0x10], R4 ;  /* 0x0000100401007387 */ /* 0x000fe80000100a00 */
[----:B------:R-:W-:Y:S04]  /*35280*/  STL.64 [R1+0x18], R6 ;  /* 0x0000180601007387 */ /* 0x000fe80000100a00 */
[----:B------:R-:W3:Y:S04]  /*35290*/  LDL.LU R69, [R1+0x1410] ;  /* 0x0014100001457983 */ /* 0x000ee80000300800 */
        /* <DEDUP_REMOVED lines=40> */
[----:B------:R-:W-:Y:S07]  /*35520*/  HMMA.1688.F32.TF32 R192, R244, R10, R92 ;  /* 0x0000000af4c0723c */ /* 0x000fee000008105c */
[----:B------:R-:W-:Y:S01]  /*35530*/  IMAD.MOV.U32 R92, RZ, RZ, R81 ;  /* 0x000000ffff5c7224 */ /* 0x000fe200078e0051 */
[----:B------:R-:W-:Y:S01]  /*35540*/  MOV R93, R80 ;  /* 0x00000050005d7202 */ /* 0x000fe20000000f00 */
[----:B------:R-:W-:-:S02]  /*35550*/  IMAD.MOV.U32 R94, RZ, RZ, R77 ;  /* 0x000000ffff5e7224 */ /* 0x000fc400078e004d */
[----:B------:R-:W-:Y:S02]  /*35560*/  IMAD.MOV.U32 R95, RZ, RZ, R76 ;  /* 0x000000ffff5f7224 */ /* 0x000fe400078e004c */
[----:B------:R-:W-:Y:S01]  /*35570*/  IMAD.MOV.U32 R91, RZ, RZ, R68 ;  /* 0x000000ffff5b7224 */ /* 0x000fe200078e0044 */
[----:B--2---:R-:W-:Y:S04]  /*35580*/  LDS R196, [R206+0x83000] ;  /* 0x08300000cec47984 */ /* 0x004fe80000000800 */
[----:B------:R-:W-:Y:S04]  /*35590*/  LDS R198, [R206+0x83400] ;  /* 0x08340000cec67984 */ /* 0x000fe80000000800 */
[----:B----4-:R-:W-:Y:S04]  /*355a0*/  LDS R197, [R207+0x83000] ;  /* 0x08300000cfc57984 */ /* 0x010fe80000000800 */
[----:B------:R-:W-:Y:S01]  /*355b0*/  LDS R199, [R207+0x83400] ;  /* 0x08340000cfc77984 */ /* 0x000fe20000000800 */
[----:B---3--:R-:W-:-:S02]  /*355c0*/  IMAD.MOV.U32 R90, RZ, RZ, R69 ;  /* 0x000000ffff5a7224 */ /* 0x008fc400078e0045 */
[----:B-----5:R-:W-:Y:S01]  /*355d0*/  IMAD.MOV.U32 R85, RZ, RZ, R64 ;  /* 0x000000ffff557224 */ /* 0x020fe200078e0040 */
[----:B------:R-:W-:Y:S01]  /*355e0*/  MOV R83, R8 ;  /* 0x0000000800537202 */ /* 0x000fe20000000f00 */
        /* <DEDUP_REMOVED lines=9> */
[----:B------:R-:W-:Y:S01]  /*35680*/  IMAD.MOV.U32 R200, RZ, RZ, R21 ;  /* 0x000000ffffc87224 */ /* 0x000fe200078e0015 */
[----:B------:R-:W1:Y:S04]  /*35690*/  LDSM.16.M88.4 R8, [R2+0x2080] ;  /* 0x002080000208783b */ /* 0x000e680000000200 */
[----:B------:R-:W2:Y:S04]  /*356a0*/  LDSM.16.M88.4 R4, [R2+0x80] ;  /* 0x000080000204783b */ /* 0x000ea80000000200 */
[----:B------:R-:W3:Y:S04]  /*356b0*/  LDSM.16.M88.4 R56, [R2+0x1a080] ;  /* 0x01a080000238783b */ /* 0x000ee80000000200 */
[----:B------:R-:W4:Y:S04]  /*356c0*/  LDSM.16.M88.4 R64, [R2+0x1e080] ;  /* 0x01e080000240783b */ /* 0x000f280000000200 */
[----:B------:R-:W-:Y:S04]  /*356d0*/  LDSM.16.M88.4 R12, [R2+0x4080] ;  /* 0x00408000020c783b */ /* 0x000fe80000000200 */
[----:B------:R-:W5:Y:S01]  /*356e0*/  LDSM.16.M88.4 R16, [R2+0x6080] ;  /* 0x006080000210783b */ /* 0x000f620000000200 */
[----:B------:R-:W-:-:S03]  /*356f0*/  IMAD.MOV.U32 R76, RZ, RZ, R49 ;  /* 0x000000ffff4c7224 */ /* 0x000fc600078e0031 */
[----:B------:R-:W4:Y:S01]  /*35700*/  LDSM.16.M88.4 R20, [R2+0x8080] ;  /* 0x008080000214783b */ /* 0x000f220000000200 */
[----:B------:R-:W-:Y:S01]  /*35710*/  IMAD.MOV.U32 R77, RZ, RZ, R48 ;  /* 0x000000ffff4d7224 */ /* 0x000fe200078e0030 */
[----:B------:R-:W-:Y:S01]  /*35720*/  MOV R209, R40 ;  /* 0x0000002800d17202 */ /* 0x000fe20000000f00 */
[----:B------:R-:W-:Y:S01]  /*35730*/  IMAD.MOV.U32 R78, RZ, RZ, R45 ;  /* 0x000000ffff4e7224 */ /* 0x000fe200078e002d */
[----:B------:R-:W5:Y:S01]  /*35740*/  LDSM.16.M88.4 R24, [R2+0xa080] ;  /* 0x00a080000218783b */ /* 0x000f620000000200 */
[----:B------:R-:W-:Y:S02]  /*35750*/  IMAD.MOV.U32 R79, RZ, RZ, R44 ;  /* 0x000000ffff4f7224 */ /* 0x000fe400078e002c */
[----:B------:R-:W-:Y:S01]  /*35760*/  IMAD.MOV.U32 R208, RZ, RZ, R41 ;  /* 0x000000ffffd07224 */ /* 0x000fe200078e0029 */
[----:B------:R-:W5:Y:S01]  /*35770*/  LDSM.16.M88.4 R28, [R2+0xc080] ;  /* 0x00c08000021c783b */ /* 0x000f620000000200 */
[----:B------:R-:W-:Y:S02]  /*35780*/  IMAD.MOV.U32 R210, RZ, RZ, R37 ;  /* 0x000000ffffd27224 */ /* 0x000fe400078e0025 */
[----:B------:R-:W-:-:S02]  /*35790*/  IMAD.MOV.U32 R211, RZ, RZ, R36 ;  /* 0x000000ffffd37224 */ /* 0x000fc400078e0024 */
[----:B------:R-:W-:Y:S01]  /*357a0*/  IMAD.MOV.U32 R88, RZ, RZ, R73 ;  /* 0x000000ffff587224 */ /* 0x000fe200078e0049 */
[----:B------:R-:W5:Y:S01]  /*357b0*/  LDSM.16.M88.4 R36, [R2+0x10080] ;  /* 0x010080000224783b */ /* 0x000f620000000200 */
[----:B------:R-:W-:Y:S01]  /*357c0*/  IMAD.MOV.U32 R89, RZ, RZ, R72 ;  /* 0x000000ffff597224 */ /* 0x000fe200078e0048 */
[C---:B-1----:R-:W-:Y:S01]  /*357d0*/  HMMA.1688.F32.TF32 R68, R124.reuse, R8, R76 ;  /* 0x000000087c44723c */ /* 0x042fe2000008104c */
[----:B------:R-:W-:Y:S01]  /*357e0*/  IMAD.MOV.U32 R246, RZ, RZ, R53 ;  /* 0x000000fffff67224 */ /* 0x000fe200078e0035 */
[----:B------:R-:W-:Y:S01]  /*357f0*/  MOV R87, R60 ;  /* 0x0000003c00577202 */ /* 0x000fe20000000f00 */
[----:B------:R-:W-:Y:S01]  /*35800*/  IMAD.MOV.U32 R247, RZ, RZ, R52 ;  /* 0x000000fffff77224 */ /* 0x000fe200078e0034 */
[----:B------:R-:W1:Y:S04]  /*35810*/  LDSM.16.M88.4 R40, [R2+0x12080] ;  /* 0x012080000228783b */ /* 0x000e680000000200 */
[----:B--2---:R-:W-:Y:S01]  /*35820*/  HMMA.1688.F32.TF32 R72, R124, R4, R208 ;  /* 0x000000047c48723c */ /* 0x004fe200000810d0 */
[----:B---3--:R2:W-:Y:S01]  /*35830*/  STL [R1+0x1320], R59 ;  /* 0x0013203b01007387 */ /* 0x0085e20000100800 */
[----:B------:R-:W-:-:S03]  /*35840*/  IMAD.MOV.U32 R86, RZ, RZ, R61 ;  /* 0x000000ffff567224 */ /* 0x000fc600078e003d */
[----:B------:R-:W3:Y:S03]  /*35850*/  LDSM.16.M88.4 R60, [R2+0x1c080] ;  /* 0x01c08000023c783b */ /* 0x000ee60000000200 */
[----:B------:R-:W-:Y:S01]  /*35860*/  HMMA.1688.F32.TF32 R184, R196, R56, R184 ;  /* 0x00000038c4b8723c */ /* 0x000fe200000810b8 */
[----:B------:R-:W1:Y:S04]  /*35870*/  LDSM.16.M88.4 R32, [R2+0xe080] ;  /* 0x00e080000220783b */ /* 0x000e680000000200 */
[----:B--2---:R-:W2:Y:S04]  /*35880*/  LDL.LU R59, [R1+0x350] ;  /* 0x00035000013b7983 */ /* 0x004ea80000300800 */
[----:B----4-:R4:W-:Y:S01]  /*35890*/  STL [R1+0x131c], R67 ;  /* 0x00131c4301007387 */ /* 0x0109e20000100800 */
[C---:B-----5:R-:W-:Y:S03]  /*358a0*/  HMMA.1688.F32.TF32 R76, R124.reuse, R16, R80 ;  /* 0x000000107c4c723c */ /* 0x060fe60000081050 */
[----:B------:R-:W5:Y:S04]  /*358b0*/  LDSM.16.M88.4 R44, [R2+0x14080] ;  /* 0x01408000022c783b */ /* 0x000f680000000200 */
[----:B------:R-:W-:Y:S04]  /*358c0*/  LDSM.16.M88.4 R48, [R2+0x16080] ;  /* 0x016080000230783b */ /* 0x000fe80000000200 */
[----:B----4-:R-:W4:Y:S04]  /*358d0*/  LDL.LU R67, [R1+0x344] ;  /* 0x0003440001437983 */ /* 0x010f280000300800 */
[----:B------:R-:W-:Y:S04]  /*358e0*/  STL.64 [R1+0x1330], R70 ;  /* 0x0013304601007387 */ /* 0x000fe80000100a00 */
[----:B------:R-:W-:Y:S04]  /*358f0*/  STL.64 [R1], R72 ;  /* 0x0000004801007387 */ /* 0x000fe80000100a00 */
[----:B------:R1:W-:Y:S01]  /*35900*/  STL.64 [R1+0x8], R74 ;  /* 0x0000084a01007387 */ /* 0x0003e20000100a00 */
[C---:B------:R-:W-:Y:S03]  /*35910*/  HMMA.1688.F32.TF32 R80, R124.reuse, R20, R244 ;  /* 0x000000147c50723c */ /* 0x040fe600000810f4 */
[----:B------:R-:W-:Y:S05]  /*35920*/  LDSM.16.M88.4 R52, [R2+0x18080] ;  /* 0x018080000234783b */ /* 0x000fea0000000200 */
[C---:B-1----:R-:W-:Y:S08]  /*35930*/  HMMA.1688.F32.TF32 R72, R124.reuse, R12, R200 ;  /* 0x0000000c7c48723c */ /* 0x042ff000000810c8 */
[C---:B------:R-:W-:Y:S08]  /*35940*/  HMMA.1688.F32.TF32 R84, R124.reuse, R24, R84 ;  /* 0x000000187c54723c */ /* 0x040ff00000081054 */
[C---:B------:R-:W-:Y:S01]  /*35950*/  HMMA.1688.F32.TF32 R88, R124.reuse, R28, R88 ;  /* 0x0000001c7c58723c */ /* 0x040fe20000081058 */
[----:B------:R-:W-:Y:S06]  /*35960*/  STL.64 [R1+0x1328], R68 ;  /* 0x0013284401007387 */ /* 0x000fec0000100a00 */
[----:B------:R-:W-:Y:S04]  /*35970*/  STL.64 [R1+0x1340], R74 ;  /* 0x0013404a01007387 */ /* 0x000fe80000100a00 */
[----:B------:R-:W-:Y:S04]  /*35980*/  STL.64 [R1+0x1338], R72 ;  /* 0x0013384801007387 */ /* 0x000fe80000100a00 */
[----:B------:R-:W-:Y:S04]  /*35990*/  STL.64 [R1+0x1350], R78 ;  /* 0x0013504e01007387 */ /* 0x000fe80000100a00 */
[----:B------:R-:W-:Y:S04]  /*359a0*/  STL.64 [R1+0x1348], R76 ;  /* 0x0013484c01007387 */ /* 0x000fe80000100a00 */
[----:B------:R-:W-:Y:S04]  /*359b0*/  STL.64 [R1+0x1360], R82 ;  /* 0x0013605201007387 */ /* 0x000fe80000100a00 */
[----:B------:R-:W-:Y:S01]  /*359c0*/  STL.64 [R1+0x1358], R80 ;  /* 0x0013585001007387 */ /* 0x000fe20000100a00 */
[----:B------:R-:W-:Y:S03]  /*359d0*/  HMMA.1688.F32.TF32 R96, R124, R36, R240 ;  /* 0x000000247c60723c */ /* 0x000fe600000810f0 */
[----:B------:R-:W-:Y:S04]  /*359e0*/  STL.64 [R1+0x1370], R86 ;  /* 0x0013705601007387 */ /* 0x000fe80000100a00 */
[----:B------:R-:W-:Y:S01]  /*359f0*/  STL.64 [R1+0x1368], R84 ;  /* 0x0013685401007387 */ /* 0x000fe20000100a00 */
[----:B------:R-:W-:-:S03]  /*35a00*/  IMAD.MOV.U32 R241, RZ, RZ, R251 ;  /* 0x000000fffff17224 */ /* 0x000fc600078e00fb */
[----:B------:R-:W-:Y:S01]  /*35a10*/  STL.64 [R1+0x1380], R90 ;  /* 0x0013805a01007387 */ /* 0x000fe20000100a00 */
[----:B------:R-:W-:-:S03]  /*35a20*/  IMAD.MOV.U32 R242, RZ, RZ, R249 ;  /* 0x000000fffff27224 */ /* 0x000fc600078e00f9 */
[----:B------:R-:W-:Y:S01]  /*35a30*/  STL.64 [R1+0x1378], R88 ;  /* 0x0013785801007387 */ /* 0x000fe20000100a00 */
[----:B------:R-:W-:-:S03]  /*35a40*/  IMAD.MOV.U32 R243, RZ, RZ, R250 ;  /* 0x000000fffff37224 */ /* 0x000fc600078e00fa */
        /* <DEDUP_REMOVED lines=8> */
[----:B------:R-:W5:Y:S01]  /*35ad0*/  LDL.LU R248, [R1+0x1394] ;  /* 0x0013940001f87983 */ /* 0x000f620000300800 */
[----:B------:R-:W-:Y:S08]  /*35ae0*/  HMMA.1688.F32.TF32 R100, R124, R40, R128 ;  /* 0x000000287c64723c */ /* 0x000ff00000081080 */
[C---:B---3--:R-:W-:Y:S08]  /*35af0*/  HMMA.1688.F32.TF32 R188, R196.reuse, R60, R188 ;  /* 0x0000003cc4bc723c */ /* 0x048ff000000810bc */
[----:B------:R-:W-:Y:S01]  /*35b00*/  HMMA.1688.F32.TF32 R192, R196, R64, R192 ;  /* 0x00000040c4c0723c */ /* 0x000fe200000810c0 */
[----:B--2---:R-:W-:Y:S04]  /*35b10*/  LDS R128, [R59+0x83080] ;  /* 0x083080003b807984 */ /* 0x004fe80000000800 */
[----:B------:R-:W-:Y:S03]  /*35b20*/  LDS R130, [R59+0x83480] ;  /* 0x083480003b827984 */ /* 0x000fe60000000800 */
[C---:B------:R-:W-:Y:S01]  /*35b30*/  HMMA.1688.F32.TF32 R92, R124.reuse, R32, R92 ;  /* 0x000000207c5c723c */ /* 0x040fe2000008105c */
[----:B------:R-:W-:Y:S04]  /*35b40*/  LDS R204, [R59+0x83800] ;  /* 0x083800003bcc7984 */ /* 0x000fe80000000800 */
[----:B----4-:R-:W-:Y:S04]  /*35b50*/  LDS R129, [R67+0x83080] ;  /* 0x0830800043817984 */ /* 0x010fe80000000800 */
[----:B------:R-:W1:Y:S01]  /*35b60*/  LDS R131, [R67+0x83480] ;  /* 0x0834800043837984 */ /* 0x000e620000000800 */
[----:B-----5:R-:W-:Y:S03]  /*35b70*/  HMMA.1688.F32.TF32 R104, R124, R44, R104 ;  /* 0x0000002c7c68723c */ /* 0x020fe60000081068 */
[----:B------:R-:W-:Y:S01]  /*35b80*/  LDS R205, [R67+0x83800] ;  /* 0x0838000043cd7984 */ /* 0x000fe20000000800 */
[----:B------:R-:W-:-:S02]  /*35b90*/  IMAD.MOV.U32 R210, RZ, RZ, R251 ;  /* 0x000000ffffd27224 */ /* 0x000fc400078e00fb */
[----:B------:R-:W-:Y:S02]  /*35ba0*/  IMAD.MOV.U32 R208, RZ, RZ, R249 ;  /* 0x000000ffffd07224 */ /* 0x000fe400078e00f9 */
[----:B------:R-:W2:Y:S01]  /*35bb0*/  LDL.LU R249, [R1+0x1390] ;  /* 0x0013900001f97983 */ /* 0x000ea20000300800 */
[----:B------:R-:W-:-:S03]  /*35bc0*/  IMAD.MOV.U32 R209, RZ, RZ, R250 ;  /* 0x000000ffffd17224 */ /* 0x000fc600078e00fa */
[----:B------:R-:W2:Y:S04]  /*35bd0*/  LDL.LU R250, [R1+0x138c] ;  /* 0x00138c0001fa7983 */ /* 0x000ea80000300800 */
[----:B------:R-:W2:Y:S04]  /*35be0*/  LDL.LU R251, [R1+0x1388] ;  /* 0x0013880001fb7983 */ /* 0x000ea80000300800 */
[----:B------:R-:W3:Y:S04]  /*35bf0*/  LDL.LU R211, [R1+0x32c] ;  /* 0x00032c0001d37983 */ /* 0x000ee80000300800 */
[----:B------:R-:W4:Y:S04]  /*35c00*/  LDL.LU R200, [R1+0x240] ;  /* 0x0002400001c87983 */ /* 0x000f280000300800 */
[----:B------:R-:W4:Y:S04]  /*35c10*/  LDL.LU R201, [R1+0x244] ;  /* 0x0002440001c97983 */ /* 0x000f280000300800 */
[----:B------:R-:W4:Y:S04]  /*35c20*/  LDL.LU R202, [R1+0x248] ;  /* 0x0002480001ca7983 */ /* 0x000f280000300800 */
[----:B------:R-:W4:Y:S01]  /*35c30*/  LDL.LU R203, [R1+0x24c] ;  /* 0x00024c0001cb7983 */ /* 0x000f220000300800 */
[C---:B-1----:R-:W-:Y:S03]  /*35c40*/  HMMA.1688.F32.TF32 R212, R128.reuse, R12, R244 ;  /* 0x0000000c80d4723c */ /* 0x042fe600000810f4 */
[----:B------:R-:W-:Y:S04]  /*35c50*/  STL [R1+0x1290], R184 ;  /* 0x001290b801007387 */ /* 0x000fe80000100800 */
[----:B------:R-:W-:Y:S04]  /*35c60*/  STL [R1+0x128c], R185 ;  /* 0x00128cb901007387 */ /* 0x000fe80000100800 */
[----:B------:R-:W-:Y:S04]  /*35c70*/  STL [R1+0x1288], R186 ;  /* 0x001288ba01007387 */ /* 0x000fe80000100800 */
[----:B------:R-:W-:Y:S04]  /*35c80*/  STL [R1+0x1284], R187 ;  /* 0x001284bb01007387 */ /* 0x000fe80000100800 */
[----:B------:R1:W-:Y:S04]  /*35c90*/  STL [R1+0x12a0], R188 ;  /* 0x0012a0bc01007387 */ /* 0x0003e80000100800 */
[----:B------:R5:W-:Y:S04]  /*35ca0*/  STL [R1+0x129c], R189 ;  /* 0x00129cbd01007387 */ /* 0x000be80000100800 */
[----:B------:R1:W-:Y:S04]  /*35cb0*/  STL [R1+0x1298], R190 ;  /* 0x001298be01007387 */ /* 0x0003e80000100800 */
[----:B------:R1:W-:Y:S04]  /*35cc0*/  STL [R1+0x1294], R191 ;  /* 0x001294bf01007387 */ /* 0x0003e80000100800 */
[----:B------:R-:W-:Y:S04]  /*35cd0*/  STL [R1+0x12b0], R192 ;  /* 0x0012b0c001007387 */ /* 0x000fe80000100800 */
[----:B------:R-:W-:Y:S04]  /*35ce0*/  STL [R1+0x12ac], R193 ;  /* 0x0012acc101007387 */ /* 0x000fe80000100800 */
[----:B------:R-:W-:Y:S04]  /*35cf0*/  STL [R1+0x12a8], R194 ;  /* 0x0012a8c201007387 */ /* 0x000fe80000100800 */
[----:B------:R-:W-:Y:S01]  /*35d00*/  STL [R1+0x12a4], R195 ;  /* 0x0012a4c301007387 */ /* 0x000fe20000100800 */
[C---:B---3--:R-:W-:Y:S08]  /*35d10*/  HMMA.1688.F32.TF32 R208, R128.reuse, R8, R208 ;  /* 0x0000000880d0723c */ /* 0x048ff000000810d0 */
[C---:B----4-:R-:W-:Y:S11]  /*35d20*/  HMMA.1688.F32.TF32 R200, R128.reuse, R4, R200 ;  /* 0x0000000480c8723c */ /* 0x050ff600000810c8 */
[----:B------:R-:W-:Y:S11]  /*35d30*/  @!UPT UIADD3 URZ, URZ, URZ, URZ ;  /* 0x0000003f3f3ff290 */ /* 0x000ff6000fffe03f */
[----:B------:R-:W-:Y:S01]  /*35d40*/  @!UPT UIADD3 URZ, URZ, URZ, URZ ;  /* 0x0000003f3f3ff290 */ /* 0x000fe2000fffe03f */
        /* <DEDUP_REMOVED lines=20> */
[----:B------:R-:W2:Y:S04]  /*35e90*/  LDL.LU R84, [R1+0x280] ;  /* 0x0002800001547983 */ /* 0x000ea80000300800 */
[----:B------:R-:W2:Y:S01]  /*35ea0*/  LDL.LU R85, [R1+0x284] ;  /* 0x0002840001557983 */ /* 0x000ea20000300800 */
[C---:B------:R-:W-:Y:S03]  /*35eb0*/  HMMA.1688.F32.TF32 R216, R128.reuse, R16, R240 ;  /* 0x0000001080d8723c */ /* 0x040fe600000810f0 */
        /* <DEDUP_REMOVED lines=25> */
[----:B------:R-:W5:Y:S04]  /*36050*/  LDL.LU R239, [R1+0x2bc] ;  /* 0x0002bc0001ef7983 */ /* 0x000f680000300800 */
[----:B------:R-:W-:Y:S04]  /*36060*/  STL [R1+0x12f0], R216 ;  /* 0x0012f0d801007387 */ /* 0x000fe80000100800 */
[----:B------:R-:W-:Y:S04]  /*36070*/  STL [R1+0x12ec], R217 ;  /* 0x0012ecd901007387 */ /* 0x000fe80000100800 */
[----:B------:R-:W-:Y:S04]  /*36080*/  STL [R1+0x12e8], R218 ;  /* 0x0012e8da01007387 */ /* 0x000fe80000100800 */
[----:B------:R-:W-:Y:S04]  /*36090*/  STL [R1+0x12e4], R219 ;  /* 0x0012e4db01007387 */ /* 0x000fe80000100800 */
[----:B------:R-:W5:Y:S04]  /*360a0*/  LDL.LU R72, [R1+0x260] ;  /* 0x0002600001487983 */ /* 0x000f680000300800 */
[----:B------:R-:W5:Y:S04]  /*360b0*/  LDL.LU R73, [R1+0x264] ;  /* 0x0002640001497983 */ /* 0x000f680000300800 */
[----:B------:R-:W5:Y:S04]  /*360c0*/  LDL.LU R74, [R1+0x268] ;  /* 0x00026800014a7983 */ /* 0x000f680000300800 */
[----:B------:R-:W5:Y:S01]  /*360d0*/  LDL.LU R75, [R1+0x26c] ;  /* 0x00026c00014b7983 */ /* 0x000f620000300800 */
[C---:B----4-:R-:W-:Y:S11]  /*360e0*/  HMMA.1688.F32.TF32 R220, R128.reuse, R20, R220 ;  /* 0x0000001480dc723c */ /* 0x050ff600000810dc */
[----:B------:R-:W-:Y:S11]  /*360f0*/  @!UPT UIADD3 URZ, URZ, URZ, URZ ;  /* 0x0000003f3f3ff290 */ /* 0x000ff6000fffe03f */
[----:B------:R-:W-:Y:S01]  /*36100*/  @!UPT UIADD3 URZ, URZ, URZ, URZ ;  /* 0x0000003f3f3ff290 */ /* 0x000fe2000fffe03f */
[----:B------:R-:W-:Y:S04]  /*36110*/  STL [R1+0x1300], R220 ;  /* 0x001300dc01007387 */ /* 0x000fe80000100800 */
[----:B------:R-:W-:Y:S04]  /*36120*/  STL [R1+0x12fc], R221 ;  /* 0x0012fcdd01007387 */ /* 0x000fe80000100800 */
[----:B------:R-:W-:Y:S04]  /*36130*/  STL [R1+0x12f8], R222 ;  /* 0x0012f8de01007387 */ /* 0x000fe80000100800 */
[----:B------:R-:W-:Y:S04]  /*36140*/  STL [R1+0x12f4], R223 ;  /* 0x0012f4df01007387 */ /* 0x000fe80000100800 */
        /* <DEDUP_REMOVED lines=8> */
[----:B--2---:R-:W-:Y:S08]  /*361d0*/  HMMA.1688.F32.TF32 R224, R128, R24, R224 ;  /* 0x0000001880e0723c */ /* 0x004ff000000810e0 */
[C---:B------:R-:W-:Y:S08]  /*361e0*/  HMMA.1688.F32.TF32 R108, R124.reuse, R48, R108 ;  /* 0x000000307c6c723c */ /* 0x040ff0000008106c */
[C---:B------:R-:W-:Y:S08]  /*361f0*/  HMMA.1688.F32.TF32 R112, R124.reuse, R52, R112 ;  /* 0x000000347c70723c */ /* 0x040ff00000081070 */
[C---:B------:R-:W-:Y:S08]  /*36200*/  HMMA.1688.F32.TF32 R116, R124.reuse, R56, R116 ;  /* 0x000000387c74723c */ /* 0x040ff00000081074 */
[----:B------:R-:W-:Y:S08]  /*36210*/  HMMA.1688.F32.TF32 R120, R124, R60, R120 ;  /* 0x0000003c7c78723c */ /* 0x000ff00000081078 */
[----:B---3--:R-:W-:Y:S08]  /*36220*/  HMMA.1688.F32.TF32 R228, R128, R28, R228 ;  /* 0x0000001c80e4723c */ /* 0x008ff000000810e4 */
[----:B------:R-:W-:Y:S08]  /*36230*/  HMMA.1688.F32.TF32 R124, R124, R64, R248 ;  /* 0x000000407c7c723c */ /* 0x000ff000000810f8 */
[C---:B------:R-:W-:Y:S08]  /*36240*/  HMMA.1688.F32.TF32 R248, R128.reuse, R48, R84 ;  /* 0x0000003080f8723c */ /* 0x040ff00000081054 */
[C---:B------:R-:W-:Y:S01]  /*36250*/  HMMA.1688.F32.TF32 R84, R128.reuse, R52, R76 ;  /* 0x000000348054723c */ /* 0x040fe2000008104c */
[----:B------:R-:W-:Y:S07]  /*36260*/  STL [R1+0x1310], R224 ;  /* 0x001310e001007387 */ /* 0x000fee0000100800 */
[----:B-----5:R-:W-:Y:S01]  /*36270*/  HMMA.1688.F32.TF32 R72, R128, R56, R72 ;  /* 0x000000388048723c */ /* 0x020fe20000081048 */
        /* <DEDUP_REMOVED lines=8> */
[----:B------:R-:W2:Y:S04]  /*36300*/  LDL.LU R77, [R1+0xa4] ;  /* 0x0000a400014d7983 */ /* 0x000ea80000300800 */
[----:B------:R-:W2:Y:S01]  /*36310*/  LDL.LU R78, [R1+0xa8] ;  /* 0x0000a800014e7983 */ /* 0x000ea20000300800 */
[----:B-1----:R-:W-:-:S03]  /*36320*/  IMAD.MOV.U32 R188, RZ, RZ, R72 ;  /* 0x000000ffffbc7224 */ /* 0x002fc600078e0048 */
[----:B------:R-:W2:Y:S01]  /*36330*/  LDL.LU R79, [R1+0xac] ;  /* 0x0000ac00014f7983 */ /* 0x000ea20000300800 */
[----:B------:R-:W-:Y:S01]  /*36340*/  IMAD.MOV.U32 R189, RZ, RZ, R73 ;  /* 0x000000ffffbd7224 */ /* 0x000fe200078e0049 */
[----:B------:R-:W-:Y:S02]  /*36350*/  MOV R190, R74 ;  /* 0x0000004a00be7202 */ /* 0x000fe40000000f00 */
[----:B------:R-:W2:Y:S01]  /*36360*/  LDL.LU R72, [R1+0x90] ;  /* 0x0000900001487983 */ /* 0x000ea20000300800 */
[----:B------:R-:W-:-:S03]  /*36370*/  IMAD.MOV.U32 R191, RZ, RZ, R75 ;  /* 0x000000ffffbf7224 */ /* 0x000fc600078e004b */
[----:B------:R-:W2:Y:S04]  /*36380*/  LDL.LU R73, [R1+0x94] ;  /* 0x0000940001497983 */ /* 0x000ea80000300800 */
[----:B------:R-:W2:Y:S04]  /*36390*/  LDL.LU R74, [R1+0x98] ;  /* 0x00009800014a7983 */ /* 0x000ea80000300800 */
[----:B------:R-:W2:Y:S04]  /*363a0*/  LDL.LU R75, [R1+0x9c] ;  /* 0x00009c00014b7983 */ /* 0x000ea80000300800 */
[----:B------:R-:W2:Y:S04]  /*363b0*/  LDL.LU R88, [R1+0xb0] ;  /* 0x0000b00001587983 */ /* 0x000ea80000300800 */
[----:B------:R-:W2:Y:S04]  /*363c0*/  LDL.LU R89, [R1+0xb4] ;  /* 0x0000b40001597983 */ /* 0x000ea80000300800 */
[----:B------:R-:W2:Y:S04]  /*363d0*/  LDL.LU R90, [R1+0xb8] ;  /* 0x0000b800015a7983 */ /* 0x000ea80000300800 */
[----:B------:R-:W2:Y:S04]  /*363e0*/  LDL.LU R91, [R1+0xbc] ;  /* 0x0000bc00015b7983 */ /* 0x000ea80000300800 */
[----:B---3--:R-:W3:Y:S04]  /*363f0*/  LDL.LU R84, [R1+0xc0] ;  /* 0x0000c00001547983 */ /* 0x008ee80000300800 */
[----:B------:R-:W3:Y:S04]  /*36400*/  LDL.LU R85, [R1+0xc4] ;  /* 0x0000c40001557983 */ /* 0x000ee80000300800 */
[----:B-----5:R-:W3:Y:S01]  /*36410*/  LDL.LU R86, [R1+0xc8] ;  /* 0x0000c80001567983 */ /* 0x020ee20000300800 */
[C---:B------:R-:W-:Y:S03]  /*36420*/  HMMA.1688.F32.TF32 R232, R128.reuse, R32, R232 ;  /* 0x0000002080e8723c */ /* 0x040fe600000810e8 */
[----:B------:R-:W3:Y:S05]  /*36430*/  LDL.LU R87, [R1+0xcc] ;  /* 0x0000cc0001577983 */ /* 0x000eea0000300800 */
[C---:B------:R-:W-:Y:S08]  /*36440*/  HMMA.1688.F32.TF32 R236, R128.reuse, R36, R236 ;  /* 0x0000002480ec723c */ /* 0x040ff000000810ec */
[C---:B------:R-:W-:Y:S08]  /*36450*/  HMMA.1688.F32.TF32 R240, R128.reuse, R40, R240 ;  /* 0x0000002880f0723c */ /* 0x040ff000000810f0 */
[C---:B------:R-:W-:Y:S08]  /*36460*/  HMMA.1688.F32.TF32 R244, R128.reuse, R44, R244 ;  /* 0x0000002c80f4723c */ /* 0x040ff000000810f4 */
[C---:B----4-:R-:W-:Y:S08]  /*36470*/  HMMA.1688.F32.TF32 R80, R128.reuse, R60, R80 ;  /* 0x0000003c8050723c */ /* 0x050ff00000081050 */
[----:B------:R-:W-:Y:S11]  /*36480*/  HMMA.1688.F32.TF32 R128, R128, R64, R68 ;  /* 0x000000408080723c */ /* 0x000ff60000081044 */
[----:B------:R-:W-:Y:S05]  /*36490*/  @!UPT UIADD3 URZ, URZ, URZ, URZ ;  /* 0x0000003f3f3ff290 */ /* 0x000fea000fffe03f */
[----:B------:R-:W-:Y:S02]  /*364a0*/  IMAD.MOV.U32 R192, RZ, RZ, R80 ;  /* 0x000000ffffc07224 */ /* 0x000fe400078e0050 */
[----:B------:R-:W-:Y:S01]  /*364b0*/  IMAD.MOV.U32 R193, RZ, RZ, R81 ;  /* 0x000000ffffc17224 */ /* 0x000fe200078e0051 */
[----:B------:R-:W4:Y:S01]  /*364c0*/  LDL.LU R80, [R1+0x150] ;  /* 0x0001500001507983 */ /* 0x000f220000300800 */
[----:B------:R-:W-:Y:S02]  /*364d0*/  IMAD.MOV.U32 R194, RZ, RZ, R82 ;  /* 0x000000ffffc27224 */ /* 0x000fe400078e0052 */
[----:B------:R-:W-:Y:S01]  /*364e0*/  IMAD.MOV.U32 R195, RZ, RZ, R83 ;  /* 0x000000ffffc37224 */ /* 0x000fe200078e0053 */
[----:B------:R-:W4:Y:S04]  /*364f0*/  LDL.LU R81, [R1+0x154] ;  /* 0x0001540001517983 */ /* 0x000f280000300800 */
[----:B------:R-:W4:Y:S04]  /*36500*/  LDL.LU R82, [R1+0x158] ;  /* 0x0001580001527983 */ /* 0x000f280000300800 */
[----:B------:R-:W4:Y:S04]  /*36510*/  LDL.LU R83, [R1+0x15c] ;  /* 0x00015c0001537983 */ /* 0x000f280000300800 */
[----:B------:R-:W5:Y:S04]  /*36520*/  LDL.LU R68, [R1+0x140] ;  /* 0x0001400001447983 */ /* 0x000f680000300800 */
[----:B------:R-:W5:Y:S04]  /*36530*/  LDL.LU R69, [R1+0x144] ;  /* 0x0001440001457983 */ /* 0x000f680000300800 */
[----:B------:R-:W5:Y:S04]  /*36540*/  LDL.LU R70, [R1+0x148] ;  /* 0x0001480001467983 */ /* 0x000f680000300800 */
[----:B------:R-:W5:Y:S01]  /*36550*/  LDL.LU R71, [R1+0x14c] ;  /* 0x00014c0001477983 */ /* 0x000f620000300800 */
        /* <DEDUP_REMOVED lines=16> */
[----:B------:R-:W2:Y:S04]  /*36660*/  LDS R199, [R207+0x83480] ;  /* 0x08348000cfc77984 */ /* 0x000ea80000000800 */
[----:B------:R-:W-:Y:S04]  /*36670*/  LDS R206, [R59+0x83c00] ;  /* 0x083c00003bce7984 */ /* 0x000fe80000000800 */
[----:B------:R-:W1:Y:S01]  /*36680*/  LDS R207, [R67+0x83c00] ;  /* 0x083c000043cf7984 */ /* 0x000e620000000800 */
[C---:B--2---:R-:W-:Y:S08]  /*36690*/  HMMA.1688.F32.TF32 R76, R196.reuse, R4, R76 ;  /* 0x00000004c44c723c */ /* 0x044ff0000008104c */
[----:B------:R-:W-:Y:S11]  /*366a0*/  HMMA.1688.F32.TF32 R72, R196, R8, R72 ;  /* 0x00000008c448723c */ /* 0x000ff60000081048 */
[----:B------:R-:W-:Y:S05]  /*366b0*/  @!UPT UIADD3 URZ, URZ, URZ, URZ ;  /* 0x0000003f3f3ff290 */ /* 0x000fea000fffe03f */
[----:B------:R-:W-:Y:S02]  /*366c0*/  IMAD.MOV.U32 R184, RZ, RZ, R76 ;  /* 0x000000ffffb87224 */ /* 0x000fe400078e004c */
[----:B------:R-:W-:Y:S01]  /*366d0*/  IMAD.MOV.U32 R185, RZ, RZ, R77 ;  /* 0x000000ffffb97224 */ /* 0x000fe200078e004d */
[----:B------:R-:W2:Y:S01]  /*366e0*/  LDL.LU R76, [R1+0x130] ;  /* 0x00013000014c7983 */ /* 0x000ea20000300800 */
[----:B------:R-:W-:Y:S02]  /*366f0*/  IMAD.MOV.U32 R186, RZ, RZ, R78 ;  /* 0x000000ffffba7224 */ /* 0x000fe400078e004e */
[----:B------:R-:W-:Y:S01]  /*36700*/  IMAD.MOV.U32 R187, RZ, RZ, R79 ;  /* 0x000000ffffbb7224 */ /* 0x000fe200078e004f */
[----:B------:R-:W2:Y:S04]  /*36710*/  LDL.LU R77, [R1+0x134] ;  /* 0x00013400014d7983 */ /* 0x000ea80000300800 */
[----:B------:R-:W2:Y:S01]  /*36720*/  LDL.LU R78, [R1+0x138] ;  /* 0x00013800014e7983 */ /* 0x000ea20000300800 */
[----:B------:R-:W-:-:S03]  /*36730*/  MOV R200, R72 ;  /* 0x0000004800c87202 */ /* 0x000fc60000000f00 */
[----:B------:R-:W2:Y:S04]  /*36740*/  LDL.LU R79, [R1+0x13c] ;  /* 0x00013c00014f7983 */ /* 0x000ea80000300800 */
[----:B------:R-:W2:Y:S01]  /*36750*/  LDL.LU R72, [R1+0x100] ;  /* 0x0001000001487983 */ /* 0x000ea20000300800 */
[C---:B-----5:R-:W-:Y:S11]  /*36760*/  HMMA.1688.F32.TF32 R68, R196.reuse, R24, R68 ;  /* 0x00000018c444723c */ /* 0x060ff60000081044 */
[----:B------:R-:W-:Y:S11]  /*36770*/  @!UPT UIADD3 URZ, URZ, URZ, URZ ;  /* 0x0000003f3f3ff290 */ /* 0x000ff6000fffe03f */
[----:B------:R-:W-:Y:S02]  /*36780*/  @!UPT UIADD3 URZ, URZ, URZ, URZ ;  /* 0x0000003f3f3ff290 */ /* 0x000fe4000fffe03f */
[----:B------:R-:W-:Y:S01]  /*36790*/  IMAD.MOV.U32 R212, RZ, RZ, R68 ;  /* 0x000000ffffd47224 */ /* 0x000fe200078e0044 */
[----:B------:R-:W-:Y:S01]  /*367a0*/  MOV R213, R69 ;  /* 0x0000004500d57202 */ /* 0x000fe20000000f00 */
[----:B------:R-:W5:Y:S01]  /*367b0*/  LDL.LU R68, [R1+0xf0] ;  /* 0x0000f00001447983 */ /* 0x000f620000300800 */
[----:B------:R-:W-:Y:S02]  /*367c0*/  IMAD.MOV.U32 R25, RZ, RZ, R70 ;  /* 0x000000ffff197224 */ /* 0x000fe400078e0046 */
[----:B------:R-:W-:Y:S01]  /*367d0*/  IMAD.MOV.U32 R24, RZ, RZ, R71 ;  /* 0x000000ffff187224 */ /* 0x000fe200078e0047 */
[----:B------:R-:W5:Y:S04]  /*367e0*/  LDL.LU R69, [R1+0xf4] ;  /* 0x0000f40001457983 */ /* 0x000f680000300800 */
[----:B------:R-:W5:Y:S04]  /*367f0*/  LDL.LU R70, [R1+0xf8] ;  /* 0x0000f80001467983 */ /* 0x000f680000300800 */
[----:B------:R-:W5:Y:S01]  /*36800*/  LDL.LU R71, [R1+0xfc] ;  /* 0x0000fc0001477983 */ /* 0x000f620000300800 */
[C---:B------:R-:W-:Y:S08]  /*36810*/  HMMA.1688.F32.TF32 R88, R196.reuse, R12, R88 ;  /* 0x0000000cc458723c */ /* 0x040ff00000081058 */
[----:B---3--:R-:W-:Y:S01]  /*36820*/  HMMA.1688.F32.TF32 R84, R196, R16, R84 ;  /* 0x00000010c454723c */ /* 0x008fe20000081054 */
[----:B------:R-:W-:-:S02]  /*36830*/  IMAD.MOV.U32 R201, RZ, RZ, R73 ;  /* 0x000000ffffc97224 */ /* 0x000fc400078e0049 */
[----:B------:R-:W-:Y:S02]  /*36840*/  IMAD.MOV.U32 R202, RZ, RZ, R74 ;  /* 0x000000ffffca7224 */ /* 0x000fe400078e004a */
[----:B------:R-:W-:Y:S02]  /*36850*/  IMAD.MOV.U32 R203, RZ, RZ, R75 ;  /* 0x000000ffffcb7224 */ /* 0x000fe400078e004b */
[----:B------:R-:W-:Y:S01]  /*36860*/  IMAD.MOV.U32 R73, RZ, RZ, R252 ;  /* 0x000000ffff497224 */ /* 0x000fe200078e00fc */
[----:B----4-:R-:W-:Y:S01]  /*36870*/  HMMA.1688.F32.TF32 R80, R196, R20, R80 ;  /* 0x00000014c450723c */ /* 0x010fe20000081050 */
[----:B------:R-:W-:Y:S02]  /*36880*/  IMAD.MOV.U32 R74, RZ, RZ, R3 ;  /* 0x000000ffff4a7224 */ /* 0x000fe400078e0003 */
[----:B------:R-:W-:-:S05]  /*36890*/  IMAD.MOV.U32 R75, RZ, RZ, R0 ;  /* 0x000000ffff4b7224 */ /* 0x000fca00078e0000 */
[----:B------:R-:W-:Y:S02]  /*368a0*/  IMAD.MOV.U32 R208, RZ, RZ, R88 ;  /* 0x000000ffffd07224 */ /* 0x000fe400078e0058 */
[----:B------:R-:W-:Y:S01]  /*368b0*/  IMAD.MOV.U32 R209, RZ, RZ, R89 ;  /* 0x000000ffffd17224 */ /* 0x000fe200078e0059 */
[----:B------:R-:W3:Y:S01]  /*368c0*/  LDL.LU R88, [R1+0xe0] ;  /* 0x0000e00001587983 */ /* 0x000ee20000300800 */
[----:B------:R-:W-:Y:S01]  /*368d0*/  IMAD.MOV.U32 R210, RZ, RZ, R90 ;  /* 0x000000ffffd27224 */ /* 0x000fe200078e005a */
[----:B------:R-:W-:Y:S02]  /*368e0*/  MOV R211, R91 ;  /* 0x0000005b00d37202 */ /* 0x000fe40000000f00 */
[----:B------:R-:W3:Y:S01]  /*368f0*/  LDL.LU R89, [R1+0xe4] ;  /* 0x0000e40001597983 */ /* 0x000ee20000300800 */
[----:B------:R-:W-:-:S03]  /*36900*/  IMAD.MOV.U32 R3, RZ, RZ, R84 ;  /* 0x000000ffff037224 */ /* 0x000fc600078e0054 */
[----:B------:R-:W3:Y:S01]  /*36910*/  LDL.LU R90, [R1+0xe8] ;  /* 0x0000e800015a7983 */ /* 0x000ee20000300800 */
[----:B------:R-:W-:-:S03]  /*36920*/  IMAD.MOV.U32 R0, RZ, RZ, R85 ;  /* 0x000000ffff007224 */ /* 0x000fc600078e0055 */
[----:B------:R-:W3:Y:S01]  /*36930*/  LDL.LU R91, [R1+0xec] ;  /* 0x0000ec00015b7983 */ /* 0x000ee20000300800 */
[----:B------:R-:W-:-:S03]  /*36940*/  IMAD.MOV.U32 R252, RZ, RZ, R86 ;  /* 0x000000fffffc7224 */ /* 0x000fc600078e0056 */
[----:B------:R-:W4:Y:S01]  /*36950*/  LDL.LU R84, [R1+0xd0] ;  /* 0x0000d00001547983 */ /* 0x000f220000300800 */
[----:B------:R-:W-:-:S03]  /*36960*/  IMAD.MOV.U32 R17, RZ, RZ, R87 ;  /* 0x000000ffff117224 */ /* 0x000fc600078e0057 */
        /* <DEDUP_REMOVED lines=13> */
[----:B------:R-:W4:Y:S04]  /*36a40*/  LDL.LU R82, [R1+0x48] ;  /* 0x0000480001527983 */ /* 0x000f280000300800 */
[----:B------:R-:W4:Y:S01]  /*36a50*/  LDL.LU R83, [R1+0x4c] ;  /* 0x00004c0001537983 */ /* 0x000f220000300800 */
        /* <DEDUP_REMOVED lines=8> */
[----:B------:R-:W2:Y:S01]  /*36ae0*/  LDL.LU R77, [R1+0x34] ;  /* 0x00003400014d7983 */ /* 0x000ea20000300800 */
[----:B------:R-:W-:-:S03]  /*36af0*/  IMAD.MOV.U32 R16, RZ, RZ, R72 ;  /* 0x000000ffff107224 */ /* 0x000fc600078e0048 */
[----:B------:R-:W2:Y:S01]  /*36b00*/  LDL.LU R78, [R1+0x38] ;  /* 0x00003800014e7983 */ /* 0x000ea20000300800 */
[----:B------:R-:W-:-:S03]  /*36b10*/  IMAD.MOV.U32 R13, RZ, RZ, R73 ;  /* 0x000000ffff0d7224 */ /* 0x000fc600078e0049 */
[----:B------:R-:W2:Y:S01]  /*36b20*/  LDL.LU R79, [R1+0x3c] ;  /* 0x00003c00014f7983 */ /* 0x000ea20000300800 */
[----:B------:R-:W-:Y:S01]  /*36b30*/  IMAD.MOV.U32 R12, RZ, RZ, R74 ;  /* 0x000000ffff0c7224 */ /* 0x000fe200078e004a */
[----:B------:R-:W-:Y:S02]  /*36b40*/  MOV R9, R75 ;  /* 0x0000004b00097202 */ /* 0x000fe40000000f00 */
[----:B------:R-:W2:Y:S04]  /*36b50*/  LDL.LU R72, [R1+0x20] ;  /* 0x0000200001487983 */ /* 0x000ea80000300800 */
[----:B------:R-:W2:Y:S04]  /*36b60*/  LDL.LU R73, [R1+0x24] ;  /* 0x0000240001497983 */ /* 0x000ea80000300800 */
[----:B------:R-:W2:Y:S04]  /*36b70*/  LDL.LU R74, [R1+0x28] ;  /* 0x00002800014a7983 */ /* 0x000ea80000300800 */
[----:B------:R-:W2:Y:S01]  /*36b80*/  LDL.LU R75, [R1+0x2c] ;  /* 0x00002c00014b7983 */ /* 0x000ea20000300800 */
[C---:B-----5:R-:W-:Y:S11]  /*36b90*/  HMMA.1688.F32.TF32 R68, R196.reuse, R36, R68 ;  /* 0x00000024c444723c */ /* 0x060ff60000081044 */
[----:B------:R-:W-:Y:S11]  /*36ba0*/  @!UPT UIADD3 URZ, URZ, URZ, URZ ;  /* 0x0000003f3f3ff290 */ /* 0x000ff6000fffe03f */
[----:B------:R-:W-:Y:S02]  /*36bb0*/  @!UPT UIADD3 URZ, URZ, URZ, URZ ;  /* 0x0000003f3f3ff290 */ /* 0x000fe4000fffe03f */
[----:B------:R-:W-:Y:S02]  /*36bc0*/  IMAD.MOV.U32 R37, RZ, RZ, R68 ;  /* 0x000000ffff257224 */ /* 0x000fe400078e0044 */
[----:B------:R-:W-:Y:S01]  /*36bd0*/  IMAD.MOV.U32 R36, RZ, RZ, R69 ;  /* 0x000000ffff247224 */ /* 0x000fe200078e0045 */
[----:B------:R-:W5:Y:S01]  /*36be0*/  LDL.LU R68, [R1+0x10] ;  /* 0x0000100001447983 */ /* 0x000f620000300800 */
[----:B------:R-:W-:Y:S02]  /*36bf0*/  IMAD.MOV.U32 R33, RZ, RZ, R70 ;  /* 0x000000ffff217224 */ /* 0x000fe400078e0046 */
[----:B------:R-:W-:Y:S01]  /*36c00*/  IMAD.MOV.U32 R32, RZ, RZ, R71 ;  /* 0x000000ffff207224 */ /* 0x000fe200078e0047 */
[----:B------:R-:W5:Y:S04]  /*36c10*/  LDL.LU R69, [R1+0x14] ;  /* 0x0000140001457983 */ /* 0x000f680000300800 */
[----:B------:R-:W5:Y:S04]  /*36c20*/  LDL.LU R70, [R1+0x18] ;  /* 0x0000180001467983 */ /* 0x000f680000300800 */
[----:B------:R-:W5:Y:S01]  /*36c30*/  LDL.LU R71, [R1+0x1c] ;  /* 0x00001c0001477983 */ /* 0x000f620000300800 */
[C---:B---3--:R-:W-:Y:S08]  /*36c40*/  HMMA.1688.F32.TF32 R88, R196.reuse, R40, R88 ;  /* 0x00000028c458723c */ /* 0x048ff00000081058 */
[C---:B----4-:R-:W-:Y:S08]  /*36c50*/  HMMA.1688.F32.TF32 R84, R196.reuse, R44, R84 ;  /* 0x0000002cc454723c */ /* 0x050ff00000081054 */
[C---:B------:R-:W-:Y:S08]  /*36c60*/  HMMA.1688.F32.TF32 R224, R196.reuse, R48, R224 ;  /* 0x00000030c4e0723c */ /* 0x040ff000000810e0 */
[----:B------:R-:W-:Y:S01]  /*36c70*/  HMMA.1688.F32.TF32 R80, R196, R52, R80 ;  /* 0x00000034c450723c */ /* 0x000fe20000081050 */
[----:B------:R-:W-:-:S02]  /*36c80*/  IMAD.MOV.U32 R217, RZ, RZ, R90 ;  /* 0x000000ffffd97224 */ /* 0x000fc400078e005a */
[----:B------:R-:W-:Y:S02]  /*36c90*/  IMAD.MOV.U32 R41, RZ, RZ, R91 ;  /* 0x000000ffff297224 */ /* 0x000fe400078e005b */
[----:B------:R-:W-:Y:S01]  /*36ca0*/  IMAD.MOV.U32 R223, RZ, RZ, R88 ;  /* 0x000000ffffdf7224 */ /* 0x000fe200078e0058 */
[----:B------:R-:W3:Y:S01]  /*36cb0*/  LDL.LU.64 R90, [R1+0x1380] ;  /* 0x00138000015a7983 */ /* 0x000ee20000300a00 */
[----:B------:R-:W-:Y:S01]  /*36cc0*/  IMAD.MOV.U32 R216, RZ, RZ, R89 ;  /* 0x000000ffffd87224 */ /* 0x000fe200078e0059 */
[----:B------:R-:W-:Y:S01]  /*36cd0*/  MOV R5, R85 ;  /* 0x0000005500057202 */ /* 0x000fe20000000f00 */
[----:B------:R-:W-:Y:S01]  /*36ce0*/  IMAD.MOV.U32 R4, RZ, RZ, R86 ;  /* 0x000000ffff047224 */ /* 0x000fe200078e0056 */
[----:B------:R-:W3:Y:S01]  /*36cf0*/  LDL.LU.64 R88, [R1+0x1378] ;  /* 0x0013780001587983 */ /* 0x000ee20000300a00 */
[----:B------:R-:W-:Y:S02]  /*36d00*/  IMAD.MOV.U32 R2, RZ, RZ, R87 ;  /* 0x000000ffff027224 */ /* 0x000fe400078e0057 */
[----:B------:R-:W-:Y:S01]  /*36d10*/  IMAD.MOV.U32 R8, RZ, RZ, R84 ;  /* 0x000000ffff087224 */ /* 0x000fe200078e0054 */
[----:B------:R-:W4:Y:S02]  /*36d20*/  LDL.LU.64 R86, [R1+0x1370] ;  /* 0x0013700001567983 */ /* 0x000f240000300a00 */
[----:B------:R-:W-:-:S02]  /*36d30*/  IMAD.MOV.U32 R45, RZ, RZ, R226 ;  /* 0x000000ffff2d7224 */ /* 0x000fc400078e00e2 */
[----:B------:R-:W-:Y:S01]  /*36d40*/  IMAD.MOV.U32 R44, RZ, RZ, R227 ;  /* 0x000000ffff2c7224 */ /* 0x000fe200078e00e3 */
[----:B------:R-:W4:Y:S01]  /*36d50*/  LDL.LU.64 R84, [R1+0x1368] ;  /* 0x0013680001547983 */ /* 0x000f220000300a00 */
[----:B------:R-:W-:Y:S02]  /*36d60*/  IMAD.MOV.U32 R221, RZ, RZ, R224 ;  /* 0x000000ffffdd7224 */ /* 0x000fe400078e00e0 */
[----:B------:R-:W-:Y:S02]  /*36d70*/  IMAD.MOV.U32 R222, RZ, RZ, R225 ;  /* 0x000000ffffde7224 */ /* 0x000fe400078e00e1 */
[----:B------:R-:W-:Y:S01]  /*36d80*/  IMAD.MOV.U32 R220, RZ, RZ, R82 ;  /* 0x000000ffffdc7224 */ /* 0x000fe200078e0052 */
[----:B------:R-:W-:Y:S01]  /*36d90*/  MOV R52, R83 ;  /* 0x0000005300347202 */ /* 0x000fe20000000f00 */
[----:B------:R-:W-:Y:S01]  /*36da0*/  IMAD.MOV.U32 R226, RZ, RZ, R80 ;  /* 0x000000ffffe27224 */ /* 0x000fe200078e0050 */
[----:B------:R-:W3:Y:S01]  /*36db0*/  LDL.LU.64 R82, [R1+0x1360] ;  /* 0x0013600001527983 */ /* 0x000ee20000300a00 */
[----:B------:R-:W-:-:S03]  /*36dc0*/  IMAD.MOV.U32 R227, RZ, RZ, R81 ;  /* 0x000000ffffe37224 */ /* 0x000fc600078e0051 */
[----:B------:R-:W3:Y:S01]  /*36dd0*/  LDL.LU.64 R80, [R1+0x1358] ;  /* 0x0013580001507983 */ /* 0x000ee20000300a00 */
[C---:B--2---:R-:W-:Y:S08]  /*36de0*/  HMMA.1688.F32.TF32 R76, R196.reuse, R56, R76 ;  /* 0x00000038c44c723c */ /* 0x044ff0000008104c */
[----:B------:R-:W-:Y:S11]  /*36df0*/  HMMA.1688.F32.TF32 R72, R196, R60, R72 ;  /* 0x0000003cc448723c */ /* 0x000ff60000081048 */
[----:B------:R-:W-:Y:S05]  /*36e00*/  @!UPT UIADD3 URZ, URZ, URZ, URZ ;  /* 0x0000003f3f3ff290 */ /* 0x000fea000fffe03f */
[----:B------:R-:W-:Y:S02]  /*36e10*/  IMAD.MOV.U32 R57, RZ, RZ, R78 ;  /* 0x000000ffff397224 */ /* 0x000fe400078e004e */
[----:B------:R-:W-:Y:S02]  /*36e20*/  IMAD.MOV.U32 R56, RZ, RZ, R79 ;  /* 0x000000ffff387224 */ /* 0x000fe400078e004f */
[----:B------:R-:W-:Y:S01]  /*36e30*/  IMAD.MOV.U32 R224, RZ, RZ, R76 ;  /* 0x000000ffffe07224 */ /* 0x000fe200078e004c */
[----:B------:R-:W1:Y:S01]  /*36e40*/  LDL.LU.64 R78, [R1+0x1350] ;  /* 0x00135000014e7983 */ /* 0x000e620000300a00 */
[----:B------:R-:W-:-:S03]  /*36e50*/  IMAD.MOV.U32 R225, RZ, RZ, R77 ;  /* 0x000000ffffe17224 */ /* 0x000fc600078e004d */
[----:B------:R-:W1:Y:S01]  /*36e60*/  LDL.LU.64 R76, [R1+0x1348] ;  /* 0x00134800014c7983 */ /* 0x000e620000300a00 */
[----:B------:R-:W-:Y:S02]  /*36e70*/  IMAD.MOV.U32 R61, RZ, RZ, R74 ;  /* 0x000000ffff3d7224 */ /* 0x000fe400078e004a */
[----:B------:R-:W-:Y:S02]  /*36e80*/  IMAD.MOV.U32 R60, RZ, RZ, R75 ;  /* 0x000000ffff3c7224 */ /* 0x000fe400078e004b */
[----:B------:R-:W-:Y:S01]  /*36e90*/  IMAD.MOV.U32 R230, RZ, RZ, R72 ;  /* 0x000000ffffe67224 */ /* 0x000fe200078e0048 */
[----:B------:R-:W2:Y:S01]  /*36ea0*/  LDL.LU.64 R74, [R1+0x1340] ;  /* 0x00134000014a7983 */ /* 0x000ea20000300a00 */
[----:B------:R-:W-:-:S03]  /*36eb0*/  IMAD.MOV.U32 R231, RZ, RZ, R73 ;  /* 0x000000ffffe77224 */ /* 0x000fc600078e0049 */
[----:B------:R-:W2:Y:S01]  /*36ec0*/  LDL.LU.64 R72, [R1+0x1338] ;  /* 0x0013380001487983 */ /* 0x000ea20000300a00 */
[----:B-----5:R-:W-:Y:S03]  /*36ed0*/  HMMA.1688.F32.TF32 R196, R196, R64, R68 ;  /* 0x00000040c4c4723c */ /* 0x020fe60000081044 */
[----:B------:R-:W5:Y:S04]  /*36ee0*/  LDL.LU.64 R70, [R1+0x1330] ;  /* 0x0013300001467983 */ /* 0x000f680000300a00 */
[----:B------:R-:W5:Y:S11]  /*36ef0*/  LDL.LU.64 R68, [R1+0x1328] ;  /* 0x0013280001447983 */ /* 0x000f760000300a00 */
[----:B------:R-:W-:Y:S06]  /*36f00*/  @!UPT UIADD3 URZ, URZ, URZ, URZ ;  /* 0x0000003f3f3ff290 */ /* 0x000fec000fffe03f */
[----:B------:R-:W-:Y:S01]  /*36f10*/  IMAD.MOV.U32 R53, RZ, RZ, R196 ;  /* 0x000000ffff357224 */ /* 0x000fe200078e00c4 */
[----:B------:R-:W-:Y:S01]  /*36f20*/  MOV R49, R197 ;  /* 0x000000c500317202 */ /* 0x000fe20000000f00 */
[----:B------:R-:W2:Y:S01]  /*36f30*/  LDL.LU R196, [R1] ;  /* 0x0000000001c47983 */ /* 0x000ea20000300800 */
[----:B------:R-:W-:Y:S02]  /*36f40*/  IMAD.MOV.U32 R48, RZ, RZ, R198 ;  /* 0x000000ffff307224 */ /* 0x000fe400078e00c6 */
[----:B------:R-:W-:Y:S01]  /*36f50*/  IMAD.MOV.U32 R40, RZ, RZ, R199 ;  /* 0x000000ffff287224 */ /* 0x000fe200078e00c7 */
[----:B------:R-:W2:Y:S04]  /*36f60*/  LDL.LU R197, [R1+0x4] ;  /* 0x0000040001c57983 */ /* 0x000ea80000300800 */
[----:B------:R-:W2:Y:S04]  /*36f70*/  LDL.LU R198, [R1+0x8] ;  /* 0x0000080001c67983 */ /* 0x000ea80000300800 */
[----:B------:R-:W2:Y:S04]  /*36f80*/  LDL.LU R199, [R1+0xc] ;  /* 0x00000c0001c77983 */ /* 0x000ea80000300800 */
[----:B------:R-:W2:Y:S04]  /*36f90*/  LDL.LU R64, [R1+0x348] ;  /* 0x0003480001407983 */ /* 0x000ea80000300800 */
[----:B------:R-:W3:Y:S01]  /*36fa0*/  LDL.LU R65, [R1+0x34c] ;  /* 0x00034c0001417983 */ /* 0x000ee20000300800 */
[C---:B-1----:R-:W-:Y:S08]  /*36fb0*/  HMMA.1688.F32.TF32 R76, R204.reuse, R18, R76 ;  /* 0x00000012cc4c723c */ /* 0x042ff0000008104c */
[C---:B-----5:R-:W-:Y:S11]  /*36fc0*/  HMMA.1688.F32.TF32 R68, R204.reuse, R10, R68 ;  /* 0x0000000acc44723c */ /* 0x060ff60000081044 */
[----:B------:R-:W-:Y:S11]  /*36fd0*/  @!UPT UIADD3 URZ, URZ, URZ, URZ ;  /* 0x0000003f3f3ff290 */ /* 0x000ff6000fffe03f */
[----:B------:R-:W-:Y:S01]  /*36fe0*/  @!UPT UIADD3 URZ, URZ, URZ, URZ ;  /* 0x0000003f3f3ff290 */ /* 0x000fe2000fffe03f */
[----:B------:R-:W-:Y:S04]  /*36ff0*/  STL.64 [R1+0x300], R68 ;  /* 0x0003004401007387 */ /* 0x000fe80000100a00 */
[----:B------:R2:W-:Y:S02]  /*37000*/  STL.64 [R1+0x308], R70 ;  /* 0x0003084601007387 */ /* 0x0005e40000100a00 */
[C---:B--2---:R-:W-:Y:S08]  /*37010*/  HMMA.1688.F32.TF32 R68, R204.reuse, R14, R72 ;  /* 0x0000000ecc44723c */ /* 0x044ff00000081048 */
[C---:B---3--:R-:W-:Y:S11]  /*37020*/  HMMA.1688.F32.TF32 R72, R204.reuse, R22, R80 ;  /* 0x00000016cc48723c */ /* 0x048ff60000081050 */
[----:B------:R-:W-:Y:S04]  /*37030*/  @!UPT UIADD3 URZ, URZ, URZ, URZ ;  /* 0x0000003f3f3ff290 */ /* 0x000fe8000fffe03f */
[----:B------:R-:W-:Y:S04]  /*37040*/  STL.64 [R1+0x2f0], R68 ;  /* 0x0002f04401007387 */ /* 0x000fe80000100a00 */
[----:B------:R4:W-:Y:S02]  /*37050*/  STL.64 [R1+0x2f8], R70 ;  /* 0x0002f84601007387 */ /* 0x0009e40000100a00 */
[C---:B----4-:R-:W-:Y:S02]  /*37060*/  HMMA.1688.F32.TF32 R68, R204.reuse, R26, R84 ;  /* 0x0000001acc44723c */ /* 0x050fe40000081054 */
[----:B------:R-:W-:Y:S04]  /*37070*/  STL.64 [R1+0x2e0], R76 ;  /* 0x0002e04c01007387 */ /* 0x000fe80000100a00 */
[----:B------:R-:W-:Y:S04]  /*37080*/  STL.64 [R1+0x2e8], R78 ;  /* 0x0002e84e01007387 */ /* 0x000fe80000100a00 */
[----:B------:R-:W-:Y:S04]  /*37090*/  STL.64 [R1+0x2c0], R72 ;  /* 0x0002c04801007387 */ /* 0x000fe80000100a00 */
[----:B------:R1:W-:Y:S01]  /*370a0*/  STL.64 [R1+0x2c8], R74 ;  /* 0x0002c84a01007387 */ /* 0x0003e20000100a00 */
[C---:B------:R-:W-:Y:S03]  /*370b0*/  HMMA.1688.F32.TF32 R80, R204.reuse, R34, R92 ;  /* 0x00000022cc50723c */ /* 0x040fe6000008105c */
[----:B------:R-:W-:Y:S04]  /*370c0*/  LDS R76, [R64+0x83800] ;  /* 0x08380000404c7984 */ /* 0x000fe80000000800 */
[----:B------:R-:W-:Y:S04]  /*370d0*/  LDS R78, [R64+0x83c00] ;  /* 0x083c0000404e7984 */ /* 0x000fe80000000800 */
[----:B------:R-:W-:Y:S04]  /*370e0*/  STL.64 [R1+0x290], R68 ;  /* 0x0002904401007387 */ /* 0x000fe80000100a00 */
[----:B------:R2:W-:Y:S01]  /*370f0*/  STL.64 [R1+0x298], R70 ;  /* 0x0002984601007387 */ /* 0x0005e20000100a00 */
[C---:B-1----:R-:W-:Y:S03]  /*37100*/  HMMA.1688.F32.TF32 R72, R204.reuse, R38, R96 ;  /* 0x00000026cc48723c */ /* 0x042fe60000081060 */
[----:B------:R-:W-:Y:S04]  /*37110*/  LDS R77, [R65+0x83800] ;  /* 0x08380000414d7984 */ /* 0x000fe80000000800 */
[----:B------:R-:W1:Y:S01]  /*37120*/  LDS R79, [R65+0x83c00] ;  /* 0x083c0000414f7984 */ /* 0x000e620000000800 */
[C---:B--2---:R-:W-:Y:S11]  /*37130*/  HMMA.1688.F32.TF32 R68, R204.reuse, R30, R88 ;  /* 0x0000001ecc44723c */ /* 0x044ff60000081058 */
[----:B------:R-:W-:Y:S11]  /*37140*/  @!UPT UIADD3 URZ, URZ, URZ, URZ ;  /* 0x0000003f3f3ff290 */ /* 0x000ff6000fffe03f */
[----:B------:R-:W-:Y:S01]  /*37150*/  @!UPT UIADD3 URZ, URZ, URZ, URZ ;  /* 0x0000003f3f3ff290 */ /* 0x000fe2000fffe03f */
[----:B------:R-:W-:Y:S04]  /*37160*/  STL.64 [R1], R68 ;  /* 0x0000004401007387 */ /* 0x000fe80000100a00 */
[----:B------:R-:W-:Y:S04]  /*37170*/  STL.64 [R1+0x8], R70 ;  /* 0x0000084601007387 */ /* 0x000fe80000100a00 */
[----:B------:R-:W-:Y:S04]  /*37180*/  STL.64 [R1+0x280], R80 ;  /* 0x0002805001007387 */ /* 0x000fe80000100a00 */
[----:B------:R-:W-:Y:S04]  /*37190*/  STL.64 [R1+0x288], R82 ;  /* 0x0002885201007387 */ /* 0x000fe80000100a00 */
[----:B------:R-:W-:Y:S04]  /*371a0*/  STL.64 [R1+0x270], R72 ;  /* 0x0002704801007387 */ /* 0x000fe80000100a00 */
[----:B------:R2:W-:Y:S04]  /*371b0*/  STL.64 [R1+0x278], R74 ;  /* 0x0002784a01007387 */ /* 0x0005e80000100a00 */
[----:B------:R-:W-:Y:S04]  /*371c0*/  LDS R68, [R59+0x83880] ;  /* 0x083880003b447984 */ /* 0x000fe80000000800 */
[----:B------:R3:W-:Y:S01]  /*371d0*/  LDS R70, [R59+0x83c80] ;  /* 0x083c80003b467984 */ /* 0x0007e20000000800 */
[C---:B--2---:R-:W-:Y:S03]  /*371e0*/  HMMA.1688.F32.TF32 R72, R204.reuse, R42, R100 ;  /* 0x0000002acc48723c */ /* 0x044fe60000081064 */
[----:B------:R-:W-:Y:S04]  /*371f0*/  LDS R69, [R67+0x83880] ;  /* 0x0838800043457984 */ /* 0x000fe80000000800 */
[----:B---3--:R-:W2:Y:S04]  /*37200*/  LDL.LU R59, [R1+0x1320] ;  /* 0x00132000013b7983 */ /* 0x008ea80000300800 */
[----:B------:R3:W-:Y:S11]  /*37210*/  LDS R71, [R67+0x83c80] ;  /* 0x083c800043477984 */ /* 0x0007f60000000800 */
[----:B------:R-:W-:Y:S01]  /*37220*/  @!UPT UIADD3 URZ, URZ, URZ, URZ ;  /* 0x0000003f3f3ff290 */ /* 0x000fe2000fffe03f */
[----:B------:R-:W-:Y:S04]  /*37230*/  STL.64 [R1+0x260], R72 ;  /* 0x0002604801007387 */ /* 0x000fe80000100a00 */
[----:B------:R4:W-:Y:S04]  /*37240*/  STL.64 [R1+0x268], R74 ;  /* 0x0002684a01007387 */ /* 0x0009e80000100a00 */
[----:B---3--:R-:W3:Y:S01]  /*37250*/  LDL.LU R67, [R1+0x131c] ;  /* 0x00131c0001437983 */ /* 0x008ee20000300800 */
[C---:B------:R-:W-:Y:S08]  /*37260*/  HMMA.1688.F32.TF32 R84, R204.reuse, R50, R108 ;  /* 0x00000032cc54723c */ /* 0x040ff0000008106c */
[C---:B----4-:R-:W-:Y:S08]  /*37270*/  HMMA.1688.F32.TF32 R72, R204.reuse, R46, R104 ;  /* 0x0000002ecc48723c */ /* 0x050ff00000081068 */
[C---:B------:R-:W-:Y:S11]  /*37280*/  HMMA.1688.F32.TF32 R80, R204.reuse, R54, R112 ;  /* 0x00000036cc50723c */ /* 0x040ff60000081070 */
[----:B------:R-:W-:Y:S04]  /*37290*/  @!UPT UIADD3 URZ, URZ, URZ, URZ ;  /* 0x0000003f3f3ff290 */ /* 0x000fe8000fffe03f */
[----:B------:R-:W-:Y:S04]  /*372a0*/  STL.64 [R1+0x250], R72 ;  /* 0x0002504801007387 */ /* 0x000fe80000100a00 */
[----:B------:R-:W-:Y:S04]  /*372b0*/  STL.64 [R1+0x258], R74 ;  /* 0x0002584a01007387 */ /* 0x000fe80000100a00 */
[----:B------:R-:W-:Y:S04]  /*372c0*/  STL.64 [R1+0x240], R84 ;  /* 0x0002405401007387 */ /* 0x000fe80000100a00 */
[----:B------:R4:W-:Y:S04]  /*372d0*/  STL.64 [R1+0x248], R86 ;  /* 0x0002485601007387 */ /* 0x0009e80000100a00 */
[----:B------:R-:W-:Y:S04]  /*372e0*/  STL.64 [R1+0x230], R80 ;  /* 0x0002305001007387 */ /* 0x000fe80000100a00 */
[----:B------:R3:W-:Y:S01]  /*372f0*/  STL.64 [R1+0x238], R82 ;  /* 0x0002385201007387 */ /* 0x0007e20000100a00 */
[----:B----4-:R-:W-:Y:S08]  /*37300*/  HMMA.1688.F32.TF32 R84, R204, R62, R120 ;  /* 0x0000003ecc54723c */ /* 0x010ff00000081078 */
[----:B-1----:R-:W-:Y:S01]  /*37310*/  HMMA.1688.F32.TF32 R88, R76, R10, R136 ;  /* 0x0000000a4c58723c */ /* 0x002fe20000081088 */
        /* <DEDUP_REMOVED lines=8> */
[----:B------:R-:W-:Y:S01]  /*373a0*/  IMAD.MOV.U32 R105, RZ, RZ, R222 ;  /* 0x000000ffff697224 */ /* 0x000fe200078e00de */
[----:B------:R-:W-:Y:S01]  /*373b0*/  MOV R113, R216 ;  /* 0x000000d800717202 */ /* 0x000fe20000000f00 */
[----:B------:R-:W-:Y:S02]  /*373c0*/  IMAD.MOV.U32 R112, RZ, RZ, R223 ;  /* 0x000000ffff707224 */ /* 0x000fe400078e00df */
[----:B------:R-:W-:Y:S01]  /*373d0*/  IMAD.MOV.U32 R114, RZ, RZ, R217 ;  /* 0x000000ffff727224 */ /* 0x000fe200078e00d9 */
[----:B------:R-:W-:Y:S01]  /*373e0*/  HMMA.1688.F32.TF32 R196, R204, R6, R196 ;  /* 0x00000006ccc4723c */ /* 0x000fe200000810c4 */
[----:B------:R-:W-:Y:S02]  /*373f0*/  IMAD.MOV.U32 R136, RZ, RZ, R214 ;  /* 0x000000ffff887224 */ /* 0x000fe400078e00d6 */
[----:B------:R-:W-:-:S05]  /*37400*/  IMAD.MOV.U32 R137, RZ, RZ, R215 ;  /* 0x000000ffff897224 */ /* 0x000fca00078e00d7 */
[C---:B--2---:R-:W-:Y:S08]  /*37410*/  HMMA.1688.F32.TF32 R72, R204.reuse, R58, R116 ;  /* 0x0000003acc48723c */ /* 0x044ff00000081074 */
[----:B---3--:R-:W-:Y:S11]  /*37420*/  HMMA.1688.F32.TF32 R80, R204, R66, R124 ;  /* 0x00000042cc50723c */ /* 0x008ff6000008107c */
[----:B------:R-:W-:Y:S04]  /*37430*/  @!UPT UIADD3 URZ, URZ, URZ, URZ ;  /* 0x0000003f3f3ff290 */ /* 0x000fe8000fffe03f */
[----:B------:R-:W-:Y:S04]  /*37440*/  STL.64 [R1+0x220], R72 ;  /* 0x0002204801007387 */ /* 0x000fe80000100a00 */
[----:B------:R-:W-:Y:S04]  /*37450*/  STL.64 [R1+0x228], R74 ;  /* 0x0002284a01007387 */ /* 0x000fe80000100a00 */
[----:B------:R-:W-:Y:S04]  /*37460*/  STL.64 [R1+0x210], R84 ;  /* 0x0002105401007387 */ /* 0x000fe80000100a00 */
[----:B------:R1:W-:Y:S01]  /*37470*/  STL.64 [R1+0x218], R86 ;  /* 0x0002185601007387 */ /* 0x0003e20000100a00 */
[----:B------:R-:W-:-:S02]  /*37480*/  IMAD.MOV.U32 R124, RZ, RZ, R218 ;  /* 0x000000ffff7c7224 */ /* 0x000fc400078e00da */
[----:B------:R-:W-:Y:S01]  /*37490*/  IMAD.MOV.U32 R125, RZ, RZ, R219 ;  /* 0x000000ffff7d7224 */ /* 0x000fe200078e00db */
[----:B------:R-:W-:Y:S01]  /*374a0*/  LDS R72, [R64+0x83880] ;  /* 0x0838800040487984 */ /* 0x000fe20000000800 */
[----:B------:R-:W-:Y:S02]  /*374b0*/  IMAD.MOV.U32 R204, RZ, RZ, R212 ;  /* 0x000000ffffcc7224 */ /* 0x000fe400078e00d4 */
[----:B------:R-:W-:Y:S01]  /*374c0*/  IMAD.MOV.U32 R205, RZ, RZ, R213 ;  /* 0x000000ffffcd7224 */ /* 0x000fe200078e00d5 */
[----:B------:R-:W-:Y:S01]  /*374d0*/  LDS R74, [R64+0x83c80] ;  /* 0x083c8000404a7984 */ /* 0x000fe20000000800 */
[C---:B-1----:R-:W-:Y:S03]  /*374e0*/  HMMA.1688.F32.TF32 R84, R76.reuse, R14, R140 ;  /* 0x0000000e4c54723c */ /* 0x042fe6000008108c */
[----:B------:R-:W-:Y:S04]  /*374f0*/  STL.64 [R1+0x200], R80 ;  /* 0x0002005001007387 */ /* 0x000fe80000100a00 */
[----:B------:R1:W-:Y:S04]  /*37500*/  STL.64 [R1+0x208], R82 ;  /* 0x0002085201007387 */ /* 0x0003e80000100a00 */
[----:B------:R-:W-:Y:S04]  /*37510*/  LDS R73, [R65+0x83880] ;  /* 0x0838800041497984 */ /* 0x000fe80000000800 */
[----:B------:R-:W2:Y:S01]  /*37520*/  LDS R75, [R65+0x83c80] ;  /* 0x083c8000414b7984 */ /* 0x000ea20000000800 */
[C---:B-1----:R-:W-:Y:S03]  /*37530*/  HMMA.1688.F32.TF32 R80, R76.reuse, R18, R144 ;  /* 0x000000124c50723c */ /* 0x042fe60000081090 */
[----:B------:R-:W-:Y:S04]  /*37540*/  STL.64 [R1+0x1f0], R88 ;  /* 0x0001f05801007387 */ /* 0x000fe80000100a00 */
[----:B------:R1:W-:Y:S04]  /*37550*/  STL.64 [R1+0x1f8], R90 ;  /* 0x0001f85a01007387 */ /* 0x0003e80000100a00 */
[----:B------:R-:W-:Y:S04]  /*37560*/  STL.64 [R1+0x1e0], R84 ;  /* 0x0001e05401007387 */ /* 0x000fe80000100a00 */
[----:B------:R3:W-:Y:S01]  /*37570*/  STL.64 [R1+0x1e8], R86 ;  /* 0x0001e85601007387 */ /* 0x0007e20000100a00 */
[C---:B-1----:R-:W-:Y:S07]  /*37580*/  HMMA.1688.F32.TF32 R88, R76.reuse, R22, R148 ;  /* 0x000000164c58723c */ /* 0x042fee0000081094 */
[----:B------:R-:W-:Y:S01]  /*37590*/  STL.64 [R1+0x1d0], R80 ;  /* 0x0001d05001007387 */ /* 0x000fe20000100a00 */
[C---:B---3--:R-:W-:Y:S03]  /*375a0*/  HMMA.1688.F32.TF32 R84, R76.reuse, R26, R152 ;  /* 0x0000001a4c54723c */ /* 0x048fe60000081098 */
[----:B------:R1:W-:Y:S05]  /*375b0*/  STL.64 [R1+0x1d8], R82 ;  /* 0x0001d85201007387 */ /* 0x0003ea0000100a00 */
[C---:B-1----:R-:W-:Y:S07]  /*375c0*/  HMMA.1688.F32.TF32 R80, R76.reuse, R30, R156 ;  /* 0x0000001e4c50723c */ /* 0x042fee000008109c */
[----:B------:R-:W-:Y:S04]  /*375d0*/  STL.64 [R1+0x1c0], R88 ;  /* 0x0001c05801007387 */ /* 0x000fe80000100a00 */
[----:B------:R1:W-:Y:S04]  /*375e0*/  STL.64 [R1+0x1c8], R90 ;  /* 0x0001c85a01007387 */ /* 0x0003e80000100a00 */
[----:B------:R-:W-:Y:S04]  /*375f0*/  STL.64 [R1+0x1b0], R84 ;  /* 0x0001b05401007387 */ /* 0x000fe80000100a00 */
[----:B------:R3:W-:Y:S01]  /*37600*/  STL.64 [R1+0x1b8], R86 ;  /* 0x0001b85601007387 */ /* 0x0007e20000100a00 */
[C---:B-1----:R-:W-:Y:S03]  /*37610*/  HMMA.1688.F32.TF32 R88, R76.reuse, R34, R160 ;  /* 0x000000224c58723c */ /* 0x042fe600000810a0 */
[----:B------:R-:W-:Y:S05]  /*37620*/  STL.64 [R1+0x1a0], R80 ;  /* 0x0001a05001007387 */ /* 0x000fea0000100a00 */
[C---:B---3--:R-:W-:Y:S01]  /*37630*/  HMMA.1688.F32.TF32 R84, R76.reuse, R38, R164 ;  /* 0x000000264c54723c */ /* 0x048fe200000810a4 */
[----:B------:R1:W-:Y:S07]  /*37640*/  STL.64 [R1+0x1a8], R82 ;  /* 0x0001a85201007387 */ /* 0x0003ee0000100a00 */
        /* <DEDUP_REMOVED lines=9> */
[----:B-1----:R-:W-:Y:S07]  /*376e0*/  HMMA.1688.F32.TF32 R80, R76, R54, R180 ;  /* 0x000000364c50723c */ /* 0x002fee00000810b4 */
[----:B------:R-:W-:Y:S04]  /*376f0*/  STL.64 [R1+0x160], R88 ;  /* 0x0001605801007387 */ /* 0x000fe80000100a00 */
[----:B------:R-:W-:Y:S04]  /*37700*/  STL.64 [R1+0x168], R90 ;  /* 0x0001685a01007387 */ /* 0x000fe80000100a00 */
[----:B------:R-:W-:Y:S04]  /*37710*/  STL.64 [R1+0xe0], R84 ;  /* 0x0000e05401007387 */ /* 0x000fe80000100a00 */
[----:B------:R-:W-:Y:S04]  /*37720*/  STL.64 [R1+0xe8], R86 ;  /* 0x0000e85601007387 */ /* 0x000fe80000100a00 */
[----:B------:R-:W3:Y:S04]  /*37730*/  LDL.LU R230, [R1+0x1318] ;  /* 0x0013180001e67983 */ /* 0x000ee80000300800 */
[----:B------:R1:W-:Y:S04]  /*37740*/  STL.64 [R1+0xd0], R80 ;  /* 0x0000d05001007387 */ /* 0x0003e80000100a00 */
[----:B------:R4:W-:Y:S04]  /*37750*/  STL.64 [R1+0xd8], R82 ;  /* 0x0000d85201007387 */ /* 0x0009e80000100a00 */
        /* <DEDUP_REMOVED lines=15> */
[----:B------:R-:W-:-:S03]  /*37850*/  MOV R145, R209 ;  /* 0x000000d100917202 */ /* 0x000fc60000000f00 */
        /* <DEDUP_REMOVED lines=19> */
[----:B------:R-:W5:Y:S01]  /*37990*/  LDL.LU R192, [R1+0x12b0] ;  /* 0x0012b00001c07983 */ /* 0x000f620000300800 */
[----:B------:R-:W-:Y:S01]  /*379a0*/  IMAD.MOV.U32 R154, RZ, RZ, R194 ;  /* 0x000000ffff9a7224 */ /* 0x000fe200078e00c2 */
[----:B------:R-:W-:Y:S02]  /*379b0*/  MOV R155, R195 ;  /* 0x000000c3009b7202 */ /* 0x000fe40000000f00 */
[----:B------:R-:W5:Y:S01]  /*379c0*/  LDL.LU R193, [R1+0x12ac] ;  /* 0x0012ac0001c17983 */ /* 0x000f620000300800 */
[----:B-1----:R-:W-:-:S03]  /*379d0*/  IMAD.MOV.U32 R80, RZ, RZ, R188 ;  /* 0x000000ffff507224 */ /* 0x002fc600078e00bc */
[----:B------:R-:W5:Y:S01]  /*379e0*/  LDL.LU R194, [R1+0x12a8] ;  /* 0x0012a80001c27983 */ /* 0x000f620000300800 */
[----:B------:R-:W-:-:S03]  /*379f0*/  IMAD.MOV.U32 R81, RZ, RZ, R189 ;  /* 0x000000ffff517224 */ /* 0x000fc600078e00bd */
[----:B------:R-:W5:Y:S01]  /*37a00*/  LDL.LU R195, [R1+0x12a4] ;  /* 0x0012a40001c37983 */ /* 0x000f620000300800 */
[----:B----4-:R-:W-:-:S03]  /*37a10*/  IMAD.MOV.U32 R82, RZ, RZ, R190 ;  /* 0x000000ffff527224 */ /* 0x010fc600078e00be */
[----:B------:R-:W4:Y:S01]  /*37a20*/  LDL.LU R188, [R1+0x12a0] ;  /* 0x0012a00001bc7983 */ /* 0x000f220000300800 */
[----:B------:R-:W-:-:S03]  /*37a30*/  IMAD.MOV.U32 R83, RZ, RZ, R191 ;  /* 0x000000ffff537224 */ /* 0x000fc600078e00bf */
[----:B------:R-:W4:Y:S04]  /*37a40*/  LDL.LU R189, [R1+0x129c] ;  /* 0x00129c0001bd7983 */ /* 0x000f280000300800 */
[----:B------:R-:W4:Y:S04]  /*37a50*/  LDL.LU R190, [R1+0x1298] ;  /* 0x0012980001be7983 */ /* 0x000f280000300800 */
[----:B------:R-:W4:Y:S04]  /*37a60*/  LDL.LU R191, [R1+0x1294] ;  /* 0x0012940001bf7983 */ /* 0x000f280000300800 */
[----:B------:R-:W4:Y:S04]  /*37a70*/  LDL.LU R84, [R1+0x60] ;  /* 0x0000600001547983 */ /* 0x000f280000300800 */
[----:B------:R-:W4:Y:S04]  /*37a80*/  LDL.LU R85, [R1+0x64] ;  /* 0x0000640001557983 */ /* 0x000f280000300800 */
[----:B------:R-:W4:Y:S04]  /*37a90*/  LDL.LU R86, [R1+0x68] ;  /* 0x0000680001567983 */ /* 0x000f280000300800 */
[----:B------:R-:W4:Y:S01]  /*37aa0*/  LDL.LU R87, [R1+0x6c] ;  /* 0x00006c0001577983 */ /* 0x000f220000300800 */
[----:B------:R-:W-:-:S02]  /*37ab0*/  IMAD.MOV.U32 R88, RZ, RZ, R184 ;  /* 0x000000ffff587224 */ /* 0x000fc400078e00b8 */
[----:B------:R-:W-:Y:S01]  /*37ac0*/  IMAD.MOV.U32 R89, RZ, RZ, R185 ;  /* 0x000000ffff597224 */ /* 0x000fe200078e00b9 */
[----:B------:R-:W4:Y:S01]  /*37ad0*/  LDL.LU R184, [R1+0x1290] ;  /* 0x0012900001b87983 */ /* 0x000f220000300800 */
[----:B------:R-:W-:Y:S02]  /*37ae0*/  IMAD.MOV.U32 R90, RZ, RZ, R186 ;  /* 0x000000ffff5a7224 */ /* 0x000fe400078e00ba */
[----:B------:R-:W-:Y:S01]  /*37af0*/  IMAD.MOV.U32 R91, RZ, RZ, R187 ;  /* 0x000000ffff5b7224 */ /* 0x000fe200078e00bb */
[----:B------:R-:W4:Y:S01]  /*37b00*/  LDL.LU R185, [R1+0x128c] ;  /* 0x00128c0001b97983 */ /* 0x000f220000300800 */
[----:B------:R-:W-:Y:S01]  /*37b10*/  IMAD.MOV.U32 R115, RZ, RZ, R41 ;  /* 0x000000ffff737224 */ /* 0x000fe200078e0029 */
[----:B------:R-:W-:Y:S01]  /*37b20*/  MOV R141, R0 ;  /* 0x00000000008d7202 */ /* 0x000fe20000000f00 */
[----:B------:R-:W-:Y:S01]  /*37b30*/  IMAD.MOV.U32 R140, RZ, RZ, R3 ;  /* 0x000000ffff8c7224 */ /* 0x000fe200078e0003 */
[----:B------:R-:W4:Y:S01]  /*37b40*/  LDL.LU R186, [R1+0x1288] ;  /* 0x0012880001ba7983 */ /* 0x000f220000300800 */
[----:B------:R-:W-:Y:S01]  /*37b50*/  HMMA.1688.F32.TF32 R132, R76, R6, R132 ;  /* 0x000000064c84723c */ /* 0x000fe20000081084 */
[----:B------:R-:W-:-:S02]  /*37b60*/  IMAD.MOV.U32 R142, RZ, RZ, R252 ;  /* 0x000000ffff8e7224 */ /* 0x000fc400078e00fc */
[----:B------:R-:W4:Y:S01]  /*37b70*/  LDL.LU R187, [R1+0x1284] ;  /* 0x0012840001bb7983 */ /* 0x000f220000300800 */
[----:B------:R-:W-:Y:S02]  /*37b80*/  IMAD.MOV.U32 R109, RZ, RZ, R5 ;  /* 0x000000ffff6d7224 */ /* 0x000fe400078e0005 */
[----:B------:R-:W-:Y:S01]  /*37b90*/  IMAD.MOV.U32 R110, RZ, RZ, R4 ;  /* 0x000000ffff6e7224 */ /* 0x000fe200078e0004 */
[----:B------:R-:W4:Y:S01]  /*37ba0*/  LDL.LU R3, [R1+0x1280] ;  /* 0x0012800001037983 */ /* 0x000f220000300800 */
[----:B--2---:R-:W-:Y:S03]  /*37bb0*/  HMMA.1688.F32.TF32 R88, R72, R6, R88 ;  /* 0x000000064858723c */ /* 0x004fe60000081058 */
[----:B------:R-:W2:Y:S04]  /*37bc0*/  LDL.LU R0, [R1+0x127c] ;  /* 0x00127c0001007983 */ /* 0x000ea80000300800 */
[----:B------:R-:W2:Y:S01]  /*37bd0*/  LDL.LU R252, [R1+0x1278] ;  /* 0x0012780001fc7983 */ /* 0x000ea20000300800 */
[----:B------:R-:W-:Y:S01]  /*37be0*/  HMMA.1688.F32.TF32 R240, R68, R42, R240 ;  /* 0x0000002a44f0723c */ /* 0x000fe200000810f0 */
[----:B------:R-:W-:Y:S01]  /*37bf0*/  IMAD.MOV.U32 R126, RZ, RZ, R29 ;  /* 0x000000ffff7e7224 */ /* 0x000fe200078e001d */
[----:B------:R-:W-:Y:S01]  /*37c00*/  MOV R127, R28 ;  /* 0x0000001c007f7202 */ /* 0x000fe20000000f00 */
[----:B------:R-:W-:-:S02]  /*37c10*/  IMAD.MOV.U32 R103, RZ, RZ, R52 ;  /* 0x000000ffff677224 */ /* 0x000fc400078e0034 */
[----:B------:R-:W-:-:S03]  /*37c20*/  IMAD.MOV.U32 R107, RZ, RZ, R44 ;  /* 0x000000ffff6b7224 */ /* 0x000fc600078e002c */
[-C--:B---3--:R-:W-:Y:S08]  /*37c30*/  HMMA.1688.F32.TF32 R228, R68, R30.reuse, R228 ;  /* 0x0000001e44e4723c */ /* 0x088ff000000810e4 */
[C---:B------:R-:W-:Y:S08]  /*37c40*/  HMMA.1688.F32.TF32 R28, R72.reuse, R30, R124 ;  /* 0x0000001e481c723c */ /* 0x040ff0000008107c */
[----:B------:R-:W-:Y:S08]  /*37c50*/  HMMA.1688.F32.TF32 R124, R72, R54, R100 ;  /* 0x00000036487c723c */ /* 0x000ff00000081064 */
[----:B-----5:R-:W-:Y:S08]  /*37c60*/  HMMA.1688.F32.TF32 R200, R68, R6, R200 ;  /* 0x0000000644c8723c */ /* 0x020ff000000810c8 */
[----:B------:R-:W-:Y:S01]  /*37c70*/  HMMA.1688.F32.TF32 R4, R72, R42, R112 ;  /* 0x0000002a4804723c */ /* 0x000fe20000081070 */
[----:B------:R-:W3:Y:S04]  /*37c80*/  LDL.LU R42, [R1+0x354] ;  /* 0x00035400012a7983 */ /* 0x000ee80000300800 */
[----:B------:R-:W5:Y:S04]  /*37c90*/  LDL.LU R41, [R1+0x370] ;  /* 0x0003700001297983 */ /* 0x000f680000300800 */
[----:B------:R-:W2:Y:S04]  /*37ca0*/  LDL.LU R44, [R1+0x36c] ;  /* 0x00036c00012c7983 */ /* 0x000ea80000300800 */
[----:B------:R-:W2:Y:S01]  /*37cb0*/  LDL.LU R52, [R1+0x380] ;  /* 0x0003800001347983 */ /* 0x000ea20000300800 */
[----:B----4-:R-:W-:Y:S03]  /*37cc0*/  HMMA.1688.F32.TF32 R84, R68, R54, R84 ;  /* 0x000000364454723c */ /* 0x010fe60000081054 */
[----:B------:R-:W2:Y:S01]  /*37cd0*/  LDL.LU R55, [R1+0x37c] ;  /* 0x00037c0001377983 */ /* 0x000ea20000300800 */
[----:B------:R-:W-:Y:S01]  /*37ce0*/  MOV R111, R2 ;  /* 0x00000002006f7202 */ /* 0x000fe20000000f00 */
[----:B------:R-:W-:-:S02]  /*37cf0*/  IMAD.MOV.U32 R2, RZ, RZ, 0x3f ;  /* 0x0000003fff027424 */ /* 0x000fc400078e00ff */
[----:B------:R-:W-:-:S03]  /*37d00*/  IMAD.MOV.U32 R98, RZ, RZ, R57 ;  /* 0x000000ffff627224 */ /* 0x000fc600078e0039 */
[----:B------:R-:W-:Y:S01]  /*37d10*/  IADD3 R2, R2, c[0x0][0x180], RZ ;  /* 0x0000600002027a10 */ /* 0x000fe20007ffe0ff */
[----:B------:R-:W-:-:S03]  /*37d20*/  IMAD.MOV.U32 R106, RZ, RZ, R45 ;  /* 0x000000ffff6a7224 */ /* 0x000fc600078e002d */
[----:B------:R-:W-:Y:S01]  /*37d30*/  SHF.R.S32.HI R57, RZ, 0x1f, R2 ;  /* 0x0000001fff397819 */ /* 0x000fe20000011402 */
[----:B------:R-:W1:Y:S01]  /*37d40*/  S2R R45, SR_TID.X ;  /* 0x00000000002d7919 */ /* 0x000e620000002100 */
[----:B------:R-:W-:Y:S02]  /*37d50*/  IMAD.MOV.U32 R143, RZ, RZ, R17 ;  /* 0x000000ffff8f7224 */ /* 0x000fe400078e0011 */
[----:B------:R-:W-:Y:S02]  /*37d60*/  LEA.HI R57, R57, R2, RZ, 0x6 ;  /* 0x0000000239397211 */ /* 0x000fe400078f30ff */
[----:B------:R-:W1:Y:S01]  /*37d70*/  S2R R2, SR_TID.X ;  /* 0x0000000000027919 */ /* 0x000e620000002100 */
[----:B------:R-:W-:Y:S02]  /*37d80*/  IMAD.MOV.U32 R94, RZ, RZ, R61 ;  /* 0x000000ffff5e7224 */ /* 0x000fe400078e003d */
[----:B------:R-:W-:Y:S01]  /*37d90*/  IMAD.MOV.U32 R95, RZ, RZ, R60 ;  /* 0x000000ffff5f7224 */ /* 0x000fe200078e003c */
[----:B------:R-:W-:Y:S01]  /*37da0*/  HMMA.1688.F32.TF32 R216, R68, R18, R216 ;  /* 0x0000001244d8723c */ /* 0x000fe200000810d8 */
[----:B------:R-:W-:-:S07]  /*37db0*/  IMAD.MOV.U32 R120, RZ, RZ, R16 ;  /* 0x000000ffff787224 */ /* 0x000fce00078e0010 */
[C---:B------:R-:W-:Y:S08]  /*37dc0*/  HMMA.1688.F32.TF32 R16, R72.reuse, R18, R140 ;  /* 0x000000124810723c */ /* 0x040ff0000008108c */
[----:B------:R-:W-:Y:S07]  /*37dd0*/  HMMA.1688.F32.TF32 R140, R72, R62, R92 ;  /* 0x0000003e488c723c */ /* 0x000fee000008105c */
[----:B------:R-:W-:-:S02]  /*37de0*/  IMAD.MOV.U32 R95, RZ, RZ, R40 ;  /* 0x000000ffff5f7224 */ /* 0x000fc400078e0028 */
[----:B------:R-:W1:Y:S01]  /*37df0*/  S2R R40, SR_TID.X ;  /* 0x0000000000287919 */ /* 0x000e620000002100 */
[----:B------:R-:W-:-:S03]  /*37e00*/  IMAD.MOV.U32 R93, RZ, RZ, R49 ;  /* 0x000000ffff5d7224 */ /* 0x000fc600078e0031 */
[----:B------:R-:W1:Y:S01]  /*37e10*/  S2R R49, SR_TID.X ;  /* 0x0000000000317919 */ /* 0x000e620000002100 */
[----:B------:R-:W-:Y:S02]  /*37e20*/  MOV R99, R56 ;  /* 0x0000003800637202 */ /* 0x000fe40000000f00 */
[----:B-1----:R-:W-:Y:S01]  /*37e30*/  SHF.R.U32.HI R56, RZ, 0x6, R45 ;  /* 0x00000006ff387819 */ /* 0x002fe2000001162d */
[----:B------:R-:W-:Y:S01]  /*37e40*/  UIMAD UR6, UR4, -0x40, UR5 ;  /* 0xffffffc0040678a4 */ /* 0x000fe2000f8e0205 */
[----:B------:R-:W-:Y:S02]  /*37e50*/  SHF.R.U32.HI R2, RZ, 0x6, R2 ;  /* 0x00000006ff027819 */ /* 0x000fe40000011602 */
[----:B------:R-:W-:Y:S02]  /*37e60*/  SGXT.U32 R56, R56, 0x1 ;  /* 0x000000013838781a */ /* 0x000fe40000000000 */
[----:B------:R-:W-:Y:S02]  /*37e70*/  SHF.R.S32.HI R57, RZ, 0x6, R57 ;  /* 0x00000006ff397819 */ /* 0x000fe40000011439 */
[----:B------:R-:W-:-:S02]  /*37e80*/  SGXT.U32 R2, R2, 0x1 ;  /* 0x000000010202781a */ /* 0x000fc40000000000 */
[----:B------:R-:W-:Y:S02]  /*37e90*/  IADD3 R57, R57, -0x4, RZ ;  /* 0xfffffffc39397810 */ /* 0x000fe40007ffe0ff */
[----:B------:R-:W-:Y:S01]  /*37ea0*/  ISETP.GE.AND P1, PT, R56, UR6, PT ;  /* 0x0000000638007c0c */ /* 0x000fe2000bf26270 */
[----:B------:R-:W-:Y:S01]  /*37eb0*/  IMAD.MOV.U32 R94, RZ, RZ, R48 ;  /* 0x000000ffff5e7224 */ /* 0x000fe200078e0030 */
[----:B------:R-:W-:Y:S02]  /*37ec0*/  LOP3.LUT R48, R2, 0x4, RZ, 0xfc, !PT ;  /* 0x0000000402307812 */ /* 0x000fe400078efcff */
[----:B------:R-:W-:Y:S02]  /*37ed0*/  ISETP.LE.AND P0, PT, R57, UR4, PT ;  /* 0x0000000439007c0c */ /* 0x000fe4000bf03270 */
[----:B------:R-:W-:Y:S02]  /*37ee0*/  SEL R2, RZ, 0x4, P1 ;  /* 0x00000004ff027807 */ /* 0x000fe40000800000 */
[----:B------:R-:W-:-:S02]  /*37ef0*/  SHF.R.U32.HI R40, RZ, 0x6, R40 ;  /* 0x00000006ff287819 */ /* 0x000fc40000011628 */
[----:B------:R-:W-:Y:S02]  /*37f00*/  SEL R2, R2, RZ, !P0 ;  /* 0x000000ff02027207 */ /* 0x000fe40004000000 */
[----:B------:R-:W-:Y:S02]  /*37f10*/  ISETP.GE.AND P1, PT, R48, UR6, PT ;  /* 0x0000000630007c0c */ /* 0x000fe4000bf26270 */
[----:B------:R-:W-:Y:S02]  /*37f20*/  SGXT.U32 R40, R40, 0x1 ;  /* 0x000000012828781a */ /* 0x000fe40000000000 */
[----:B------:R-:W-:Y:S02]  /*37f30*/  SHF.R.U32.HI R49, RZ, 0x6, R49 ;  /* 0x00000006ff317819 */ /* 0x000fe40000011631 */
[----:B------:R-:W-:Y:S02]  /*37f40*/  ISETP.NE.U32.AND P2, PT, R2, RZ, PT ;  /* 0x000000ff0200720c */ /* 0x000fe40003f45070 */
[----:B------:R-:W-:-:S02]  /*37f50*/  SEL R2, RZ, 0x4, P1 ;  /* 0x00000004ff027807 */ /* 0x000fc40000800000 */
[----:B------:R-:W-:Y:S02]  /*37f60*/  LOP3.LUT R40, R40, 0x8, RZ, 0xfc, !PT ;  /* 0x0000000828287812 */ /* 0x000fe400078efcff */
[----:B------:R-:W-:Y:S02]  /*37f70*/  SGXT.U32 R49, R49, 0x1 ;  /* 0x000000013131781a */ /* 0x000fe40000000000 */
[----:B------:R-:W-:Y:S02]  /*37f80*/  SEL R2, R2, RZ, !P0 ;  /* 0x000000ff02027207 */ /* 0x000fe40004000000 */
[----:B------:R-:W-:Y:S02]  /*37f90*/  ISETP.GE.AND P1, PT, R40, UR6, PT ;  /* 0x0000000628007c0c */ /* 0x000fe4000bf26270 */
[----:B------:R-:W-:Y:S02]  /*37fa0*/  LOP3.LUT R48, R49, 0xc, RZ, 0xfc, !PT ;  /* 0x0000000c31307812 */ /* 0x000fe400078efcff */
[----:B------:R-:W-:-:S02]  /*37fb0*/  ISETP.NE.U32.AND P5, PT, R2, RZ, PT ;  /* 0x000000ff0200720c */ /* 0x000fc40003fa5070 */
[----:B------:R-:W-:Y:S02]  /*37fc0*/  SEL R2, RZ, 0x4, P1 ;  /* 0x00000004ff027807 */ /* 0x000fe40000800000 */
[----:B------:R-:W-:Y:S02]  /*37fd0*/  ISETP.GE.AND P1, PT, R48, UR6, PT ;  /* 0x0000000630007c0c */ /* 0x000fe4000bf26270 */
[----:B------:R-:W1:Y:S01]  /*37fe0*/  S2R R48, SR_TID.X ;  /* 0x0000000000307919 */ /* 0x000e620000002100 */
[----:B------:R-:W-:Y:S02]  /*37ff0*/  IMAD.MOV.U32 R121, RZ, RZ, R13 ;  /* 0x000000ffff797224 */ /* 0x000fe400078e000d */
[----:B------:R-:W-:Y:S02]  /*38000*/  IMAD.MOV.U32 R122, RZ, RZ, R12 ;  /* 0x000000ffff7a7224 */ /* 0x000fe400078e000c */
[----:B------:R-:W-:Y:S01]  /*38010*/  IMAD.MOV.U32 R123, RZ, RZ, R9 ;  /* 0x000000ffff7b7224 */ /* 0x000fe200078e0009 */
[----:B------:R-:W-:Y:S01]  /*38020*/  HMMA.1688.F32.TF32 R232, R68, R34, R232 ;  /* 0x0000002244e8723c */ /* 0x000fe200000810e8 */
[----:B------:R-:W-:-:S02]  /*38030*/  IMAD.MOV.U32 R118, RZ, RZ, R33 ;  /* 0x000000ffff767224 */ /* 0x000fc400078e0021 */
[----:B------:R-:W-:Y:S01]  /*38040*/  IMAD.MOV.U32 R119, RZ, RZ, R32 ;  /* 0x000000ffff777224 */ /* 0x000fe200078e0020 */
[----:B------:R-:W-:-:S04]  /*38050*/  SEL R2, R2, RZ, !P0 ;  /* 0x000000ff02027207 */ /* 0x000fc80004000000 */
[----:B------:R-:W-:Y:S01]  /*38060*/  HMMA.1688.F32.TF32 R32, R72, R34, R120 ;  /* 0x000000224820723c */ /* 0x000fe20000081078 */
[----:B------:R-:W-:Y:S01]  /*38070*/  IMAD.MOV.U32 R92, RZ, RZ, R53 ;  /* 0x000000ffff5c7224 */ /* 0x000fe200078e0035 */
[----:B------:R-:W-:-:S06]  /*38080*/  ISETP.NE.U32.AND P3, PT, R2, RZ, PT ;  /* 0x000000ff0200720c */ /* 0x000fcc0003f65070 */
[----:B------:R-:W-:Y:S01]  /*38090*/  HMMA.1688.F32.TF32 R248, R68, R50, R248 ;  /* 0x0000003244f8723c */ /* 0x000fe200000810f8 */
[----:B-1----:R-:W-:-:S04]  /*380a0*/  SHF.R.U32.HI R48, RZ, 0x6, R48 ;  /* 0x00000006ff307819 */ /* 0x002fc80000011630 */
[----:B------:R-:W-:-:S03]  /*380b0*/  SGXT.U32 R48, R48, 0x1 ;  /* 0x000000013030781a */ /* 0x000fc60000000000 */
[----:B------:R-:W-:Y:S01]  /*380c0*/  HMMA.1688.F32.TF32 R120, R72, R50, R104 ;  /* 0x000000324878723c */ /* 0x000fe20000081068 */
[----:B------:R-:W4:Y:S04]  /*380d0*/  LDL.LU R51, [R1+0x38c] ;  /* 0x00038c0001337983 */ /* 0x000f280000300800 */
[----:B------:R-:W4:Y:S04]  /*380e0*/  LDL.LU R49, [R1+0x390] ;  /* 0x0003900001317983 */ /* 0x000f280000300800 */
[----:B------:R-:W4:Y:S04]  /*380f0*/  LDL.LU R54, [R1+0x39c] ;  /* 0x00039c0001367983 */ /* 0x000f280000300800 */
[----:B------:R-:W4:Y:S04]  /*38100*/  LDL.LU R53, [R1+0x3a0] ;  /* 0x0003a00001357983 */ /* 0x000f280000300800 */
[----:B------:R-:W1:Y:S01]  /*38110*/  S2R R57, SR_TID.X ;  /* 0x0000000000397919 */ /* 0x000e620000002100 */
[----:B------:R-:W-:-:S02]  /*38120*/  IMAD.MOV.U32 R40, RZ, RZ, c[0x0][0x188] ;  /* 0x00006200ff287624 */ /* 0x000fc400078e00ff */
[----:B------:R-:W-:Y:S02]  /*38130*/  IMAD.MOV.U32 R116, RZ, RZ, R37 ;  /* 0x000000ffff747224 */ /* 0x000fe400078e0025 */
[----:B------:R-:W-:Y:S02]  /*38140*/  IMAD.MOV.U32 R117, RZ, RZ, R36 ;  /* 0x000000ffff757224 */ /* 0x000fe400078e0024 */
[----:B------:R-:W-:Y:S02]  /*38150*/  IMAD.MOV.U32 R108, RZ, RZ, R8 ;  /* 0x000000ffff6c7224 */ /* 0x000fe400078e0008 */
[----:B------:R-:W-:Y:S01]  /*38160*/  IMAD.SHL.U32 R40, R40, 0x40, RZ ;  /* 0x0000004028287824 */ /* 0x000fe200078e00ff */
[----:B------:R-:W-:Y:S03]  /*38170*/  HMMA.1688.F32.TF32 R236, R68, R38, R236 ;  /* 0x0000002644ec723c */ /* 0x000fe600000810ec */
[----:B------:R-:W-:-:S05]  /*38180*/  IMAD.SHL.U32 R50, R40, 0x4, RZ ;  /* 0x0000000428327824 */ /* 0x000fca00078e00ff */
[----:B------:R-:W-:Y:S01]  /*38190*/  HMMA.1688.F32.TF32 R36, R72, R38, R116 ;  /* 0x000000264824723c */ /* 0x000fe20000081074 */
[----:B-1----:R-:W-:-:S07]  /*381a0*/  LOP3.LUT R57, R57, 0x3f, RZ, 0xc0, !PT ;  /* 0x0000003f39397812 */ /* 0x002fce00078ec0ff */
[-C--:B------:R-:W-:Y:S08]  /*381b0*/  HMMA.1688.F32.TF32 R244, R68, R46.reuse, R244 ;  /* 0x0000002e44f4723c */ /* 0x080ff000000810f4 */
[----:B------:R-:W-:Y:S01]  /*381c0*/  HMMA.1688.F32.TF32 R116, R72, R46, R108 ;  /* 0x0000002e4874723c */ /* 0x000fe2000008106c */
[----:B------:R-:W-:-:S04]  /*381d0*/  SEL R40, RZ, 0x4, P1 ;  /* 0x00000004ff287807 */ /* 0x000fc80000800000 */
[----:B------:R-:W-:-:S04]  /*381e0*/  SEL R40, R40, RZ, !P0 ;  /* 0x000000ff28287207 */ /* 0x000fc80004000000 */
[----:B------:R-:W-:Y:S02]  /*381f0*/  ISETP.NE.U32.AND P1, PT, R40, RZ, PT ;  /* 0x000000ff2800720c */ /* 0x000fe40003f25070 */
[----:B---3--:R-:W-:Y:S02]  /*38200*/  IADD3 R2, R42, 0x1, RZ ;  /* 0x000000012a027810 */ /* 0x008fe40007ffe0ff */
[----:B------:R-:W-:Y:S02]  /*38210*/  LOP3.LUT R42, R48, 0x10, RZ, 0xfc, !PT ;  /* 0x00000010302a7812 */ /* 0x000fe400078efcff */
[----:B------:R-:W1:Y:S01]  /*38220*/  S2R R48, SR_TID.X ;  /* 0x0000000000307919 */ /* 0x000e620000002100 */
[C---:B------:R-:W-:Y:S02]  /*38230*/  ISETP.GT.AND P4, PT, R2.reuse, 0x3, PT ;  /* 0x000000030200780c */ /* 0x040fe40003f84270 */
[----:B-----5:R-:W-:Y:S02]  /*38240*/  IADD3 R41, P6, R41, R50, RZ ;  /* 0x0000003229297210 */ /* 0x020fe40007fde0ff */
[----:B------:R-:W-:-:S02]  /*38250*/  SEL R47, R2, RZ, !P4 ;  /* 0x000000ff022f7207 */ /* 0x000fc40006000000 */
[----:B------:R-:W-:Y:S02]  /*38260*/  ISETP.GE.AND P4, PT, R42, UR6, PT ;  /* 0x000000062a007c0c */ /* 0x000fe4000bf86270 */
[----:B------:R-:W-:Y:S01]  /*38270*/  SHF.L.U32 R42, R57, 0x2, RZ ;  /* 0x00000002392a7819 */ /* 0x000fe200000006ff */
[----:B--2---:R-:W-:Y:S01]  /*38280*/  IMAD.X R44, R44, 0x1, R3, P6 ;  /* 0x000000012c2c7824 */ /* 0x004fe200030e0603 */
[----:B------:R-:W-:Y:S02]  /*38290*/  IADD3 R52, P6, R52, R50, RZ ;  /* 0x0000003234347210 */ /* 0x000fe40007fde0ff */
[--C-:B-1----:R-:W-:Y:S02]  /*382a0*/  SHF.R.S32.HI R46, RZ, 0x6, R48.reuse ;  /* 0x00000006ff2e7819 */ /* 0x102fe40000011430 */
[----:B------:R-:W-:Y:S02]  /*382b0*/  SHF.R.U32.HI R48, RZ, 0x6, R48 ;  /* 0x00000006ff307819 */ /* 0x000fe40000011630 */
[----:B------:R-:W-:-:S02]  /*382c0*/  SGXT R46, R46, 0x1 ;  /* 0x000000012e2e781a */ /* 0x000fc40000000200 */
[----:B------:R-:W-:Y:S02]  /*382d0*/  SGXT.U32 R48, R48, 0x1 ;  /* 0x000000013030781a */ /* 0x000fe40000000000 */
[----:B------:R-:W-:Y:S02]  /*382e0*/  LOP3.LUT R42, R42, 0x120, R46, 0x78, !PT ;  /* 0x000001202a2a7812 */ /* 0x000fe400078e782e */
[----:B------:R-:W-:Y:S01]  /*382f0*/  LOP3.LUT R43, R48, 0x14, RZ, 0xfc, !PT ;  /* 0x00000014302b7812 */ /* 0x000fe200078efcff */
[----:B------:R1:W-:Y:S01]  /*38300*/  STL [R1+0x370], R41 ;  /* 0x0003702901007387 */ /* 0x0003e20000100800 */
[----:B------:R-:W-:Y:S02]  /*38310*/  IMAD.X R55, R55, 0x1, R3, P6 ;  /* 0x0000000137377824 */ /* 0x000fe400030e0603 */
[----:B------:R-:W-:Y:S01]  /*38320*/  IMAD R2, R47, 0x4000, R42 ;  /* 0x000040002f027824 */ /* 0x000fe200078e022a */
[----:B------:R-:W-:Y:S01]  /*38330*/  STL [R1+0x36c], R44 ;  /* 0x00036c2c01007387 */ /* 0x000fe20000100800 */
[----:B------:R-:W-:Y:S01]  /*38340*/  ISETP.GE.AND P6, PT, R43, UR6, PT ;  /* 0x000000062b007c0c */ /* 0x000fe2000bfc6270 */
[----:B------:R-:W-:-:S02]  /*38350*/  IMAD.MOV.U32 R40, RZ, RZ, R41 ;  /* 0x000000ffff287224 */ /* 0x000fc400078e0029 */
[----:B------:R-:W-:Y:S01]  /*38360*/  STL [R1+0x354], R47 ;  /* 0x0003542f01007387 */ /* 0x000fe20000100800 */
[----:B------:R-:W-:Y:S01]  /*38370*/  IADD3 R43, R2, 0x100000, RZ ;  /* 0x00100000022b7810 */ /* 0x000fe20007ffe0ff */
[----:B-1----:R-:W-:Y:S02]  /*38380*/  IMAD.MOV.U32 R41, RZ, RZ, R44 ;  /* 0x000000ffff297224 */ /* 0x002fe400078e002c */
[----:B------:R-:W-:Y:S06]  /*38390*/  BAR.SYNC.DEFER_BLOCKING 0x0 ;  /* 0x0000000000007b1d */ /* 0x000fec0000010000 */
[----:B------:R1:W-:Y:S04]  /*383a0*/  STL [R1+0x380], R52 ;  /* 0x0003803401007387 */ /* 0x0003e80000100800 */
[----:B------:R2:W-:Y:S04]  /*383b0*/  STL [R1+0x37c], R55 ;  /* 0x00037c3701007387 */ /* 0x0005e80000100800 */
[----:B------:R-:W3:Y:S04]  /*383c0*/  LDL.LU R46, [R1+0x3b0] ;  /* 0x0003b000012e7983 */ /* 0x000ee80000300800 */
[----:B------:R-:W5:Y:S04]  /*383d0*/  LDL.LU R48, [R1+0x3c0] ;  /* 0x0003c00001307983 */ /* 0x000f680000300800 */
[----:B------:R-:W-:Y:S01]  /*383e0*/  @!PT LDS RZ, [RZ] ;  /* 0x00000000fffff984 */ /* 0x000fe20000000800 */
[----:B------:R-:W-:Y:S01]  /*383f0*/  @!PT LDS RZ, [RZ] ;  /* 0x00000000fffff984 */ /* 0x000fe20000000800 */
[----:B------:R-:W-:Y:S01]  /*38400*/  @!PT LDS RZ, [RZ] ;  /* 0x00000000fffff984 */ /* 0x000fe20000000800 */
[----:B------:R1:W-:Y:S02]  /*38410*/  LDGSTS.E [R43+-0x80000], [R40.64], P2 ;  /* 0x80000000282b7fae */ /* 0x0003e40009121848 */
[----:B-1----:R-:W-:-:S02]  /*38420*/  IMAD.MOV.U32 R40, RZ, RZ, R52 ;  /* 0x000000ffff287224 */ /* 0x002fc400078e0034 */
[----:B------:R-:W-:Y:S01]  /*38430*/  IMAD.MOV.U32 R41, RZ, RZ, R55 ;  /* 0x000000ffff297224 */ /* 0x000fe200078e0037 */
[----:B------:R-:W5:Y:S04]  /*38440*/  LDL.LU R52, [R1+0x3ac] ;  /* 0x0003ac0001347983 */ /* 0x000f680000300800 */
[----:B--2---:R-:W2:Y:S04]  /*38450*/  LDL.LU R55, [R1+0x3bc] ;  /* 0x0003bc0001377983 */ /* 0x004ea80000300800 */
[----:B------:R-:W1:Y:S01]  /*38460*/  S2R R57, SR_TID.X ;  /* 0x0000000000397919 */ /* 0x000e620000002100 */
[----:B------:R-:W-:-:S04]  /*38470*/  SEL R42, RZ, 0x4, P4 ;  /* 0x00000004ff2a7807 */ /* 0x000fc80002000000 */
[----:B------:R-:W-:Y:S02]  /*38480*/  SEL R42, R42, RZ, !P0 ;  /* 0x000000ff2a2a7207 */ /* 0x000fe40004000000 */
[----:B------:R-:W-:Y:S02]  /*38490*/  IADD3 R44, R2, 0x100000, RZ ;  /* 0x00100000022c7810 */ /* 0x000fe40007ffe0ff */
[----:B------:R-:W-:Y:S02]  /*384a0*/  ISETP.NE.U32.AND P4, PT, R42, RZ, PT ;  /* 0x000000ff2a00720c */ /* 0x000fe40003f85070 */
[----:B------:R-:W-:Y:S01]  /*384b0*/  SEL R42, RZ, 0x4, P6 ;  /* 0x00000004ff2a7807 */ /* 0x000fe20003000000 */
[----:B------:R1:W-:Y:S02]  /*384c0*/  LDGSTS.E [R44+-0x7fc00], [R40.64], P5 ;  /* 0x80400000282c7fae */ /* 0x0003e4000a921848 */
[----:B-1----:R-:W-:-:S04]  /*384d0*/  SHF.R.U32.HI R57, RZ, 0x6, R57 ;  /* 0x00000006ff397819 */ /* 0x002fc80000011639 */
[----:B------:R-:W-:-:S04]  /*384e0*/  SGXT.U32 R57, R57, 0x1 ;  /* 0x000000013939781a */ /* 0x000fc80000000000 */
[----:B------:R-:W-:Y:S02]  /*384f0*/  LOP3.LUT R57, R57, 0x18, RZ, 0xfc, !PT ;  /* 0x0000001839397812 */ /* 0x000fe400078efcff */
[----:B------:R-:W-:Y:S02]  /*38500*/  SEL R40, R42, RZ, !P0 ;  /* 0x000000ff2a287207 */ /* 0x000fe40004000000 */
[----:B------:R-:W-:Y:S02]  /*38510*/  ISETP.GE.AND P5, PT, R57, UR6, PT ;  /* 0x0000000639007c0c */ /* 0x000fe4000bfa6270 */
[----:B------:R-:W1:Y:S02]  /*38520*/  S2R R57, SR_TID.X ;  /* 0x0000000000397919 */ /* 0x000e640000002100 */
[----:B------:R-:W-:Y:S02]  /*38530*/  SEL R42, RZ, 0x4, P5 ;  /* 0x00000004ff2a7807 */ /* 0x000fe40002800000 */
[----:B----4-:R-:W-:-:S02]  /*38540*/  IADD3 R49, P2, R49, R50, RZ ;  /* 0x0000003231317210 */ /* 0x010fc40007f5e0ff */
[----:B------:R-:W-:-:S03]  /*38550*/  IADD3 R53, P6, R53, R50, RZ ;  /* 0x0000003235357210 */ /* 0x000fc60007fde0ff */
[--C-:B------:R-:W-:Y:S01]  /*38560*/  IMAD.X R51, R51, 0x1, R3.reuse, P2 ;  /* 0x0000000133337824 */ /* 0x100fe200010e0603 */
[----:B------:R4:W-:Y:S01]  /*38570*/  STL [R1+0x390], R49 ;  /* 0x0003903101007387 */ /* 0x0009e20000100800 */
[----:B------:R-:W-:Y:S01]  /*38580*/  IMAD.X R54, R54, 0x1, R3, P6 ;  /* 0x0000000136367824 */ /* 0x000fe200030e0603 */
[----:B------:R-:W-:Y:S02]  /*38590*/  ISETP.NE.U32.AND P2, PT, R40, RZ, PT ;  /* 0x000000ff2800720c */ /* 0x000fe40003f45070 */
[----:B------:R-:W-:Y:S01]  /*385a0*/  STL [R1+0x3a0], R53 ;  /* 0x0003a03501007387 */ /* 0x000fe20000100800 */
[----:B------:R-:W-:Y:S01]  /*385b0*/  IMAD.MOV.U32 R40, RZ, RZ, R49 ;  /* 0x000000ffff287224 */ /* 0x000fe200078e0031 */
[----:B------:R-:W-:Y:S02]  /*385c0*/  MOV R41, R51 ;  /* 0x0000003300297202 */ /* 0x000fe40000000f00 */
[----:B------:R1:W-:Y:S04]  /*385d0*/  STL [R1+0x38c], R51 ;  /* 0x00038c3301007387 */ /* 0x0003e80000100800 */
[----:B------:R1:W-:Y:S04]  /*385e0*/  STL [R1+0x39c], R54 ;  /* 0x00039c3601007387 */ /* 0x0003e80000100800 */
[----:B----4-:R-:W4:Y:S04]  /*385f0*/  LDL.LU R49, [R1+0x3d0] ;  /* 0x0003d00001317983 */ /* 0x010f280000300800 */
[----:B-1----:R-:W4:Y:S04]  /*38600*/  LDL.LU R51, [R1+0x3e0] ;  /* 0x0003e00001337983 */ /* 0x002f280000300800 */
[----:B------:R1:W-:Y:S02]  /*38610*/  LDGSTS.E [R43+-0x7f800], [R40.64], P3 ;  /* 0x80800000282b7fae */ /* 0x0003e40009921848 */
[----:B-1----:R-:W-:-:S02]  /*38620*/  IMAD.MOV.U32 R40, RZ, RZ, R53 ;  /* 0x000000ffff287224 */ /* 0x002fc400078e0035 */
[----:B------:R-:W-:Y:S01]  /*38630*/  IMAD.MOV.U32 R41, RZ, RZ, R54 ;  /* 0x000000ffff297224 */ /* 0x000fe200078e0036 */
[----:B------:R-:W4:Y:S04]  /*38640*/  LDL.LU R53, [R1+0x3cc] ;  /* 0x0003cc0001357983 */ /* 0x000f280000300800 */
[----:B------:R-:W4:Y:S01]  /*38650*/  LDL.LU R54, [R1+0x3dc] ;  /* 0x0003dc0001367983 */ /* 0x000f220000300800 */
[----:B------:R-:W-:Y:S02]  /*38660*/  SHF.R.U32.HI R57, RZ, 0x6, R57 ;  /* 0x00000006ff397819 */ /* 0x000fe40000011639 */
[----:B------:R-:W-:Y:S01]  /*38670*/  SEL R42, R42, RZ, !P0 ;  /* 0x000000ff2a2a7207 */ /* 0x000fe20004000000 */
[----:B------:R1:W-:Y:S01]  /*38680*/  LDGSTS.E [R44+-0x7f400], [R40.64], P1 ;  /* 0x80c00000282c7fae */ /* 0x0003e20008921848 */
[----:B------:R-:W-:-:S04]  /*38690*/  SGXT.U32 R57, R57, 0x1 ;  /* 0x000000013939781a */ /* 0x000fc80000000000 */
[----:B------:R-:W-:-:S04]  /*386a0*/  LOP3.LUT R57, R57, 0x1c, RZ, 0xfc, !PT ;  /* 0x0000001c39397812 */ /* 0x000fc800078efcff */
[----:B------:R-:W-:Y:S02]  /*386b0*/  ISETP.GE.AND P5, PT, R57, UR6, PT ;  /* 0x0000000639007c0c */ /* 0x000fe4000bfa6270 */
[----:B------:R-:W-:Y:S02]  /*386c0*/  ISETP.NE.U32.AND P3, PT, R42, RZ, PT ;  /* 0x000000ff2a00720c */ /* 0x000fe40003f65070 */
[----:B------:R-:W-:-:S04]  /*386d0*/  SEL R42, RZ, 0x4, P5 ;  /* 0x00000004ff2a7807 */ /* 0x000fc80002800000 */
[----:B-1----:R-:W-:Y:S02]  /*386e0*/  SEL R40, R42, RZ, !P0 ;  /* 0x000000ff2a287207 */ /* 0x002fe40004000000 */
[-C--:B---3--:R-:W-:Y:S02]  /*386f0*/  IADD3 R46, P5, R46, R50.reuse, RZ ;  /* 0x000000322e2e7210 */ /* 0x088fe40007fbe0ff */
[----:B-----5:R-:W-:-:S03]  /*38700*/  IADD3 R48, P6, R48, R50, RZ ;  /* 0x0000003230307210 */ /* 0x020fc60007fde0ff */
[----:B------:R1:W-:Y:S04]  /*38710*/  STL [R1+0x3b0], R46 ;  /* 0x0003b02e01007387 */ /* 0x0003e80000100800 */
[----:B------:R-:W-:Y:S01]  /*38720*/  STL [R1+0x3c0], R48 ;  /* 0x0003c03001007387 */ /* 0x000fe20000100800 */
[--C-:B------:R-:W-:Y:S01]  /*38730*/  IMAD.X R52, R52, 0x1, R3.reuse, P5 ;  /* 0x0000000134347824 */ /* 0x100fe200028e0603 */
[----:B------:R-:W-:Y:S01]  /*38740*/  ISETP.NE.U32.AND P5, PT, R40, RZ, PT ;  /* 0x000000ff2800720c */ /* 0x000fe20003fa5070 */
[----:B--2---:R-:W-:-:S03]  /*38750*/  IMAD.X R55, R55, 0x1, R3, P6 ;  /* 0x0000000137377824 */ /* 0x004fc600030e0603 */
[----:B------:R2:W-:Y:S01]  /*38760*/  STL [R1+0x3ac], R52 ;  /* 0x0003ac3401007387 */ /* 0x0005e20000100800 */
[----:B------:R-:W-:Y:S02]  /*38770*/  IMAD.MOV.U32 R40, RZ, RZ, R46 ;  /* 0x000000ffff287224 */ /* 0x000fe400078e002e */
[----:B------:R-:W-:Y:S01]  /*38780*/  IMAD.MOV.U32 R41, RZ, RZ, R52 ;  /* 0x000000ffff297224 */ /* 0x000fe200078e0034 */
[----:B------:R3:W-:Y:S04]  /*38790*/  STL [R1+0x3bc], R55 ;  /* 0x0003bc3701007387 */ /* 0x0007e80000100800 */
[----:B-1----:R-:W5:Y:S04]  /*387a0*/  LDL.LU R46, [R1+0x3f0] ;  /* 0x0003f000012e7983 */ /* 0x002f680000300800 */
[----:B--2---:R-:W2:Y:S04]  /*387b0*/  LDL.LU R52, [R1+0x400] ;  /* 0x0004000001347983 */ /* 0x004ea80000300800 */
[----:B------:R1:W-:Y:S02]  /*387c0*/  LDGSTS.E [R43+-0x7f000], [R40.64], P4 ;  /* 0x81000000282b7fae */ /* 0x0003e4000a121848 */
[----:B-1----:R-:W-:-:S02]  /*387d0*/  IMAD.MOV.U32 R40, RZ, RZ, R48 ;  /* 0x000000ffff287224 */ /* 0x002fc400078e0030 */
[----:B------:R-:W-:Y:S01]  /*387e0*/  IMAD.MOV.U32 R41, RZ, RZ, R55 ;  /* 0x000000ffff297224 */ /* 0x000fe200078e0037 */
[----:B------:R-:W2:Y:S04]  /*387f0*/  LDL.LU R48, [R1+0x3ec] ;  /* 0x0003ec0001307983 */ /* 0x000ea80000300800 */
[----:B---3--:R-:W2:Y:S04]  /*38800*/  LDL.LU R55, [R1+0x3fc] ;  /* 0x0003fc0001377983 */ /* 0x008ea80000300800 */
[----:B------:R-:W1:Y:S04]  /*38810*/  S2R R57, SR_TID.X ;  /* 0x0000000000397919 */ /* 0x000e680000002100 */
[----:B------:R1:W-:Y:S02]  /*38820*/  LDGSTS.E [R44+-0x7ec00], [R40.64], P2 ;  /* 0x81400000282c7fae */ /* 0x0003e40009121848 */
[----:B-1----:R-:W-:-:S04]  /*38830*/  SHF.R.U32.HI R57, RZ, 0x6, R57 ;  /* 0x00000006ff397819 */ /* 0x002fc80000011639 */
[----:B------:R-:W-:-:S04]  /*38840*/  SGXT.U32 R57, R57, 0x1 ;  /* 0x000000013939781a */ /* 0x000fc80000000000 */
[----:B------:R-:W-:-:S04]  /*38850*/  LOP3.LUT R57, R57, 0x20, RZ, 0xfc, !PT ;  /* 0x0000002039397812 */ /* 0x000fc800078efcff */
[----:B------:R-:W-:Y:S02]  /*38860*/  ISETP.GE.AND P1, PT, R57, UR6, PT ;  /* 0x0000000639007c0c */ /* 0x000fe4000bf26270 */
[----:B------:R-:W1:Y:S02]  /*38870*/  S2R R57, SR_TID.X ;  /* 0x0000000000397919 */ /* 0x000e640000002100 */
[----:B-1----:R-:W-:-:S04]  /*38880*/  SHF.R.U32.HI R57, RZ, 0x6, R57 ;  /* 0x00000006ff397819 */ /* 0x002fc80000011639 */
[----:B------:R-:W-:-:S04]  /*38890*/  SGXT.U32 R57, R57, 0x1 ;  /* 0x000000013939781a */ /* 0x000fc80000000000 */
[----:B------:R-:W-:-:S04]  /*388a0*/  LOP3.LUT R57, R57, 0x24, RZ, 0xfc, !PT ;  /* 0x0000002439397812 */ /* 0x000fc800078efcff */
[----:B------:R-:W-:Y:S02]  /*388b0*/  ISETP.GE.AND P6, PT, R57, UR6, PT ;  /* 0x0000000639007c0c */ /* 0x000fe4000bfc6270 */
[----:B------:R-:W1:Y:S01]  /*388c0*/  S2R R57, SR_TID.X ;  /* 0x0000000000397919 */ /* 0x000e620000002100 */
[----:B------:R-:W-:-:S04]  /*388d0*/  SEL R42, RZ, 0x4, P1 ;  /* 0x00000004ff2a7807 */ /* 0x000fc80000800000 */
[----:B------:R-:W-:Y:S02]  /*388e0*/  SEL R42, R42, RZ, !P0 ;  /* 0x000000ff2a2a7207 */ /* 0x000fe40004000000 */
[-C--:B----4-:R-:W-:Y:S02]  /*388f0*/  IADD3 R49, P2, R49, R50.reuse, RZ ;  /* 0x0000003231317210 */ /* 0x090fe40007f5e0ff */
[----:B------:R-:W-:Y:S02]  /*38900*/  ISETP.NE.U32.AND P1, PT, R42, RZ, PT ;  /* 0x000000ff2a00720c */ /* 0x000fe40003f25070 */
[----:B------:R-:W-:Y:S02]  /*38910*/  SEL R42, RZ, 0x4, P6 ;  /* 0x00000004ff2a7807 */ /* 0x000fe40003000000 */
[----:B------:R-:W-:Y:S02]  /*38920*/  IADD3 R51, P6, R51, R50, RZ ;  /* 0x0000003233337210 */ /* 0x000fe40007fde0ff */
[----:B-1----:R-:W-:-:S04]  /*38930*/  SHF.R.U32.HI R57, RZ, 0x6, R57 ;  /* 0x00000006ff397819 */ /* 0x002fc80000011639 */
[----:B------:R-:W-:Y:S01]  /*38940*/  SGXT.U32 R57, R57, 0x1 ;  /* 0x000000013939781a */ /* 0x000fe20000000000 */
[----:B------:R-:W-:Y:S01]  /*38950*/  IMAD.X R53, R53, 0x1, R3, P2 ;  /* 0x0000000135357824 */ /* 0x000fe200010e0603 */
[----:B------:R-:W-:Y:S02]  /*38960*/  SEL R40, R42, RZ, !P0 ;  /* 0x000000ff2a287207 */ /* 0x000fe40004000000 */
[----:B------:R-:W-:Y:S02]  /*38970*/  LOP3.LUT R57, R57, 0x28, RZ, 0xfc, !PT ;  /* 0x0000002839397812 */ /* 0x000fe400078efcff */
[----:B------:R-:W-:Y:S01]  /*38980*/  IADD3.X R54, R54, R3, RZ, P6, !PT ;  /* 0x0000000336367210 */ /* 0x000fe200037fe4ff */
[----:B------:R1:W-:Y:S01]  /*38990*/  STL [R1+0x3d0], R49 ;  /* 0x0003d03101007387 */ /* 0x0003e20000100800 */
[----:B------:R-:W-:Y:S01]  /*389a0*/  ISETP.GE.AND P4, PT, R57, UR6, PT ;  /* 0x0000000639007c0c */ /* 0x000fe2000bf86270 */
[----:B------:R-:W-:Y:S01]  /*389b0*/  IMAD.MOV.U32 R41, RZ, RZ, R53 ;  /* 0x000000ffff297224 */ /* 0x000fe200078e0035 */
[----:B------:R-:W-:Y:S01]  /*389c0*/  ISETP.NE.U32.AND P2, PT, R40, RZ, PT ;  /* 0x000000ff2800720c */ /* 0x000fe20003f45070 */
[----:B------:R-:W4:Y:S01]  /*389d0*/  S2R R57, SR_TID.X ;  /* 0x0000000000397919 */ /* 0x000f220000002100 */
[----:B------:R-:W-:-:S03]  /*389e0*/  IMAD.MOV.U32 R40, RZ, RZ, R49 ;  /* 0x000000ffff287224 */ /* 0x000fc600078e0031 */
[----:B------:R-:W-:Y:S04]  /*389f0*/  STL [R1+0x3e0], R51 ;  /* 0x0003e03301007387 */ /* 0x000fe80000100800 */
[----:B------:R1:W-:Y:S04]  /*38a00*/  STL [R1+0x3cc], R53 ;  /* 0x0003cc3501007387 */ /* 0x0003e80000100800 */
[----:B------:R4:W-:Y:S04]  /*38a10*/  STL [R1+0x3dc], R54 ;  /* 0x0003dc3601007387 */ /* 0x0009e80000100800 */
[----:B-1----:R-:W3:Y:S04]  /*38a20*/  LDL.LU R49, [R1+0x410] ;  /* 0x0004100001317983 */ /* 0x002ee80000300800 */
[----:B------:R-:W3:Y:S04]  /*38a30*/  LDL.LU R53, [R1+0x420] ;  /* 0x0004200001357983 */ /* 0x000ee80000300800 */
[----:B------:R1:W-:Y:S02]  /*38a40*/  LDGSTS.E [R43+-0x7e800], [R40.64], P3 ;  /* 0x81800000282b7fae */ /* 0x0003e40009921848 */
[----:B-1----:R-:W-:-:S02]  /*38a50*/  IMAD.MOV.U32 R40, RZ, RZ, R51 ;  /* 0x000000ffff287224 */ /* 0x002fc400078e0033 */
[----:B------:R-:W-:Y:S01]  /*38a60*/  IMAD.MOV.U32 R41, RZ, RZ, R54 ;  /* 0x000000ffff297224 */ /* 0x000fe200078e0036 */
[----:B------:R-:W3:Y:S04]  /*38a70*/  LDL.LU R51, [R1+0x40c] ;  /* 0x00040c0001337983 */ /* 0x000ee80000300800 */
[----:B----4-:R-:W3:Y:S01]  /*38a80*/  LDL.LU R54, [R1+0x41c] ;  /* 0x00041c0001367983 */ /* 0x010ee20000300800 */
[----:B------:R-:W-:Y:S02]  /*38a90*/  SHF.R.U32.HI R57, RZ, 0x6, R57 ;  /* 0x00000006ff397819 */ /* 0x000fe40000011639 */
[----:B------:R-:W-:Y:S01]  /*38aa0*/  SEL R42, RZ, 0x4, P4 ;  /* 0x00000004ff2a7807 */ /* 0x000fe20002000000 */
[----:B------:R1:W-:Y:S01]  /*38ab0*/  LDGSTS.E [R44+-0x7e400], [R40.64], P5 ;  /* 0x81c00000282c7fae */ /* 0x0003e2000a921848 */
[----:B------:R-:W-:-:S04]  /*38ac0*/  SGXT.U32 R57, R57, 0x1 ;  /* 0x000000013939781a */ /* 0x000fc80000000000 */
[----:B------:R-:W-:Y:S02]  /*38ad0*/  LOP3.LUT R57, R57, 0x2c, RZ, 0xfc, !PT ;  /* 0x0000002c39397812 */ /* 0x000fe400078efcff */
[----:B------:R-:W-:Y:S02]  /*38ae0*/  SEL R42, R42, RZ, !P0 ;  /* 0x000000ff2a2a7207 */ /* 0x000fe40004000000 */
[----:B------:R-:W-:Y:S02]  /*38af0*/  ISETP.GE.AND P6, PT, R57, UR6, PT ;  /* 0x0000000639007c0c */ /* 0x000fe4000bfc6270 */
[----:B------:R-:W-:Y:S02]  /*38b00*/  ISETP.NE.U32.AND P4, PT, R42, RZ, PT ;  /* 0x000000ff2a00720c */ /* 0x000fe40003f85070 */
[----:B------:R-:W-:-:S04]  /*38b10*/  SEL R42, RZ, 0x4, P6 ;  /* 0x00000004ff2a7807 */ /* 0x000fc80003000000 */
[----:B-1----:R-:W-:Y:S02]  /*38b20*/  SEL R40, R42, RZ, !P0 ;  /* 0x000000ff2a287207 */ /* 0x002fe40004000000 */
[-C--:B-----5:R-:W-:Y:S02]  /*38b30*/  IADD3 R46, P3, R46, R50.reuse, RZ ;  /* 0x000000322e2e7210 */ /* 0x0a0fe40007f7e0ff */
[----:B--2---:R-:W-:-:S03]  /*38b40*/  IADD3 R52, P6, R52, R50, RZ ;  /* 0x0000003234347210 */ /* 0x004fc60007fde0ff */
[----:B------:R-:W-:Y:S04]  /*38b50*/  STL [R1+0x3f0], R46 ;  /* 0x0003f02e01007387 */ /* 0x000fe80000100800 */
[----:B------:R-:W-:Y:S01]  /*38b60*/  STL [R1+0x400], R52 ;  /* 0x0004003401007387 */ /* 0x000fe20000100800 */
[--C-:B------:R-:W-:Y:S01]  /*38b70*/  IMAD.X R48, R48, 0x1, R3.reuse, P3 ;  /* 0x0000000130307824 */ /* 0x100fe200018e0603 */
[----:B------:R-:W-:Y:S01]  /*38b80*/  ISETP.NE.U32.AND P3, PT, R40, RZ, PT ;  /* 0x000000ff2800720c */ /* 0x000fe20003f65070 */
[----:B------:R-:W-:-:S03]  /*38b90*/  IMAD.X R55, R55, 0x1, R3, P6 ;  /* 0x0000000137377824 */ /* 0x000fc600030e0603 */
[----:B------:R1:W-:Y:S01]  /*38ba0*/  STL [R1+0x3ec], R48 ;  /* 0x0003ec3001007387 */ /* 0x0003e20000100800 */
[----:B------:R-:W-:Y:S02]  /*38bb0*/  IMAD.MOV.U32 R40, RZ, RZ, R46 ;  /* 0x000000ffff287224 */ /* 0x000fe400078e002e */
[----:B------:R-:W-:Y:S01]  /*38bc0*/  IMAD.MOV.U32 R41, RZ, RZ, R48 ;  /* 0x000000ffff297224 */ /* 0x000fe200078e0030 */
[----:B------:R2:W-:Y:S04]  /*38bd0*/  STL [R1+0x3fc], R55 ;  /* 0x0003fc3701007387 */ /* 0x0005e80000100800 */
[----:B------:R5:W-:Y:S04]  /*38be0*/  LDGSTS.E [R43+-0x7e000], [R40.64], P1 ;  /* 0x82000000282b7fae */ /* 0x000be80008921848 */
[----:B-1----:R-:W4:Y:S04]  /*38bf0*/  LDL.LU R48, [R1+0x430] ;  /* 0x0004300001307983 */ /* 0x002f280000300800 */
[----:B------:R-:W4:Y:S01]  /*38c00*/  LDL.LU R46, [R1+0x440] ;  /* 0x00044000012e7983 */ /* 0x000f220000300800 */
[----:B-----5:R-:W-:Y:S01]  /*38c10*/  IMAD.MOV.U32 R40, RZ, RZ, R52 ;  /* 0x000000ffff287224 */ /* 0x020fe200078e0034 */
[----:B------:R-:W-:-:S02]  /*38c20*/  MOV R41, R55 ;  /* 0x0000003700297202 */ /* 0x000fc40000000f00 */
[----:B------:R-:W5:Y:S04]  /*38c30*/  LDL.LU R52, [R1+0x42c] ;  /* 0x00042c0001347983 */ /* 0x000f680000300800 */
[----:B--2---:R-:W2:Y:S04]  /*38c40*/  LDL.LU R55, [R1+0x43c] ;  /* 0x00043c0001377983 */ /* 0x004ea80000300800 */
[----:B------:R-:W1:Y:S04]  /*38c50*/  S2R R57, SR_TID.X ;  /* 0x0000000000397919 */ /* 0x000e680000002100 */
[----:B------:R1:W-:Y:S02]  /*38c60*/  LDGSTS.E [R44+-0x7dc00], [R40.64], P2 ;  /* 0x82400000282c7fae */ /* 0x0003e40009121848 */
[----:B-1----:R-:W-:-:S04]  /*38c70*/  SHF.R.U32.HI R57, RZ, 0x6, R57 ;  /* 0x00000006ff397819 */ /* 0x002fc80000011639 */
[----:B------:R-:W-:-:S04]  /*38c80*/  SGXT.U32 R57, R57, 0x1 ;  /* 0x000000013939781a */ /* 0x000fc80000000000 */
[----:B------:R-:W-:-:S04]  /*38c90*/  LOP3.LUT R57, R57, 0x30, RZ, 0xfc, !PT ;  /* 0x0000003039397812 */ /* 0x000fc800078efcff */
[----:B------:R-:W-:Y:S02]  /*38ca0*/  ISETP.GE.AND P5, PT, R57, UR6, PT ;  /* 0x0000000639007c0c */ /* 0x000fe4000bfa6270 */
[----:B------:R-:W1:Y:S02]  /*38cb0*/  S2R R57, SR_TID.X ;  /* 0x0000000000397919 */ /* 0x000e640000002100 */
[----:B------:R-:W-:Y:S02]  /*38cc0*/  SEL R42, RZ, 0x4, P5 ;  /* 0x00000004ff2a7807 */ /* 0x000fe40002800000 */
[----:B-1----:R-:W-:-:S04]  /*38cd0*/  SHF.R.U32.HI R57, RZ, 0x6, R57 ;  /* 0x00000006ff397819 */ /* 0x002fc80000011639 */
[----:B------:R-:W-:-:S04]  /*38ce0*/  SGXT.U32 R57, R57, 0x1 ;  /* 0x000000013939781a */ /* 0x000fc80000000000 */
[----:B------:R-:W-:-:S04]  /*38cf0*/  LOP3.LUT R57, R57, 0x34, RZ, 0xfc, !PT ;  /* 0x0000003439397812 */ /* 0x000fc800078efcff */
[----:B------:R-:W-:Y:S02]  /*38d00*/  ISETP.GE.AND P5, PT, R57, UR6, PT ;  /* 0x0000000639007c0c */ /* 0x000fe4000bfa6270 */
[----:B------:R-:W1:Y:S01]  /*38d10*/  S2R R57, SR_TID.X ;  /* 0x0000000000397919 */ /* 0x000e620000002100 */
[----:B------:R-:W-:Y:S02]  /*38d20*/  SEL R42, R42, RZ, !P0 ;  /* 0x000000ff2a2a7207 */ /* 0x000fe40004000000 */
[----:B-1----:R-:W-:-:S04]  /*38d30*/  SHF.R.U32.HI R57, RZ, 0x6, R57 ;  /* 0x00000006ff397819 */ /* 0x002fc80000011639 */
[----:B------:R-:W-:-:S04]  /*38d40*/  SGXT.U32 R57, R57, 0x1 ;  /* 0x000000013939781a */ /* 0x000fc80000000000 */
[----:B------:R-:W-:-:S04]  /*38d50*/  LOP3.LUT R57, R57, 0x38, RZ, 0xfc, !PT ;  /* 0x0000003839397812 */ /* 0x000fc800078efcff */
[----:B------:R-:W-:Y:S02]  /*38d60*/  ISETP.GE.AND P2, PT, R57, UR6, PT ;  /* 0x0000000639007c0c */ /* 0x000fe4000bf46270 */
[----:B------:R-:W1:Y:S01]  /*38d70*/  S2R R57, SR_TID.X ;  /* 0x0000000000397919 */ /* 0x000e620000002100 */
[----:B------:R-:W-:Y:S02]  /*38d80*/  ISETP.NE.U32.AND P1, PT, R42, RZ, PT ;  /* 0x000000ff2a00720c */ /* 0x000fe40003f25070 */
[----:B------:R-:W-:Y:S02]  /*38d90*/  SEL R42, RZ, 0x4, P5 ;  /* 0x00000004ff2a7807 */ /* 0x000fe40002800000 */
[-C--:B---3--:R-:W-:Y:S02]  /*38da0*/  IADD3 R49, P5, R49, R50.reuse, RZ ;  /* 0x0000003231317210 */ /* 0x088fe40007fbe0ff */
[----:B------:R-:W-:Y:S02]  /*38db0*/  IADD3 R53, P6, R53, R50, RZ ;  /* 0x0000003235357210 */ /* 0x000fe40007fde0ff */
[----:B------:R-:W-:Y:S01]  /*38dc0*/  SEL R40, R42, RZ, !P0 ;  /* 0x000000ff2a287207 */ /* 0x000fe20004000000 */
[----:B------:R3:W-:Y:S01]  /*38dd0*/  STL [R1+0x410], R49 ;  /* 0x0004103101007387 */ /* 0x0007e20000100800 */
[----:B------:R-:W-:-:S02]  /*38de0*/  IMAD.X R51, R51, 0x1, R3, P5 ;  /* 0x0000000133337824 */ /* 0x000fc400028e0603 */
[----:B------:R-:W-:Y:S01]  /*38df0*/  ISETP.NE.U32.AND P5, PT, R40, RZ, PT ;  /* 0x000000ff2800720c */ /* 0x000fe20003fa5070 */
[----:B------:R-:W-:Y:S01]  /*38e00*/  IMAD.X R54, R54, 0x1, R3, P6 ;  /* 0x0000000136367824 */ /* 0x000fe200030e0603 */
[----:B------:R-:W-:Y:S01]  /*38e10*/  STL [R1+0x420], R53 ;  /* 0x0004203501007387 */ /* 0x000fe20000100800 */
[----:B------:R-:W-:Y:S02]  /*38e20*/  IMAD.MOV.U32 R40, RZ, RZ, R49 ;  /* 0x000000ffff287224 */ /* 0x000fe400078e0031 */
[----:B------:R-:W-:Y:S01]  /*38e30*/  IMAD.MOV.U32 R41, RZ, RZ, R51 ;  /* 0x000000ffff297224 */ /* 0x000fe200078e0033 */
[----:B------:R3:W-:Y:S01]  /*38e40*/  STL [R1+0x40c], R51 ;  /* 0x00040c3301007387 */ /* 0x0007e20000100800 */
[----:B-1----:R-:W-:-:S03]  /*38e50*/  SHF.R.U32.HI R57, RZ, 0x6, R57 ;  /* 0x00000006ff397819 */ /* 0x002fc60000011639 */
[----:B------:R1:W-:Y:S01]  /*38e60*/  STL [R1+0x41c], R54 ;  /* 0x00041c3601007387 */ /* 0x0003e20000100800 */
[----:B------:R-:W-:-:S03]  /*38e70*/  SGXT.U32 R57, R57, 0x1 ;  /* 0x000000013939781a */ /* 0x000fc60000000000 */
[----:B---3--:R-:W3:Y:S01]  /*38e80*/  LDL.LU R49, [R1+0x450] ;  /* 0x0004500001317983 */ /* 0x008ee20000300800 */
[----:B------:R-:W-:-:S03]  /*38e90*/  LOP3.LUT R57, R57, 0x3c, RZ, 0xfc, !PT ;  /* 0x0000003c39397812 */ /* 0x000fc600078efcff */
[----:B------:R1:W-:Y:S04]  /*38ea0*/  LDGSTS.E [R43+-0x7d800], [R40.64], P4 ;  /* 0x82800000282b7fae */ /* 0x0003e8000a121848 */
[----:B------:R-:W3:Y:S01]  /*38eb0*/  LDL.LU R51, [R1+0x460] ;  /* 0x0004600001337983 */ /* 0x000ee20000300800 */
[----:B------:R-:W-:Y:S01]  /*38ec0*/  ISETP.GE.AND P6, PT, R57, UR6, PT ;  /* 0x0000000639007c0c */ /* 0x000fe2000bfc6270 */
[----:B-1----:R-:W-:Y:S02]  /*38ed0*/  IMAD.MOV.U32 R41, RZ, RZ, R54 ;  /* 0x000000ffff297224 */ /* 0x002fe400078e0036 */
[----:B------:R-:W3:Y:S01]  /*38ee0*/  LDL.LU R54, [R1+0x44c] ;  /* 0x00044c0001367983 */ /* 0x000ee20000300800 */
[----:B------:R-:W-:-:S03]  /*38ef0*/  IMAD.MOV.U32 R40, RZ, RZ, R53 ;  /* 0x000000ffff287224 */ /* 0x000fc600078e0035 */
[----:B------:R-:W3:Y:S04]  /*38f00*/  LDL.LU R53, [R1+0x45c] ;  /* 0x00045c0001357983 */ /* 0x000ee80000300800 */
[----:B------:R-:W1:Y:S01]  /*38f10*/  S2R R57, SR_TID.X ;  /* 0x0000000000397919 */ /* 0x000e620000002100 */
[----:B------:R-:W-:-:S03]  /*38f20*/  SEL R42, RZ, 0x4, P2 ;  /* 0x00000004ff2a7807 */ /* 0x000fc60001000000 */
[----:B------:R1:W-:Y:S01]  /*38f30*/  LDGSTS.E [R44+-0x7d400], [R40.64], P3 ;  /* 0x82c00000282c7fae */ /* 0x0003e20009921848 */
[----:B------:R-:W-:-:S04]  /*38f40*/  SEL R42, R42, RZ, !P0 ;  /* 0x000000ff2a2a7207 */ /* 0x000fc80004000000 */
[----:B------:R-:W-:Y:S02]  /*38f50*/  ISETP.NE.U32.AND P2, PT, R42, RZ, PT ;  /* 0x000000ff2a00720c */ /* 0x000fe40003f45070 */
        /* <DEDUP_REMOVED lines=8> */
[----:B------:R-:W-:Y:S02]  /*38fe0*/  SGXT.U32 R57, R57, 0x1 ;  /* 0x000000013939781a */ /* 0x000fe40000000000 */
[-C--:B----4-:R-:W-:Y:S02]  /*38ff0*/  IADD3 R48, P3, R48, R50.reuse, RZ ;  /* 0x0000003230307210 */ /* 0x090fe40007f7e0ff */
[----:B------:R-:W-:-:S03]  /*39000*/  IADD3 R46, P6, R46, R50, RZ ;  /* 0x000000322e2e7210 */ /* 0x000fc60007fde0ff */
[----:B------:R-:W-:Y:S01]  /*39010*/  STL [R1+0x430], R48 ;  /* 0x0004303001007387 */ /* 0x000fe20000100800 */
[----:B-----5:R-:W-:-:S03]  /*39020*/  IMAD.X R52, R52, 0x1, R3, P3 ;  /* 0x0000000134347824 */ /* 0x020fc600018e0603 */
[----:B------:R-:W-:Y:S01]  /*39030*/  STL [R1+0x440], R46 ;  /* 0x0004402e01007387 */ /* 0x000fe20000100800 */
[----:B--2---:R-:W-:-:S03]  /*39040*/  IMAD.X R55, R55, 0x1, R3, P6 ;  /* 0x0000000137377824 */ /* 0x004fc600030e0603 */
[----:B------:R1:W-:Y:S01]  /*39050*/  STL [R1+0x42c], R52 ;  /* 0x00042c3401007387 */ /* 0x0003e20000100800 */
[----:B------:R-:W-:-:S03]  /*39060*/  MOV R41, R52 ;  /* 0x0000003400297202 */ /* 0x000fc60000000f00 */
[----:B------:R2:W-:Y:S04]  /*39070*/  STL [R1+0x43c], R55 ;  /* 0x00043c3701007387 */ /* 0x0005e80000100800 */
[----:B-1----:R-:W4:Y:S01]  /*39080*/  LDL.LU R52, [R1+0x378] ;  /* 0x0003780001347983 */ /* 0x002f220000300800 */
[----:B------:R-:W-:Y:S02]  /*39090*/  LOP3.LUT R57, R57, 0x6, RZ, 0xfc, !PT ;  /* 0x0000000639397812 */ /* 0x000fe400078efcff */
[----:B------:R-:W-:Y:S01]  /*390a0*/  ISETP.NE.U32.AND P3, PT, R40, RZ, PT ;  /* 0x000000ff2800720c */ /* 0x000fe20003f65070 */
[----:B------:R-:W-:Y:S01]  /*390b0*/  IMAD.MOV.U32 R40, RZ, RZ, R48 ;  /* 0x000000ffff287224 */ /* 0x000fe200078e0030 */
[----:B------:R-:W-:Y:S02]  /*390c0*/  ISETP.GE.AND P6, PT, R57, UR6, PT ;  /* 0x0000000639007c0c */ /* 0x000fe4000bfc6270 */
[----:B------:R-:W5:Y:S04]  /*390d0*/  LDL.LU R57, [R1+0x374] ;  /* 0x0003740001397983 */ /* 0x000f680000300800 */
[----:B------:R1:W-:Y:S02]  /*390e0*/  LDGSTS.E [R43+-0x7d000], [R40.64], P1 ;  /* 0x83000000282b7fae */ /* 0x0003e40008921848 */
[----:B-1----:R-:W-:-:S02]  /*390f0*/  IMAD.MOV.U32 R40, RZ, RZ, R46 ;  /* 0x000000ffff287224 */ /* 0x002fc400078e002e */
[----:B------:R-:W5:Y:S01]  /*39100*/  LDL.LU R46, [R1+0x388] ;  /* 0x00038800012e7983 */ /* 0x000f620000300800 */
[----:B------:R-:W-:-:S03]  /*39110*/  IMAD.MOV.U32 R41, RZ, RZ, R55 ;  /* 0x000000ffff297224 */ /* 0x000fc600078e0037 */
[----:B--2---:R-:W2:Y:S04]  /*39120*/  LDL.LU R55, [R1+0x384] ;  /* 0x0003840001377983 */ /* 0x004ea80000300800 */
[----:B------:R-:W1:Y:S04]  /*39130*/  S2R R48, SR_TID.X ;  /* 0x0000000000307919 */ /* 0x000e680000002100 */
[----:B------:R1:W-:Y:S02]  /*39140*/  LDGSTS.E [R44+-0x7cc00], [R40.64], P5 ;  /* 0x83400000282c7fae */ /* 0x0003e4000a921848 */
[----:B-1----:R-:W-:-:S04]  /*39150*/  SHF.R.U32.HI R48, RZ, 0x6, R48 ;  /* 0x00000006ff307819 */ /* 0x002fc80000011630 */
[----:B------:R-:W-:-:S04]  /*39160*/  SGXT.U32 R48, R48, 0x1 ;  /* 0x000000013030781a */ /* 0x000fc80000000000 */
[----:B------:R-:W-:-:S04]  /*39170*/  LOP3.LUT R48, R48, 0xa, RZ, 0xfc, !PT ;  /* 0x0000000a30307812 */ /* 0x000fc800078efcff */
[----:B------:R-:W-:Y:S02]  /*39180*/  ISETP.GE.AND P5, PT, R48, UR6, PT ;  /* 0x0000000630007c0c */ /* 0x000fe4000bfa6270 */
[----:B------:R-:W1:Y:S01]  /*39190*/  S2R R48, SR_TID.X ;  /* 0x0000000000307919 */ /* 0x000e620000002100 */
[----:B------:R-:W-:-:S04]  /*391a0*/  SEL R42, RZ, 0x4, P4 ;  /* 0x00000004ff2a7807 */ /* 0x000fc80002000000 */
[----:B------:R-:W-:-:S04]  /*391b0*/  SEL R42, R42, RZ, !P0 ;  /* 0x000000ff2a2a7207 */ /* 0x000fc80004000000 */
[----:B------:R-:W-:Y:S02]  /*391c0*/  ISETP.NE.U32.AND P4, PT, R42, RZ, PT ;  /* 0x000000ff2a00720c */ /* 0x000fe40003f85070 */
[----:B------:R-:W-:-:S04]  /*391d0*/  SEL R42, RZ, 0x4, P6 ;  /* 0x00000004ff2a7807 */ /* 0x000fc80003000000 */
[----:B------:R-:W-:Y:S02]  /*391e0*/  SEL R40, R42, RZ, !P0 ;  /* 0x000000ff2a287207 */ /* 0x000fe40004000000 */
[----:B-1----:R-:W-:-:S04]  /*391f0*/  SHF.R.U32.HI R48, RZ, 0x6, R48 ;  /* 0x00000006ff307819 */ /* 0x002fc80000011630 */
[----:B------:R-:W-:-:S04]  /*39200*/  SGXT.U32 R48, R48, 0x1 ;  /* 0x000000013030781a */ /* 0x000fc80000000000 */
[----:B------:R-:W-:Y:S02]  /*39210*/  LOP3.LUT R48, R48, 0xe, RZ, 0xfc, !PT ;  /* 0x0000000e30307812 */ /* 0x000fe400078efcff */
[----:B------:R-:W-:Y:S02]  /*39220*/  SEL R42, RZ, 0x4, P5 ;  /* 0x00000004ff2a7807 */ /* 0x000fe40002800000 */
[----:B------:R-:W-:Y:S01]  /*39230*/  ISETP.GE.AND P5, PT, R48, UR6, PT ;  /* 0x0000000630007c0c */ /* 0x000fe2000bfa6270 */
[----:B------:R-:W1:Y:S01]  /*39240*/  S2R R61, SR_TID.X ;  /* 0x00000000003d7919 */ /* 0x000e620000002100 */
[-C--:B---3--:R-:W-:Y:S02]  /*39250*/  IADD3 R49, P1, R49, R50.reuse, RZ ;  /* 0x0000003231317210 */ /* 0x088fe40007f3e0ff */
[----:B------:R-:W-:-:S03]  /*39260*/  IADD3 R51, P6, R51, R50, RZ ;  /* 0x0000003233337210 */ /* 0x000fc60007fde0ff */
[----:B------:R-:W-:Y:S04]  /*39270*/  STL [R1+0x450], R49 ;  /* 0x0004503101007387 */ /* 0x000fe80000100800 */
[----:B------:R-:W-:Y:S01]  /*39280*/  STL [R1+0x460], R51 ;  /* 0x0004603301007387 */ /* 0x000fe20000100800 */
[----:B------:R-:W-:Y:S01]  /*39290*/  IMAD.X R54, R54, 0x1, R3, P1 ;  /* 0x0000000136367824 */ /* 0x000fe200008e0603 */
[----:B------:R-:W-:Y:S01]  /*392a0*/  ISETP.NE.U32.AND P1, PT, R40, RZ, PT ;  /* 0x000000ff2800720c */ /* 0x000fe20003f25070 */
[----:B------:R-:W-:Y:S02]  /*392b0*/  IMAD.MOV.U32 R40, RZ, RZ, R49 ;  /* 0x000000ffff287224 */ /* 0x000fe400078e0031 */
[----:B------:R-:W-:Y:S01]  /*392c0*/  IMAD.MOV.U32 R41, RZ, RZ, R54 ;  /* 0x000000ffff297224 */ /* 0x000fe200078e0036 */
[----:B------:R-:W-:Y:S01]  /*392d0*/  STL [R1+0x44c], R54 ;  /* 0x00044c3601007387 */ /* 0x000fe20000100800 */
[----:B------:R-:W-:-:S03]  /*392e0*/  IMAD.X R53, R53, 0x1, R3, P6 ;  /* 0x0000000135357824 */ /* 0x000fc600030e0603 */
[----:B------:R-:W3:Y:S04]  /*392f0*/  LDL.LU R48, [R1+0x398] ;  /* 0x0003980001307983 */ /* 0x000ee80000300800 */
[----:B------:R1:W-:Y:S04]  /*39300*/  LDGSTS.E [R43+-0x7c800], [R40.64], P2 ;  /* 0x83800000282b7fae */ /* 0x0003e80009121848 */
[----:B------:R1:W-:Y:S02]  /*39310*/  STL [R1+0x45c], R53 ;  /* 0x00045c3501007387 */ /* 0x0003e40000100800 */
[----:B-1----:R-:W-:-:S02]  /*39320*/  IMAD.MOV.U32 R41, RZ, RZ, R53 ;  /* 0x000000ffff297224 */ /* 0x002fc400078e0035 */
[----:B------:R-:W3:Y:S04]  /*39330*/  LDL.LU R53, [R1+0x394] ;  /* 0x0003940001357983 */ /* 0x000ee80000300800 */
[----:B------:R-:W1:Y:S01]  /*39340*/  S2R R49, SR_TID.X ;  /* 0x0000000000317919 */ /* 0x000e620000002100 */
[----:B------:R-:W-:Y:S01]  /*39350*/  IADD3 R2, R2, 0x100000, RZ ;  /* 0x0010000002027810 */ /* 0x000fe20007ffe0ff */
[----:B------:R-:W-:Y:S01]  /*39360*/  IMAD.MOV.U32 R40, RZ, RZ, R51 ;  /* 0x000000ffff287224 */ /* 0x000fe200078e0033 */
[----:B------:R-:W-:Y:S01]  /*39370*/  LOP3.LUT R61, R61, 0x3f, RZ, 0xc0, !PT ;  /* 0x0000003f3d3d7812 */ /* 0x000fe200078ec0ff */
[----:B------:R-:W3:Y:S04]  /*39380*/  LDL.LU R44, [R1+0x3a8] ;  /* 0x0003a800012c7983 */ /* 0x000ee80000300800 */
[----:B------:R1:W-:Y:S01]  /*39390*/  LDGSTS.E [R2+-0x7c400], [R40.64], P3 ;  /* 0x83c0000028027fae */ /* 0x0003e20009921848 */
[----:B------:R-:W-:Y:S01]  /*393a0*/  IMAD.SHL.U32 R51, R61, 0x4, RZ ;  /* 0x000000043d337824 */ /* 0x000fe200078e00ff */
[----:B-1----:R-:W-:-:S04]  /*393b0*/  SHF.R.S32.HI R54, RZ, 0x6, R49 ;  /* 0x00000006ff367819 */ /* 0x002fc80000011431 */
[----:B------:R-:W-:-:S04]  /*393c0*/  SGXT R54, R54, 0x1 ;  /* 0x000000013636781a */ /* 0x000fc80000000200 */
[----:B------:R-:W-:Y:S02]  /*393d0*/  LOP3.LUT R51, R51, 0x120, R54, 0x78, !PT ;  /* 0x0000012033337812 */ /* 0x000fe400078e7836 */
[----:B------:R-:W-:Y:S02]  /*393e0*/  SEL R42, R42, RZ, !P0 ;  /* 0x000000ff2a2a7207 */ /* 0x000fe40004000000 */
[----:B------:R-:W-:Y:S02]  /*393f0*/  SHF.R.U32.HI R49, RZ, 0x6, R49 ;  /* 0x00000006ff317819 */ /* 0x000fe40000011631 */
[----:B------:R-:W-:Y:S02]  /*39400*/  ISETP.NE.U32.AND P2, PT, R42, RZ, PT ;  /* 0x000000ff2a00720c */ /* 0x000fe40003f45070 */
[----:B------:R-:W-:Y:S02]  /*39410*/  SGXT.U32 R49, R49, 0x1 ;  /* 0x000000013131781a */ /* 0x000fe40000000000 */
[----:B------:R-:W-:-:S02]  /*39420*/  SEL R42, RZ, 0x4, P5 ;  /* 0x00000004ff2a7807 */ /* 0x000fc40002800000 */
[----:B------:R-:W-:Y:S02]  /*39430*/  LOP3.LUT R51, R51, 0x40, RZ, 0x3c, !PT ;  /* 0x0000004033337812 */ /* 0x000fe400078e3cff */
[----:B------:R-:W-:Y:S02]  /*39440*/  LOP3.LUT R49, R49, 0x12, RZ, 0xfc, !PT ;  /* 0x0000001231317812 */ /* 0x000fe400078efcff */
[----:B------:R-:W-:Y:S02]  /*39450*/  SEL R40, R42, RZ, !P0 ;  /* 0x000000ff2a287207 */ /* 0x000fe40004000000 */
[----:B------:R-:W-:Y:S02]  /*39460*/  LEA R2, R47, R51, 0xe ;  /* 0x000000332f027211 */ /* 0x000fe400078e70ff */
[----:B------:R-:W-:Y:S02]  /*39470*/  ISETP.GE.AND P5, PT, R49, UR6, PT ;  /* 0x0000000631007c0c */ /* 0x000fe4000bfa6270 */
[----:B------:R-:W-:-:S02]  /*39480*/  IADD3 R42, R2, 0x100000, RZ ;  /* 0x00100000022a7810 */ /* 0x000fc40007ffe0ff */
[----:B------:R-:W-:Y:S02]  /*39490*/  SEL R43, RZ, 0x4, P5 ;  /* 0x00000004ff2b7807 */ /* 0x000fe40002800000 */
[----:B----4-:R-:W-:-:S05]  /*394a0*/  IADD3 R52, P3, R52, R50, RZ ;  /* 0x0000003234347210 */ /* 0x010fca0007f7e0ff */
[----:B------:R1:W-:Y:S04]  /*394b0*/  STL [R1+0x378], R52 ;  /* 0x0003783401007387 */ /* 0x0003e80000100800 */
[----:B------:R-:W4:Y:S01]  /*394c0*/  LDL.LU R54, [R1+0x3a4] ;  /* 0x0003a40001367983 */ /* 0x000f220000300800 */
[----:B-----5:R-:W-:Y:S01]  /*394d0*/  IMAD.X R57, R57, 0x1, R3, P3 ;  /* 0x0000000139397824 */ /* 0x020fe200018e0603 */
[----:B------:R-:W-:Y:S01]  /*394e0*/  ISETP.NE.U32.AND P3, PT, R40, RZ, PT ;  /* 0x000000ff2800720c */ /* 0x000fe20003f65070 */
[----:B------:R-:W-:Y:S01]  /*394f0*/  IMAD.MOV.U32 R40, RZ, RZ, R52 ;  /* 0x000000ffff287224 */ /* 0x000fe200078e0034 */
[----:B------:R-:W5:Y:S01]  /*39500*/  LDL.LU R51, [R1+0x3b8] ;  /* 0x0003b80001337983 */ /* 0x000f620000300800 */
[----:B------:R-:W-:-:S03]  /*39510*/  IMAD.MOV.U32 R41, RZ, RZ, R57 ;  /* 0x000000ffff297224 */ /* 0x000fc600078e0039 */
[----:B------:R-:W-:Y:S04]  /*39520*/  STL [R1+0x374], R57 ;  /* 0x0003743901007387 */ /* 0x000fe80000100800 */
[----:B------:R1:W-:Y:S01]  /*39530*/  LDGSTS.E [R42+-0x7fe00], [R40.64], P4 ;  /* 0x80200000282a7fae */ /* 0x0003e2000a121848 */
[----:B------:R-:W-:-:S05]  /*39540*/  IADD3 R46, P6, R46, R50, RZ ;  /* 0x000000322e2e7210 */ /* 0x000fca0007fde0ff */
[----:B------:R1:W-:Y:S01]  /*39550*/  STL [R1+0x388], R46 ;  /* 0x0003882e01007387 */ /* 0x0003e20000100800 */
[----:B--2---:R-:W-:Y:S01]  /*39560*/  IMAD.X R55, R55, 0x1, R3, P6 ;  /* 0x0000000137377824 */ /* 0x004fe200030e0603 */
[----:B-1----:R-:W-:Y:S02]  /*39570*/  SEL R40, R43, RZ, !P0 ;  /* 0x000000ff2b287207 */ /* 0x002fe40004000000 */
[----:B------:R-:W5:Y:S02]  /*39580*/  LDL.LU R52, [R1+0x3b4] ;  /* 0x0003b40001347983 */ /* 0x000f640000300800 */
[----:B------:R-:W-:Y:S02]  /*39590*/  ISETP.NE.U32.AND P4, PT, R40, RZ, PT ;  /* 0x000000ff2800720c */ /* 0x000fe40003f85070 */
[----:B------:R-:W-:Y:S01]  /*395a0*/  STL [R1+0x384], R55 ;  /* 0x0003843701007387 */ /* 0x000fe20000100800 */
[----:B------:R-:W-:-:S03]  /*395b0*/  IMAD.MOV.U32 R40, RZ, RZ, R46 ;  /* 0x000000ffff287224 */ /* 0x000fc600078e002e */
[----:B------:R-:W5:Y:S04]  /*395c0*/  LDL.LU R46, [R1+0x3c8] ;  /* 0x0003c800012e7983 */ /* 0x000f680000300800 */
[----:B------:R-:W1:Y:S01]  /*395d0*/  S2R R49, SR_TID.X ;  /* 0x0000000000317919 */ /* 0x000e620000002100 */
[----:B------:R-:W-:-:S05]  /*395e0*/  IMAD.MOV.U32 R41, RZ, RZ, R55 ;  /* 0x000000ffff297224 */ /* 0x000fca00078e0037 */
[----:B------:R1:W-:Y:S02]  /*395f0*/  LDGSTS.E [R42+-0x7fa00], [R40.64], P1 ;  /* 0x80600000282a7fae */ /* 0x0003e40008921848 */
[----:B-1----:R-:W-:-:S04]  /*39600*/  SHF.R.U32.HI R49, RZ, 0x6, R49 ;  /* 0x00000006ff317819 */ /* 0x002fc80000011631 */
[----:B------:R-:W-:-:S04]  /*39610*/  SGXT.U32 R49, R49, 0x1 ;  /* 0x000000013131781a */ /* 0x000fc80000000000 */
[----:B------:R-:W-:-:S04]  /*39620*/  LOP3.LUT R49, R49, 0x16, RZ, 0xfc, !PT ;  /* 0x0000001631317812 */ /* 0x000fc800078efcff */
[----:B------:R-:W-:Y:S02]  /*39630*/  ISETP.GE.AND P5, PT, R49, UR6, PT ;  /* 0x0000000631007c0c */ /* 0x000fe4000bfa6270 */
[----:B------:R-:W1:Y:S02]  /*39640*/  S2R R49, SR_TID.X ;  /* 0x0000000000317919 */ /* 0x000e640000002100 */
[----:B------:R-:W-:-:S04]  /*39650*/  SEL R43, RZ, 0x4, P5 ;  /* 0x00000004ff2b7807 */ /* 0x000fc80002800000 */
[----:B------:R-:W-:-:S04]  /*39660*/  SEL R40, R43, RZ, !P0 ;  /* 0x000000ff2b287207 */ /* 0x000fc80004000000 */
[----:B------:R-:W-:Y:S02]  /*39670*/  ISETP.NE.U32.AND P1, PT, R40, RZ, PT ;  /* 0x000000ff2800720c */ /* 0x000fe40003f25070 */
[----:B-1----:R-:W-:-:S04]  /*39680*/  SHF.R.U32.HI R49, RZ, 0x6, R49 ;  /* 0x00000006ff317819 */ /* 0x002fc80000011631 */
[----:B------:R-:W-:-:S04]  /*39690*/  SGXT.U32 R49, R49, 0x1 ;  /* 0x000000013131781a */ /* 0x000fc80000000000 */
[----:B------:R-:W-:-:S04]  /*396a0*/  LOP3.LUT R49, R49, 0x1a, RZ, 0xfc, !PT ;  /* 0x0000001a31317812 */ /* 0x000fc800078efcff */
[----:B------:R-:W-:Y:S02]  /*396b0*/  ISETP.GE.AND P5, PT, R49, UR6, PT ;  /* 0x0000000631007c0c */ /* 0x000fe4000bfa6270 */
[----:B---3--:R-:W-:-:S05]  /*396c0*/  IADD3 R48, P6, R48, R50, RZ ;  /* 0x0000003230307210 */ /* 0x008fca0007fde0ff */
[----:B------:R-:W-:Y:S01]  /*396d0*/  STL [R1+0x398], R48 ;  /* 0x0003983001007387 */ /* 0x000fe20000100800 */
[----:B------:R-:W-:-:S04]  /*396e0*/  IMAD.X R53, R53, 0x1, R3, P6 ;  /* 0x0000000135357824 */ /* 0x000fc800030e0603 */
[----:B------:R-:W-:Y:S01]  /*396f0*/  IMAD.MOV.U32 R41, RZ, RZ, R53 ;  /* 0x000000ffff297224 */ /* 0x000fe200078e0035 */
[----:B------:R1:W-:Y:S01]  /*39700*/  STL [R1+0x394], R53 ;  /* 0x0003943501007387 */ /* 0x0003e20000100800 */
[----:B------:R-:W-:Y:S01]  /*39710*/  IMAD.MOV.U32 R40, RZ, RZ, R48 ;  /* 0x000000ffff287224 */ /* 0x000fe200078e0030 */
[----:B------:R-:W-:Y:S02]  /*39720*/  IADD3 R44, P6, R44, R50, RZ ;  /* 0x000000322c2c7210 */ /* 0x000fe40007fde0ff */
[----:B------:R-:W3:Y:S01]  /*39730*/  S2R R49, SR_TID.X ;  /* 0x0000000000317919 */ /* 0x000ee20000002100 */
[----:B------:R-:W-:-:S03]  /*39740*/  SEL R43, RZ, 0x4, P5 ;  /* 0x00000004ff2b7807 */ /* 0x000fc60002800000 */
[----:B------:R3:W-:Y:S04]  /*39750*/  LDGSTS.E [R42+-0x7f600], [R40.64], P2 ;  /* 0x80a00000282a7fae */ /* 0x0007e80009121848 */
[----:B-1----:R-:W2:Y:S04]  /*39760*/  LDL.LU R53, [R1+0x3c4] ;  /* 0x0003c40001357983 */ /* 0x002ea80000300800 */
[----:B------:R-:W2:Y:S04]  /*39770*/  LDL.LU R48, [R1+0x3d8] ;  /* 0x0003d80001307983 */ /* 0x000ea80000300800 */
[----:B------:R1:W-:Y:S01]  /*39780*/  STL [R1+0x3a8], R44 ;  /* 0x0003a82c01007387 */ /* 0x0003e20000100800 */
[----:B---3--:R-:W-:-:S04]  /*39790*/  SEL R40, R43, RZ, !P0 ;  /* 0x000000ff2b287207 */ /* 0x008fc80004000000 */
[----:B------:R-:W-:Y:S01]  /*397a0*/  ISETP.NE.U32.AND P2, PT, R40, RZ, PT ;  /* 0x000000ff2800720c */ /* 0x000fe20003f45070 */
[----:B------:R-:W-:Y:S01]  /*397b0*/  IMAD.MOV.U32 R40, RZ, RZ, R44 ;  /* 0x000000ffff287224 */ /* 0x000fe200078e002c */
[----:B------:R-:W-:-:S04]  /*397c0*/  SHF.R.U32.HI R49, RZ, 0x6, R49 ;  /* 0x00000006ff317819 */ /* 0x000fc80000011631 */
[----:B------:R-:W-:-:S04]  /*397d0*/  SGXT.U32 R49, R49, 0x1 ;  /* 0x000000013131781a */ /* 0x000fc80000000000 */
[----:B------:R-:W-:-:S04]  /*397e0*/  LOP3.LUT R49, R49, 0x1e, RZ, 0xfc, !PT ;  /* 0x0000001e31317812 */ /* 0x000fc800078efcff */
[----:B------:R-:W-:-:S04]  /*397f0*/  ISETP.GE.AND P5, PT, R49, UR6, PT ;  /* 0x0000000631007c0c */ /* 0x000fc8000bfa6270 */
[----:B------:R-:W-:Y:S02]  /*39800*/  SEL R43, RZ, 0x4, P5 ;  /* 0x00000004ff2b7807 */ /* 0x000fe40002800000 */
[----:B----4-:R-:W-:-:S05]  /*39810*/  IADD3.X R54, R54, R3, RZ, P6, !PT ;  /* 0x0000000336367210 */ /* 0x010fca00037fe4ff */
[----:B------:R-:W-:Y:S04]  /*39820*/  STL [R1+0x3a4], R54 ;  /* 0x0003a43601007387 */ /* 0x000fe80000100800 */
[----:B------:R-:W3:Y:S04]  /*39830*/  LDL.LU R57, [R1+0x3d4] ;  /* 0x0003d40001397983 */ /* 0x000ee80000300800 */
[----:B-1----:R-:W4:Y:S01]  /*39840*/  LDL.LU R44, [R1+0x3e8] ;  /* 0x0003e800012c7983 */ /* 0x002f220000300800 */
[----:B------:R-:W-:Y:S01]  /*39850*/  IMAD.MOV.U32 R41, RZ, RZ, R54 ;  /* 0x000000ffff297224 */ /* 0x000fe200078e0036 */
[----:B-----5:R-:W-:-:S04]  /*39860*/  IADD3 R51, P6, R51, R50, RZ ;  /* 0x0000003233337210 */ /* 0x020fc80007fde0ff */
[----:B------:R1:W-:Y:S01]  /*39870*/  LDGSTS.E [R42+-0x7f200], [R40.64], P3 ;  /* 0x80e00000282a7fae */ /* 0x0003e20009921848 */
[----:B------:R-:W-:-:S03]  /*39880*/  IMAD.X R52, R52, 0x1, R3, P6 ;  /* 0x0000000134347824 */ /* 0x000fc600030e0603 */
[----:B------:R5:W-:Y:S04]  /*39890*/  STL [R1+0x3b8], R51 ;  /* 0x0003b83301007387 */ /* 0x000be80000100800 */
[----:B------:R-:W4:Y:S01]  /*398a0*/  LDL.LU R55, [R1+0x3e4] ;  /* 0x0003e40001377983 */ /* 0x000f220000300800 */
[----:B-1----:R-:W-:Y:S02]  /*398b0*/  SEL R40, R43, RZ, !P0 ;  /* 0x000000ff2b287207 */ /* 0x002fe40004000000 */
[----:B------:R-:W-:Y:S01]  /*398c0*/  IADD3 R46, P6, R46, R50, RZ ;  /* 0x000000322e2e7210 */ /* 0x000fe20007fde0ff */
[----:B------:R1:W-:Y:S01]  /*398d0*/  STL [R1+0x3b4], R52 ;  /* 0x0003b43401007387 */ /* 0x0003e20000100800 */
[----:B------:R-:W-:Y:S01]  /*398e0*/  ISETP.NE.U32.AND P3, PT, R40, RZ, PT ;  /* 0x000000ff2800720c */ /* 0x000fe20003f65070 */
[----:B------:R-:W-:-:S02]  /*398f0*/  IMAD.MOV.U32 R40, RZ, RZ, R51 ;  /* 0x000000ffff287224 */ /* 0x000fc400078e0033 */
[----:B-----5:R-:W5:Y:S01]  /*39900*/  LDL.LU R51, [R1+0x3f8] ;  /* 0x0003f80001337983 */ /* 0x020f620000300800 */
[----:B------:R-:W-:-:S03]  /*39910*/  IMAD.MOV.U32 R41, RZ, RZ, R52 ;  /* 0x000000ffff297224 */ /* 0x000fc600078e0034 */
[----:B------:R1:W-:Y:S04]  /*39920*/  STL [R1+0x3c8], R46 ;  /* 0x0003c82e01007387 */ /* 0x0003e80000100800 */
[----:B------:R-:W5:Y:S04]  /*39930*/  LDL.LU R54, [R1+0x3f4] ;  /* 0x0003f40001367983 */ /* 0x000f680000300800 */
[----:B-1----:R-:W5:Y:S04]  /*39940*/  LDL.LU R52, [R1+0x408] ;  /* 0x0004080001347983 */ /* 0x002f680000300800 */
        /* <DEDUP_REMOVED lines=13> */
[----:B------:R-:W-:-:S04]  /*39a20*/  SEL R40, R43, RZ, !P0 ;  /* 0x000000ff2b287207 */ /* 0x000fc80004000000 */
[----:B------:R-:W-:Y:S01]  /*39a30*/  ISETP.NE.U32.AND P4, PT, R40, RZ, PT ;  /* 0x000000ff2800720c */ /* 0x000fe20003f85070 */
[----:B------:R-:W-:Y:S01]  /*39a40*/  IMAD.MOV.U32 R40, RZ, RZ, R46 ;  /* 0x000000ffff287224 */ /* 0x000fe200078e002e */
[----:B-1----:R-:W-:-:S04]  /*39a50*/  SHF.R.U32.HI R49, RZ, 0x6, R49 ;  /* 0x00000006ff317819 */ /* 0x002fc80000011631 */
[----:B------:R-:W-:-:S04]  /*39a60*/  SGXT.U32 R49, R49, 0x1 ;  /* 0x000000013131781a */ /* 0x000fc80000000000 */
[----:B------:R-:W-:Y:S02]  /*39a70*/  LOP3.LUT R46, R49, 0x2a, RZ, 0xfc, !PT ;  /* 0x0000002a312e7812 */ /* 0x000fe400078efcff */
[----:B------:R-:W1:Y:S01]  /*39a80*/  S2R R49, SR_TID.X ;  /* 0x0000000000317919 */ /* 0x000e620000002100 */
[----:B------:R-:W-:Y:S02]  /*39a90*/  SEL R43, RZ, 0x4, P5 ;  /* 0x00000004ff2b7807 */ /* 0x000fe40002800000 */
[----:B------:R-:W-:Y:S01]  /*39aa0*/  ISETP.GE.AND P5, PT, R46, UR6, PT ;  /* 0x000000062e007c0c */ /* 0x000fe2000bfa6270 */
[----:B--2---:R-:W-:-:S04]  /*39ab0*/  IMAD.X R53, R53, 0x1, R3, P6 ;  /* 0x0000000135357824 */ /* 0x004fc800030e0603 */
[----:B------:R-:W-:Y:S01]  /*39ac0*/  IMAD.MOV.U32 R41, RZ, RZ, R53 ;  /* 0x000000ffff297224 */ /* 0x000fe200078e0035 */
[----:B-1----:R-:W-:Y:S02]  /*39ad0*/  SHF.R.U32.HI R49, RZ, 0x6, R49 ;  /* 0x00000006ff317819 */ /* 0x002fe40000011631 */
[----:B------:R-:W-:Y:S02]  /*39ae0*/  IADD3 R48, P6, R48, R50, RZ ;  /* 0x0000003230307210 */ /* 0x000fe40007fde0ff */
[----:B------:R1:W-:Y:S01]  /*39af0*/  LDGSTS.E [R42+-0x7ea00], [R40.64], P1 ;  /* 0x81600000282a7fae */ /* 0x0003e20008921848 */
[----:B------:R-:W-:-:S03]  /*39b00*/  SGXT.U32 R49, R49, 0x1 ;  /* 0x000000013131781a */ /* 0x000fc60000000000 */
[----:B------:R2:W-:Y:S01]  /*39b10*/  STL [R1+0x3c4], R53 ;  /* 0x0003c43501007387 */ /* 0x0005e20000100800 */
[----:B-1----:R-:W-:-:S03]  /*39b20*/  SEL R40, R43, RZ, !P0 ;  /* 0x000000ff2b287207 */ /* 0x002fc60004000000 */
[----:B------:R1:W-:Y:S01]  /*39b30*/  STL [R1+0x3d8], R48 ;  /* 0x0003d83001007387 */ /* 0x0003e20000100800 */
[----:B------:R-:W-:-:S03]  /*39b40*/  ISETP.NE.U32.AND P1, PT, R40, RZ, PT ;  /* 0x000000ff2800720c */ /* 0x000fc60003f25070 */
[----:B--2---:R-:W2:Y:S01]  /*39b50*/  LDL.LU R53, [R1+0x404] ;  /* 0x0004040001357983 */ /* 0x004ea20000300800 */
[----:B------:R-:W-:Y:S02]  /*39b60*/  MOV R40, R48 ;  /* 0x0000003000287202 */ /* 0x000fe40000000f00 */
[----:B------:R-:W-:Y:S01]  /*39b70*/  SEL R43, RZ, 0x4, P5 ;  /* 0x00000004ff2b7807 */ /* 0x000fe20002800000 */
[----:B------:R-:W2:Y:S01]  /*39b80*/  LDL.LU R46, [R1+0x418] ;  /* 0x00041800012e7983 */ /* 0x000ea20000300800 */
[----:B-1----:R-:W-:-:S04]  /*39b90*/  LOP3.LUT R48, R49, 0x2e, RZ, 0xfc, !PT ;  /* 0x0000002e31307812 */ /* 0x002fc800078efcff */
[----:B------:R-:W-:Y:S02]  /*39ba0*/  ISETP.GE.AND P5, PT, R48, UR6, PT ;  /* 0x0000000630007c0c */ /* 0x000fe4000bfa6270 */
[----:B------:R-:W1:Y:S02]  /*39bb0*/  S2R R48, SR_TID.X ;  /* 0x0000000000307919 */ /* 0x000e640000002100 */
[----:B-1----:R-:W-:-:S04]  /*39bc0*/  SHF.R.U32.HI R48, RZ, 0x6, R48 ;  /* 0x00000006ff307819 */ /* 0x002fc80000011630 */
[----:B------:R-:W-:Y:S01]  /*39bd0*/  SGXT.U32 R48, R48, 0x1 ;  /* 0x000000013030781a */ /* 0x000fe20000000000 */
[----:B---3--:R-:W-:-:S04]  /*39be0*/  IMAD.X R57, R57, 0x1, R3, P6 ;  /* 0x0000000139397824 */ /* 0x008fc800030e0603 */
[----:B------:R-:W-:Y:S01]  /*39bf0*/  IMAD.MOV.U32 R41, RZ, RZ, R57 ;  /* 0x000000ffff297224 */ /* 0x000fe200078e0039 */
[----:B----4-:R-:W-:-:S04]  /*39c00*/  IADD3 R44, P6, R44, R50, RZ ;  /* 0x000000322c2c7210 */ /* 0x010fc80007fde0ff */
[----:B------:R1:W-:Y:S04]  /*39c10*/  LDGSTS.E [R42+-0x7e600], [R40.64], P2 ;  /* 0x81a00000282a7fae */ /* 0x0003e80009121848 */
[----:B------:R-:W-:Y:S01]  /*39c20*/  STL [R1+0x3d4], R57 ;  /* 0x0003d43901007387 */ /* 0x000fe20000100800 */
[----:B-1----:R-:W-:-:S03]  /*39c30*/  SEL R40, R43, RZ, !P0 ;  /* 0x000000ff2b287207 */ /* 0x002fc60004000000 */
[----:B------:R1:W-:Y:S01]  /*39c40*/  STL [R1+0x3e8], R44 ;  /* 0x0003e82c01007387 */ /* 0x0003e20000100800 */
[----:B------:R-:W-:Y:S01]  /*39c50*/  ISETP.NE.U32.AND P2, PT, R40, RZ, PT ;  /* 0x000000ff2800720c */ /* 0x000fe20003f45070 */
[----:B------:R-:W-:Y:S02]  /*39c60*/  IMAD.MOV.U32 R40, RZ, RZ, R44 ;  /* 0x000000ffff287224 */ /* 0x000fe400078e002c */
[----:B------:R-:W3:Y:S01]  /*39c70*/  LDL.LU R49, [R1+0x414] ;  /* 0x0004140001317983 */ /* 0x000ee20000300800 */
[----:B-1----:R-:W-:-:S03]  /*39c80*/  LOP3.LUT R44, R48, 0x32, RZ, 0xfc, !PT ;  /* 0x00000032302c7812 */ /* 0x002fc600078efcff */
[----:B------:R-:W1:Y:S01]  /*39c90*/  S2R R48, SR_TID.X ;  /* 0x0000000000307919 */ /* 0x000e620000002100 */
[----:B------:R-:W-:Y:S01]  /*39ca0*/  IMAD.X R55, R55, 0x1, R3, P6 ;  /* 0x0000000137377824 */ /* 0x000fe200030e0603 */
[----:B-----5:R-:W-:-:S03]  /*39cb0*/  IADD3 R51, P6, R51, R50, RZ ;  /* 0x0000003233337210 */ /* 0x020fc60007fde0ff */
[----:B------:R-:W-:Y:S01]  /*39cc0*/  IMAD.MOV.U32 R41, RZ, RZ, R55 ;  /* 0x000000ffff297224 */ /* 0x000fe200078e0037 */
[----:B------:R-:W-:Y:S01]  /*39cd0*/  STL [R1+0x3e4], R55 ;  /* 0x0003e43701007387 */ /* 0x000fe20000100800 */
[----:B------:R-:W-:Y:S01]  /*39ce0*/  SEL R43, RZ, 0x4, P5 ;  /* 0x00000004ff2b7807 */ /* 0x000fe20002800000 */
[----:B------:R-:W-:Y:S01]  /*39cf0*/  IMAD.X R54, R54, 0x1, R3, P6 ;  /* 0x0000000136367824 */ /* 0x000fe200030e0603 */
[----:B------:R-:W-:Y:S01]  /*39d00*/  ISETP.GE.AND P5, PT, R44, UR6, PT ;  /* 0x000000062c007c0c */ /* 0x000fe2000bfa6270 */
[----:B------:R4:W-:Y:S01]  /*39d10*/  STL [R1+0x3f8], R51 ;  /* 0x0003f83301007387 */ /* 0x0009e20000100800 */
[----:B------:R-:W-:-:S03]  /*39d20*/  IADD3 R52, P6, R52, R50, RZ ;  /* 0x0000003234347210 */ /* 0x000fc60007fde0ff */
[----:B------:R-:W5:Y:S04]  /*39d30*/  LDL.LU R44, [R1+0x428] ;  /* 0x00042800012c7983 */ /* 0x000f680000300800 */
[----:B------:R4:W-:Y:S01]  /*39d40*/  LDGSTS.E [R42+-0x7e200], [R40.64], P3 ;  /* 0x81e00000282a7fae */ /* 0x0009e20009921848 */
[----:B-1----:R-:W-:-:S04]  /*39d50*/  SHF.R.U32.HI R48, RZ, 0x6, R48 ;  /* 0x00000006ff307819 */ /* 0x002fc80000011630 */
[----:B------:R-:W-:-:S04]  /*39d60*/  SGXT.U32 R48, R48, 0x1 ;  /* 0x000000013030781a */ /* 0x000fc80000000000 */
[----:B------:R-:W-:Y:S01]  /*39d70*/  LOP3.LUT R48, R48, 0x36, RZ, 0xfc, !PT ;  /* 0x0000003630307812 */ /* 0x000fe200078efcff */
[----:B------:R1:W-:Y:S01]  /*39d80*/  STL [R1+0x3f4], R54 ;  /* 0x0003f43601007387 */ /* 0x0003e20000100800 */
[----:B----4-:R-:W-:Y:S02]  /*39d90*/  SEL R40, R43, RZ, !P0 ;  /* 0x000000ff2b287207 */ /* 0x010fe40004000000 */
[----:B------:R-:W-:Y:S01]  /*39da0*/  SEL R43, RZ, 0x4, P5 ;  /* 0x00000004ff2b7807 */ /* 0x000fe20002800000 */
[----:B------:R4:W-:Y:S01]  /*39db0*/  STL [R1+0x408], R52 ;  /* 0x0004083401007387 */ /* 0x0009e20000100800 */
[----:B------:R-:W-:Y:S02]  /*39dc0*/  ISETP.GE.AND P5, PT, R48, UR6, PT ;  /* 0x0000000630007c0c */ /* 0x000fe4000bfa6270 */
[----:B------:R-:W-:Y:S01]  /*39dd0*/  ISETP.NE.U32.AND P3, PT, R40, RZ, PT ;  /* 0x000000ff2800720c */ /* 0x000fe20003f65070 */
[----:B------:R-:W5:Y:S01]  /*39de0*/  LDL.LU R48, [R1+0x424] ;  /* 0x0004240001307983 */ /* 0x000f620000300800 */
[----:B------:R-:W-:-:S03]  /*39df0*/  IMAD.MOV.U32 R40, RZ, RZ, R51 ;  /* 0x000000ffff287224 */ /* 0x000fc600078e0033 */
[----:B------:R-:W5:Y:S01]  /*39e00*/  LDL.LU R51, [R1+0x438] ;  /* 0x0004380001337983 */ /* 0x000f620000300800 */
[----:B------:R-:W-:Y:S01]  /*39e10*/  IMAD.MOV.U32 R41, RZ, RZ, R54 ;  /* 0x000000ffff297224 */ /* 0x000fe200078e0036 */
[----:B------:R-:W-:Y:S02]  /*39e20*/  SHF.R.U32.HI R45, RZ, 0x6, R45 ;  /* 0x00000006ff2d7819 */ /* 0x000fe4000001162d */
[----:B------:R-:W2:Y:S02]  /*39e30*/  S2R R57, SR_TID.X ;  /* 0x0000000000397919 */ /* 0x000ea40000002100 */
[----:B------:R-:W-:Y:S02]  /*39e40*/  SGXT.U32 R45, R45, 0x1 ;  /* 0x000000012d2d781a */ /* 0x000fe40000000000 */
[----:B------:R4:W-:Y:S02]  /*39e50*/  LDGSTS.E [R42+-0x7de00], [R40.64], P4 ;  /* 0x82200000282a7fae */ /* 0x0009e4000a121848 */
[----:B------:R-:W-:-:S02]  /*39e60*/  LOP3.LUT R45, R45, 0x3a, RZ, 0xfc, !PT ;  /* 0x0000003a2d2d7812 */ /* 0x000fc400078efcff */
[----:B-1----:R-:W-:Y:S02]  /*39e70*/  LOP3.LUT R54, R56, 0x3e, RZ, 0xfc, !PT ;  /* 0x0000003e38367812 */ /* 0x002fe400078efcff */
[----:B----4-:R-:W-:-:S04]  /*39e80*/  SEL R40, R43, RZ, !P0 ;  /* 0x000000ff2b287207 */ /* 0x010fc80004000000 */
[----:B------:R-:W-:Y:S01]  /*39e90*/  ISETP.NE.U32.AND P4, PT, R40, RZ, PT ;  /* 0x000000ff2800720c */ /* 0x000fe20003f85070 */
[----:B------:R-:W-:Y:S01]  /*39ea0*/  IMAD.MOV.U32 R40, RZ, RZ, R52 ;  /* 0x000000ffff287224 */ /* 0x000fe200078e0034 */
[----:B------:R-:W-:Y:S02]  /*39eb0*/  SEL R43, RZ, 0x4, P5 ;  /* 0x00000004ff2b7807 */ /* 0x000fe40002800000 */
[----:B------:R-:W-:Y:S01]  /*39ec0*/  ISETP.GE.AND P5, PT, R45, UR6, PT ;  /* 0x000000062d007c0c */ /* 0x000fe2000bfa6270 */
[----:B------:R-:W-:Y:S02]  /*39ed0*/  IMAD.MOV.U32 R138, RZ, RZ, R21 ;  /* 0x000000ffff8a7224 */ /* 0x000fe400078e0015 */
[----:B------:R-:W-:Y:S01]  /*39ee0*/  IMAD.MOV.U32 R139, RZ, RZ, R20 ;  /* 0x000000ffff8b7224 */ /* 0x000fe200078e0014 */
[-C--:B------:R-:W-:Y:S08]  /*39ef0*/  HMMA.1688.F32.TF32 R220, R68, R22.reuse, R220 ;  /* 0x0000001644dc723c */ /* 0x080ff000000810dc */
[----:B------:R-:W-:Y:S08]  /*39f00*/  HMMA.1688.F32.TF32 R20, R72, R22, R136 ;  /* 0x000000164814723c */ /* 0x000ff00000081088 */
[-C--:B------:R-:W-:Y:S08]  /*39f10*/  HMMA.1688.F32.TF32 R168, R76, R58.reuse, R184 ;  /* 0x0000003a4ca8723c */ /* 0x080ff000000810b8 */
[-C--:B------:R-:W-:Y:S08]  /*39f20*/  HMMA.1688.F32.TF32 R80, R68, R58.reuse, R80 ;  /* 0x0000003a4450723c */ /* 0x080ff00000081050 */
[----:B------:R-:W-:Y:S01]  /*39f30*/  HMMA.1688.F32.TF32 R136, R72, R58, R96 ;  /* 0x0000003a4888723c */ /* 0x000fe20000081060 */
[----:B--2---:R-:W-:Y:S01]  /*39f40*/  IMAD.X R53, R53, 0x1, R3, P6 ;  /* 0x0000000135357824 */ /* 0x004fe200030e0603 */
[----:B------:R-:W-:-:S04]  /*39f50*/  IADD3 R46, P6, R46, R50, RZ ;  /* 0x000000322e2e7210 */ /* 0x000fc80007fde0ff */
[----:B------:R1:W-:Y:S01]  /*39f60*/  STL [R1+0x404], R53 ;  /* 0x0004043501007387 */ /* 0x0003e20000100800 */
[----:B------:R-:W-:-:S03]  /*39f70*/  MOV R41, R53 ;  /* 0x0000003500297202 */ /* 0x000fc60000000f00 */
[----:B------:R2:W-:Y:S04]  /*39f80*/  STL [R1+0x418], R46 ;  /* 0x0004182e01007387 */ /* 0x0005e80000100800 */
[----:B------:R-:W4:Y:S04]  /*39f90*/  LDL.LU R52, [R1+0x434] ;  /* 0x0004340001347983 */ /* 0x000f280000300800 */
[----:B------:R-:W4:Y:S04]  /*39fa0*/  LDL.LU R45, [R1+0x448] ;  /* 0x00044800012d7983 */ /* 0x000f280000300800 */
[----:B------:R2:W-:Y:S04]  /*39fb0*/  LDGSTS.E [R42+-0x7da00], [R40.64], P1 ;  /* 0x82600000282a7fae */ /* 0x0005e80008921848 */
[----:B-1----:R-:W4:Y:S01]  /*39fc0*/  LDL.LU R53, [R1+0x458] ;  /* 0x0004580001357983 */ /* 0x002f220000300800 */
[----:B--2---:R-:W-:-:S02]  /*39fd0*/  SEL R40, R43, RZ, !P0 ;  /* 0x000000ff2b287207 */ /* 0x004fc40004000000 */
[----:B------:R-:W-:Y:S02]  /*39fe0*/  SEL R43, RZ, 0x4, P5 ;  /* 0x00000004ff2b7807 */ /* 0x000fe40002800000 */
[----:B------:R-:W-:Y:S02]  /*39ff0*/  ISETP.GE.AND P5, PT, R54, UR6, PT ;  /* 0x0000000636007c0c */ /* 0x000fe4000bfa6270 */
[----:B------:R-:W-:Y:S01]  /*3a000*/  ISETP.NE.U32.AND P1, PT, R40, RZ, PT ;  /* 0x000000ff2800720c */ /* 0x000fe20003f25070 */
[----:B------:R-:W-:Y:S01]  /*3a010*/  IMAD.MOV.U32 R40, RZ, RZ, R46 ;  /* 0x000000ffff287224 */ /* 0x000fe200078e002e */
[----:B------:R-:W-:Y:S01]  /*3a020*/  LOP3.LUT R46, R57, 0x3f, RZ, 0xc0, !PT ;  /* 0x0000003f392e7812 */ /* 0x000fe200078ec0ff */
[----:B---3--:R-:W-:-:S05]  /*3a030*/  IMAD.X R49, R49, 0x1, R3, P6 ;  /* 0x0000000131317824 */ /* 0x008fca00030e0603 */
[----:B------:R1:W-:Y:S04]  /*3a040*/  STL [R1+0x414], R49 ;  /* 0x0004143101007387 */ /* 0x0003e80000100800 */
[----:B------:R-:W2:Y:S01]  /*3a050*/  LDL.LU R54, [R1+0x444] ;  /* 0x0004440001367983 */ /* 0x000ea20000300800 */
[----:B------:R-:W-:-:S03]  /*3a060*/  IMAD.MOV.U32 R41, RZ, RZ, R49 ;  /* 0x000000ffff297224 */ /* 0x000fc600078e0031 */
[----:B-1----:R-:W3:Y:S04]  /*3a070*/  LDL.LU R49, [R1+0x468] ;  /* 0x0004680001317983 */ /* 0x002ee80000300800 */
[----:B------:R-:W3:Y:S01]  /*3a080*/  LDL.LU R57, [R1+0x454] ;  /* 0x0004540001397983 */ /* 0x000ee20000300800 */
[----:B-----5:R-:W-:-:S03]  /*3a090*/  IADD3 R44, P6, R44, R50, RZ ;  /* 0x000000322c2c7210 */ /* 0x020fc60007fde0ff */
[----:B------:R1:W-:Y:S01]  /*3a0a0*/  LDGSTS.E [R42+-0x7d600], [R40.64], P2 ;  /* 0x82a00000282a7fae */ /* 0x0003e20009121848 */
[----:B------:R-:W-:-:S03]  /*3a0b0*/  ISETP.GE.AND P2, PT, R46, UR6, PT ;  /* 0x000000062e007c0c */ /* 0x000fc6000bf46270 */
[----:B------:R-:W3:Y:S04]  /*3a0c0*/  LDL.LU R46, [R1+0xc60] ;  /* 0x000c6000012e7983 */ /* 0x000ee80000300800 */
[----:B------:R-:W-:Y:S01]  /*3a0d0*/  STL [R1+0x428], R44 ;  /* 0x0004282c01007387 */ /* 0x000fe20000100800 */
[----:B-1----:R-:W-:Y:S02]  /*3a0e0*/  SEL R40, R43, RZ, !P0 ;  /* 0x000000ff2b287207 */ /* 0x002fe40004000000 */
[----:B------:R-:W-:Y:S02]  /*3a0f0*/  SEL R41, RZ, 0x4, P5 ;  /* 0x00000004ff297807 */ /* 0x000fe40002800000 */
[----:B------:R-:W-:Y:S02]  /*3a100*/  ISETP.NE.U32.AND P5, PT, R40, RZ, PT ;  /* 0x000000ff2800720c */ /* 0x000fe40003fa5070 */
[----:B------:R-:W-:Y:S01]  /*3a110*/  SEL R40, R41, RZ, !P0 ;  /* 0x000000ff29287207 */ /* 0x000fe20004000000 */
[----:B------:R-:W-:Y:S01]  /*3a120*/  IMAD.X R48, R48, 0x1, R3, P6 ;  /* 0x0000000130307824 */ /* 0x000fe200030e0603 */
[----:B------:R-:W-:-:S04]  /*3a130*/  IADD3 R51, P6, R51, R50, RZ ;  /* 0x0000003233337210 */ /* 0x000fc80007fde0ff */
[----:B------:R1:W-:Y:S01]  /*3a140*/  STL [R1+0x424], R48 ;  /* 0x0004243001007387 */ /* 0x0003e20000100800 */
[----:B------:R-:W-:-:S03]  /*3a150*/  IMAD.MOV.U32 R41, RZ, RZ, R48 ;  /* 0x000000ffff297224 */ /* 0x000fc600078e0030 */
[----:B------:R-:W3:Y:S04]  /*3a160*/  LDL.LU R59, [R1+0x464] ;  /* 0x00046400013b7983 */ /* 0x000ee80000300800 */
[----:B------:R-:W3:Y:S04]  /*3a170*/  LDL.LU R58, [R1+0xc5c] ;  /* 0x000c5c00013a7983 */ /* 0x000ee80000300800 */
[----:B------:R-:W-:Y:S04]  /*3a180*/  STL [R1+0x438], R51 ;  /* 0x0004383301007387 */ /* 0x000fe80000100800 */
[----:B-1----:R-:W3:Y:S01]  /*3a190*/  LDL.LU R48, [R1+0xc68] ;  /* 0x000c680001307983 */ /* 0x002ee20000300800 */
[----:B------:R-:W-:-:S02]  /*3a1a0*/  SEL R42, RZ, 0x4, P2 ;  /* 0x00000004ff2a7807 */ /* 0x000fc40001000000 */
[----:B------:R-:W-:Y:S02]  /*3a1b0*/  ISETP.NE.U32.AND P2, PT, R40, RZ, PT ;  /* 0x000000ff2800720c */ /* 0x000fe40003f45070 */
[----:B------:R-:W-:Y:S01]  /*3a1c0*/  SEL R42, R42, RZ, !P0 ;  /* 0x000000ff2a2a7207 */ /* 0x000fe20004000000 */
[----:B------:R-:W-:Y:S01]  /*3a1d0*/  IMAD.MOV.U32 R40, RZ, RZ, R44 ;  /* 0x000000ffff287224 */ /* 0x000fe200078e002c */
[----:B------:R-:W-:Y:S01]  /*3a1e0*/  IADD3 R43, R2, 0x100000, RZ ;  /* 0x00100000022b7810 */ /* 0x000fe20007ffe0ff */
[----:B------:R-:W3:Y:S04]  /*3a1f0*/  LDL.LU R44, [R1+0xc50] ;  /* 0x000c5000012c7983 */ /* 0x000ee80000300800 */
[----:B------:R1:W-:Y:S01]  /*3a200*/  LDGSTS.E [R43+-0x7d200], [R40.64], P3 ;  /* 0x82e00000282b7fae */ /* 0x0003e20009921848 */
[----:B------:R-:W-:-:S02]  /*3a210*/  ISETP.NE.U32.AND P3, PT, R42, RZ, PT ;  /* 0x000000ff2a00720c */ /* 0x000fc40003f65070 */
[----:B------:R-:W-:Y:S01]  /*3a220*/  IADD3 R42, R2, 0x100000, RZ ;  /* 0x00100000022a7810 */ /* 0x000fe20007ffe0ff */
[----:B-1----:R-:W-:Y:S02]  /*3a230*/  IMAD.MOV.U32 R40, RZ, RZ, R51 ;  /* 0x000000ffff287224 */ /* 0x002fe400078e0033 */
[----:B----4-:R-:W-:Y:S01]  /*3a240*/  IMAD.X R52, R52, 0x1, R3, P6 ;  /* 0x0000000134347824 */ /* 0x010fe200030e0603 */
[----:B------:R-:W-:-:S04]  /*3a250*/  IADD3 R45, P0, R45, R50, RZ ;  /* 0x000000322d2d7210 */ /* 0x000fc80007f1e0ff */
[----:B------:R-:W-:Y:S01]  /*3a260*/  MOV R41, R52 ;  /* 0x0000003400297202 */ /* 0x000fe20000000f00 */
[----:B------:R-:W-:Y:S01]  /*3a270*/  STL [R1+0x448], R45 ;  /* 0x0004482d01007387 */ /* 0x000fe20000100800 */
[----:B------:R-:W-:-:S03]  /*3a280*/  IADD3 R53, P6, R53, R50, RZ ;  /* 0x0000003235357210 */ /* 0x000fc60007fde0ff */
[----:B------:R1:W-:Y:S04]  /*3a290*/  STL [R1+0x434], R52 ;  /* 0x0004343401007387 */ /* 0x0003e80000100800 */
[----:B------:R4:W-:Y:S04]  /*3a2a0*/  LDGSTS.E [R42+-0x7ce00], [R40.64], P4 ;  /* 0x83200000282a7fae */ /* 0x0009e8000a121848 */
[----:B-1----:R-:W5:Y:S04]  /*3a2b0*/  LDL.LU R52, [R1+0xc64] ;  /* 0x000c640001347983 */ /* 0x002f680000300800 */
[----:B------:R-:W-:Y:S01]  /*3a2c0*/  STL [R1+0x458], R53 ;  /* 0x0004583501007387 */ /* 0x000fe20000100800 */
[----:B----4-:R-:W-:-:S02]  /*3a2d0*/  IMAD.MOV.U32 R40, RZ, RZ, R45 ;  /* 0x000000ffff287224 */ /* 0x010fc400078e002d */
[----:B--2---:R-:W-:-:S05]  /*3a2e0*/  IMAD.X R54, R54, 0x1, R3, P0 ;  /* 0x0000000136367824 */ /* 0x004fca00000e0603 */
[----:B------:R1:W-:Y:S01]  /*3a2f0*/  STL [R1+0x444], R54 ;  /* 0x0004443601007387 */ /* 0x0003e20000100800 */
[----:B---3--:R-:W-:-:S03]  /*3a300*/  IADD3 R49, P0, R49, R50, RZ ;  /* 0x0000003231317210 */ /* 0x008fc60007f1e0ff */
[----:B------:R-:W2:Y:S01]  /*3a310*/  LDL.LU R56, [R1+0xc4c] ;  /* 0x000c4c0001387983 */ /* 0x000ea20000300800 */
[----:B------:R-:W-:-:S03]  /*3a320*/  IMAD.X R57, R57, 0x1, R3, P6 ;  /* 0x0000000139397824 */ /* 0x000fc600030e0603 */
[----:B------:R-:W3:Y:S01]  /*3a330*/  LDL.LU R51, [R1+0xc58] ;  /* 0x000c580001337983 */ /* 0x000ee20000300800 */
[----:B------:R-:W-:Y:S02]  /*3a340*/  IMAD.MOV.U32 R50, RZ, RZ, c[0x0][0x18c] ;  /* 0x00006300ff327624 */ /* 0x000fe400078e00ff */
[----:B------:R-:W-:Y:S01]  /*3a350*/  IMAD.MOV.U32 R41, RZ, RZ, R54 ;  /* 0x000000ffff297224 */ /* 0x000fe200078e0036 */
[----:B------:R-:W-:Y:S01]  /*3a360*/  STL [R1+0x468], R49 ;  /* 0x0004683101007387 */ /* 0x000fe20000100800 */
[----:B------:R-:W-:-:S03]  /*3a370*/  IMAD.SHL.U32 R50, R50, 0x40, RZ ;  /* 0x0000004032327824 */ /* 0x000fc600078e00ff */
[----:B------:R4:W-:Y:S04]  /*3a380*/  STL [R1+0x454], R57 ;  /* 0x0004543901007387 */ /* 0x0009e80000100800 */
[----:B-1----:R-:W3:Y:S04]  /*3a390*/  LDL.LU R54, [R1+0xc54] ;  /* 0x000c540001367983 */ /* 0x002ee80000300800 */
[----:B------:R-:W3:Y:S01]  /*3a3a0*/  LDL.LU R45, [R1+0xc40] ;  /* 0x000c4000012d7983 */ /* 0x000ee20000300800 */
[----:B------:R-:W-:-:S03]  /*3a3b0*/  IMAD.SHL.U32 R50, R50, 0x4, RZ ;  /* 0x0000000432327824 */ /* 0x000fc600078e00ff */
[----:B------:R1:W-:Y:S04]  /*3a3c0*/  LDGSTS.E [R43+-0x7ca00], [R40.64], P1 ;  /* 0x83600000282b7fae */ /* 0x0003e80008921848 */
[----:B------:R-:W3:Y:S01]  /*3a3d0*/  LDL.LU R55, [R1+0xc48] ;  /* 0x000c480001377983 */ /* 0x000ee20000300800 */
[----:B------:R-:W-:Y:S01]  /*3a3e0*/  IADD3 R46, P1, R46, R50, RZ ;  /* 0x000000322e2e7210 */ /* 0x000fe20007f3e0ff */
[----:B-1----:R-:W-:Y:S02]  /*3a3f0*/  IMAD.MOV.U32 R41, RZ, RZ, R57 ;  /* 0x000000ffff297224 */ /* 0x002fe400078e0039 */
[----:B----4-:R-:W4:Y:S01]  /*3a400*/  LDL.LU R57, [R1+0xc3c] ;  /* 0x000c3c0001397983 */ /* 0x010f220000300800 */
[----:B------:R-:W-:Y:S02]  /*3a410*/  IMAD.X R59, R59, 0x1, R3, P0 ;  /* 0x000000013b3b7824 */ /* 0x000fe400000e0603 */
[----:B------:R-:W-:Y:S01]  /*3a420*/  IMAD.MOV.U32 R40, RZ, RZ, R53 ;  /* 0x000000ffff287224 */ /* 0x000fe200078e0035 */
[----:B------:R1:W-:Y:S01]  /*3a430*/  STL [R1+0xc60], R46 ;  /* 0x000c602e01007387 */ /* 0x0003e20000100800 */
[----:B------:R-:W-:-:S03]  /*3a440*/  IADD3.X R58, R58, R0, RZ, P1, !PT ;  /* 0x000000003a3a7210 */ /* 0x000fc60000ffe4ff */
[----:B------:R-:W-:Y:S04]  /*3a450*/  STL [R1+0x464], R59 ;  /* 0x0004643b01007387 */ /* 0x000fe80000100800 */
[----:B------:R-:W4:Y:S01]  /*3a460*/  LDL.LU R53, [R1+0xc30] ;  /* 0x000c300001357983 */ /* 0x000f220000300800 */
[----:B------:R-:W-:-:S03]  /*3a470*/  IADD3 R48, P0, R48, R50, RZ ;  /* 0x0000003230307210 */ /* 0x000fc60007f1e0ff */
[----:B------:R-:W4:Y:S04]  /*3a480*/  LDL.LU R43, [R1+0xc44] ;  /* 0x000c4400012b7983 */ /* 0x000f280000300800 */
[----:B------:R1:W-:Y:S04]  /*3a490*/  LDGSTS.E [R42+-0x7c600], [R40.64], P5 ;  /* 0x83a00000282a7fae */ /* 0x0003e8000a921848 */
[----:B------:R-:W-:Y:S04]  /*3a4a0*/  STL [R1+0xc68], R48 ;  /* 0x000c683001007387 */ /* 0x000fe80000100800 */
[----:B------:R-:W-:Y:S01]  /*3a4b0*/  STL [R1+0xc5c], R58 ;  /* 0x000c5c3a01007387 */ /* 0x000fe20000100800 */
[----:B-1----:R-:W-:-:S03]  /*3a4c0*/  IMAD.MOV.U32 R40, RZ, RZ, R49 ;  /* 0x000000ffff287224 */ /* 0x002fc600078e0031 */
[----:B------:R-:W4:Y:S04]  /*3a4d0*/  LDL.LU R49, [R1+0xc38] ;  /* 0x000c380001317983 */ /* 0x000f280000300800 */
[----:B------:R-:W4:Y:S01]  /*3a4e0*/  LDL.LU R42, [R1+0xc2c] ;  /* 0x000c2c00012a7983 */ /* 0x000f220000300800 */
[----:B------:R-:W-:Y:S01]  /*3a4f0*/  IADD3 R2, R2, 0x100000, RZ ;  /* 0x0010000002027810 */ /* 0x000fe20007ffe0ff */
[----:B------:R-:W-:Y:S01]  /*3a500*/  IMAD.MOV.U32 R41, RZ, RZ, R59 ;  /* 0x000000ffff297224 */ /* 0x000fe200078e003b */
[----:B------:R-:W-:-:S04]  /*3a510*/  IADD3 R44, P1, R44, R50, RZ ;  /* 0x000000322c2c7210 */ /* 0x000fc80007f3e0ff */
[----:B------:R1:W-:Y:S04]  /*3a520*/  LDGSTS.E [R2+-0x7c200], [R40.64], P2 ;  /* 0x83e0000028027fae */ /* 0x0003e80009121848 */
[----:B------:R-:W-:Y:S04]  /*3a530*/  STL [R1+0xc50], R44 ;  /* 0x000c502c01007387 */ /* 0x000fe80000100800 */
[----:B------:R-:W0:Y:S01]  /*3a540*/  LDGDEPBAR ;  /* 0x00000000000079af */ /* 0x000e220000000000 */
[----:B-1----:R-:W-:Y:S02]  /*3a550*/  IMAD R2, R47, 0x20000, R252 ;  /* 0x000200002f027824 */ /* 0x002fe400078e02fc */
[----:B------:R-:W-:-:S02]  /*3a560*/  IMAD.MOV.U32 R40, RZ, RZ, R46 ;  /* 0x000000ffff287224 */ /* 0x000fc400078e002e */
[----:B------:R-:W-:-:S05]  /*3a570*/  IMAD.MOV.U32 R41, RZ, RZ, R58 ;  /* 0x000000ffff297224 */ /* 0x000fca00078e003a */
[----:B------:R1:W-:Y:S02]  /*3a580*/  LDGSTS.E [R2], [R40.64], P3 ;  /* 0x0000000028027fae */ /* 0x0003e40009921848 */
[----:B-1----:R-:W-:Y:S02]  /*3a590*/  IMAD.MOV.U32 R40, RZ, RZ, R48 ;  /* 0x000000ffff287224 */ /* 0x002fe400078e0030 */
[----:B-----5:R-:W-:-:S04]  /*3a5a0*/  IMAD.X R52, R52, 0x1, R0, P0 ;  /* 0x0000000134347824 */ /* 0x020fc800000e0600 */
[----:B------:R-:W-:Y:S01]  /*3a5b0*/  IMAD.MOV.U32 R41, RZ, RZ, R52 ;  /* 0x000000ffff297224 */ /* 0x000fe200078e0034 */
[----:B------:R1:W-:Y:S04]  /*3a5c0*/  STL [R1+0xc64], R52 ;  /* 0x000c643401007387 */ /* 0x0003e80000100800 */
[----:B------:R-:W5:Y:S04]  /*3a5d0*/  LDL.LU R46, [R1+0xbe8] ;  /* 0x000be800012e7983 */ /* 0x000f680000300800 */
[----:B------:R1:W-:Y:S04]  /*3a5e0*/  LDGSTS.E [R2+0x800], [R40.64], P3 ;  /* 0x0080000028027fae */ /* 0x0003e80009921848 */
[----:B-1----:R-:W5:Y:S01]  /*3a5f0*/  LDL.LU R52, [R1+0xc34] ;  /* 0x000c340001347983 */ /* 0x002f620000300800 */
[----:B------:R-:W-:-:S02]  /*3a600*/  IMAD.MOV.U32 R40, RZ, RZ, R44 ;  /* 0x000000ffff287224 */ /* 0x000fc400078e002c */
[----:B--2---:R-:W-:Y:S01]  /*3a610*/  IMAD.X R56, R56, 0x1, R0, P1 ;  /* 0x0000000138387824 */ /* 0x004fe200008e0600 */
[----:B---3--:R-:W-:-:S05]  /*3a620*/  IADD3 R51, P0, R51, R50, RZ ;  /* 0x0000003233337210 */ /* 0x008fca0007f1e0ff */
[----:B------:R-:W-:Y:S04]  /*3a630*/  STL [R1+0xc58], R51 ;  /* 0x000c583301007387 */ /* 0x000fe80000100800 */
[----:B------:R1:W-:Y:S04]  /*3a640*/  STL [R1+0xc4c], R56 ;  /* 0x000c4c3801007387 */ /* 0x0003e80000100800 */
[----:B------:R-:W2:Y:S01]  /*3a650*/  LDL.LU R48, [R1+0xb64] ;  /* 0x000b640001307983 */ /* 0x000ea20000300800 */
[----:B------:R-:W-:-:S03]  /*3a660*/  IADD3.X R54, R54, R0, RZ, P0, !PT ;  /* 0x0000000036367210 */ /* 0x000fc600007fe4ff */
[----:B------:R-:W3:Y:S01]  /*3a670*/  LDL.LU R58, [R1+0xb60] ;  /* 0x000b6000013a7983 */ /* 0x000ee20000300800 */
[----:B------:R-:W-:Y:S01]  /*3a680*/  IADD3 R45, P1, R45, R50, RZ ;  /* 0x000000322d2d7210 */ /* 0x000fe20007f3e0ff */
[----:B------:R-:W-:-:S04]  /*3a690*/  IMAD.MOV.U32 R41, RZ, RZ, R56 ;  /* 0x000000ffff297224 */ /* 0x000fc800078e0038 */
[----:B------:R-:W-:Y:S01]  /*3a6a0*/  STL [R1+0xc40], R45 ;  /* 0x000c402d01007387 */ /* 0x000fe20000100800 */
[----:B------:R-:W-:-:S03]  /*3a6b0*/  IADD3 R55, P0, R55, R50, RZ ;  /* 0x0000003237377210 */ /* 0x000fc60007f1e0ff */
[----:B------:R4:W-:Y:S04]  /*3a6c0*/  STL [R1+0xc54], R54 ;  /* 0x000c543601007387 */ /* 0x0009e80000100800 */
[----:B------:R-:W3:Y:S01]  /*3a6d0*/  LDL.LU R44, [R1+0xb5c] ;  /* 0x000b5c00012c7983 */ /* 0x000ee20000300800 */
[----:B----4-:R-:W-:-:S03]  /*3a6e0*/  IMAD.X R57, R57, 0x1, R0, P1 ;  /* 0x0000000139397824 */ /* 0x010fc600008e0600 */
[----:B-1----:R-:W4:Y:S04]  /*3a6f0*/  LDL.LU R56, [R1+0xb58] ;  /* 0x000b580001387983 */ /* 0x002f280000300800 */
[----:B------:R1:W-:Y:S04]  /*3a700*/  LDGSTS.E [R2+0x1000], [R40.64], P3 ;  /* 0x0100000028027fae */ /* 0x0003e80009921848 */
[----:B------:R-:W-:Y:S04]  /*3a710*/  STL [R1+0xc48], R55 ;  /* 0x000c483701007387 */ /* 0x000fe80000100800 */
[----:B------:R1:W-:Y:S02]  /*3a720*/  STL [R1+0xc3c], R57 ;  /* 0x000c3c3901007387 */ /* 0x0003e40000100800 */
[----:B-1----:R-:W-:-:S02]  /*3a730*/  IMAD.MOV.U32 R41, RZ, RZ, R54 ;  /* 0x000000ffff297224 */ /* 0x002fc400078e0036 */
[----:B------:R-:W-:Y:S01]  /*3a740*/  IMAD.MOV.U32 R40, RZ, RZ, R51 ;  /* 0x000000ffff287224 */ /* 0x000fe200078e0033 */
[----:B------:R-:W4:Y:S04]  /*3a750*/  LDL.LU R54, [R1+0xb50] ;  /* 0x000b500001367983 */ /* 0x000f280000300800 */
[----:B------:R-:W4:Y:S01]  /*3a760*/  LDL.LU R51, [R1+0xb54] ;  /* 0x000b540001337983 */ /* 0x000f220000300800 */
[-C--:B------:R-:W-:Y:S01]  /*3a770*/  IADD3 R53, P1, R53, R50.reuse, RZ ;  /* 0x0000003235357210 */ /* 0x080fe20007f3e0ff */
[----:B------:R-:W-:Y:S02]  /*3a780*/  IMAD.X R43, R43, 0x1, R0, P0 ;  /* 0x000000012b2b7824 */ /* 0x000fe400000e0600 */
[----:B------:R1:W-:Y:S01]  /*3a790*/  LDGSTS.E [R2+0x1800], [R40.64], P3 ;  /* 0x0180000028027fae */ /* 0x0003e20009921848 */
[----:B------:R-:W-:Y:S01]  /*3a7a0*/  IADD3 R49, P0, R49, R50, RZ ;  /* 0x0000003231317210 */ /* 0x000fe20007f1e0ff */
[----:B-1----:R-:W-:-:S02]  /*3a7b0*/  IMAD.MOV.U32 R40, RZ, RZ, R45 ;  /* 0x000000ffff287224 */ /* 0x002fc400078e002d */
[----:B------:R-:W-:Y:S02]  /*3a7c0*/  IMAD.MOV.U32 R41, RZ, RZ, R57 ;  /* 0x000000ffff297224 */ /* 0x000fe400078e0039 */
[----:B------:R-:W4:Y:S01]  /*3a7d0*/  LDL.LU R57, [R1+0xb48] ;  /* 0x000b480001397983 */ /* 0x000f220000300800 */
[----:B------:R-:W-:-:S03]  /*3a7e0*/  IMAD.X R42, R42, 0x1, R0, P1 ;  /* 0x000000012a2a7824 */ /* 0x000fc600008e0600 */
[----:B------:R-:W-:Y:S04]  /*3a7f0*/  STL [R1+0xc30], R53 ;  /* 0x000c303501007387 */ /* 0x000fe80000100800 */
[----:B------:R1:W-:Y:S04]  /*3a800*/  STL [R1+0xc44], R43 ;  /* 0x000c442b01007387 */ /* 0x0003e80000100800 */
[----:B------:R1:W-:Y:S04]  /*3a810*/  LDGSTS.E [R2+0x2000], [R40.64], P3 ;  /* 0x0200000028027fae */ /* 0x0003e80009921848 */
[----:B------:R-:W4:Y:S01]  /*3a820*/  LDL.LU R45, [R1+0xb4c] ;  /* 0x000b4c00012d7983 */ /* 0x000f220000300800 */
[----:B-1----:R-:W-:-:S03]  /*3a830*/  MOV R40, R55 ;  /* 0x0000003700287202 */ /* 0x002fc60000000f00 */
[----:B------:R-:W4:Y:S01]  /*3a840*/  LDL.LU R55, [R1+0xb40] ;  /* 0x000b400001377983 */ /* 0x000f220000300800 */
[----:B------:R-:W-:-:S03]  /*3a850*/  IMAD.MOV.U32 R41, RZ, RZ, R43 ;  /* 0x000000ffff297224 */ /* 0x000fc600078e002b */
[----:B------:R-:W-:Y:S04]  /*3a860*/  STL [R1+0xc38], R49 ;  /* 0x000c383101007387 */ /* 0x000fe80000100800 */
[----:B------:R1:W-:Y:S04]  /*3a870*/  STL [R1+0xc2c], R42 ;  /* 0x000c2c2a01007387 */ /* 0x0003e80000100800 */
[----:B------:R-:W4:Y:S04]  /*3a880*/  LDL.LU R43, [R1+0xb44] ;  /* 0x000b4400012b7983 */ /* 0x000f280000300800 */
[----:B------:R1:W-:Y:S02]  /*3a890*/  LDGSTS.E [R2+0x2800], [R40.64], P3 ;  /* 0x0280000028027fae */ /* 0x0003e40009921848 */
[----:B-1----:R-:W-:-:S02]  /*3a8a0*/  IMAD.MOV.U32 R40, RZ, RZ, R53 ;  /* 0x000000ffff287224 */ /* 0x002fc400078e0035 */
[----:B------:R-:W-:Y:S01]  /*3a8b0*/  IMAD.MOV.U32 R41, RZ, RZ, R42 ;  /* 0x000000ffff297224 */ /* 0x000fe200078e002a */
[----:B------:R-:W4:Y:S04]  /*3a8c0*/  LDL.LU R53, [R1+0xb38] ;  /* 0x000b380001357983 */ /* 0x000f280000300800 */
[----:B------:R1:W-:Y:S02]  /*3a8d0*/  LDGSTS.E [R2+0x3000], [R40.64], P3 ;  /* 0x0300000028027fae */ /* 0x0003e40009921848 */
[----:B-1----:R-:W-:Y:S01]  /*3a8e0*/  IMAD.MOV.U32 R40, RZ, RZ, R49 ;  /* 0x000000ffff287224 */ /* 0x002fe200078e0031 */
[----:B-----5:R-:W-:Y:S01]  /*3a8f0*/  IADD3 R46, P1, R46, R50, RZ ;  /* 0x000000322e2e7210 */ /* 0x020fe20007f3e0ff */
[----:B------:R-:W-:-:S04]  /*3a900*/  IMAD.X R52, R52, 0x1, R0, P0 ;  /* 0x0000000134347824 */ /* 0x000fc800000e0600 */
[----:B------:R-:W-:Y:S01]  /*3a910*/  STL [R1+0xbe8], R46 ;  /* 0x000be82e01007387 */ /* 0x000fe20000100800 */
[----:B------:R-:W-:-:S03]  /*3a920*/  IMAD.MOV.U32 R41, RZ, RZ, R52 ;  /* 0x000000ffff297224 */ /* 0x000fc600078e0034 */
[----:B------:R1:W-:Y:S04]  /*3a930*/  STL [R1+0xc34], R52 ;  /* 0x000c343401007387 */ /* 0x0003e80000100800 */
[----:B------:R-:W5:Y:S04]  /*3a940*/  LDL.LU R42, [R1+0xb3c] ;  /* 0x000b3c00012a7983 */ /* 0x000f680000300800 */
[----:B------:R1:W-:Y:S04]  /*3a950*/  LDGSTS.E [R2+0x3800], [R40.64], P3 ;  /* 0x0380000028027fae */ /* 0x0003e80009921848 */
[----:B-1----:R-:W5:Y:S01]  /*3a960*/  LDL.LU R52, [R1+0xb30] ;  /* 0x000b300001347983 */ /* 0x002f620000300800 */
[----:B------:R-:W-:Y:S01]  /*3a970*/  IMAD.MOV.U32 R40, RZ, RZ, R46 ;  /* 0x000000ffff287224 */ /* 0x000fe200078e002e */
[----:B--2---:R-:W-:Y:S01]  /*3a980*/  IADD3 R48, P0, R48, R50, RZ ;  /* 0x0000003230307210 */ /* 0x004fe20007f1e0ff */
[----:B---3--:R-:W-:-:S04]  /*3a990*/  IMAD.X R58, R58, 0x1, R0, P1 ;  /* 0x000000013a3a7824 */ /* 0x008fc800008e0600 */
[----:B------:R-:W-:Y:S04]  /*3a9a0*/  STL [R1+0xb64], R48 ;  /* 0x000b643001007387 */ /* 0x000fe80000100800 */
[----:B------:R-:W-:Y:S01]  /*3a9b0*/  STL [R1+0xb60], R58 ;  /* 0x000b603a01007387 */ /* 0x000fe20000100800 */
[----:B------:R-:W-:-:S03]  /*3a9c0*/  MOV R41, R58 ;  /* 0x0000003a00297202 */ /* 0x000fc60000000f00 */
[----:B------:R-:W2:Y:S04]  /*3a9d0*/  LDL.LU R49, [R1+0xb34] ;  /* 0x000b340001317983 */ /* 0x000ea80000300800 */
[----:B------:R1:W-:Y:S01]  /*3a9e0*/  LDGSTS.E [R2+0x4000], [R40.64], P3 ;  /* 0x0400000028027fae */ /* 0x0003e20009921848 */
[----:B------:R-:W-:-:S03]  /*3a9f0*/  IADD3 R44, P1, R44, R50, RZ ;  /* 0x000000322c2c7210 */ /* 0x000fc60007f3e0ff */
[----:B------:R-:W3:Y:S01]  /*3aa00*/  LDL.LU R46, [R1+0xb2c] ;  /* 0x000b2c00012e7983 */ /* 0x000ee20000300800 */
[----:B----4-:R-:W-:-:S03]  /*3aa10*/  IMAD.X R56, R56, 0x1, R0, P0 ;  /* 0x0000000138387824 */ /* 0x010fc600000e0600 */
[----:B------:R-:W-:Y:S01]  /*3aa20*/  STL [R1+0xb5c], R44 ;  /* 0x000b5c2c01007387 */ /* 0x000fe20000100800 */
[----:B-1----:R-:W-:Y:S02]  /*3aa30*/  IMAD.MOV.U32 R40, RZ, RZ, R48 ;  /* 0x000000ffff287224 */ /* 0x002fe400078e0030 */
[----:B------:R-:W-:Y:S01]  /*3aa40*/  IMAD.MOV.U32 R41, RZ, RZ, R56 ;  /* 0x000000ffff297224 */ /* 0x000fe200078e0038 */
[----:B------:R1:W-:Y:S04]  /*3aa50*/  STL [R1+0xb58], R56 ;  /* 0x000b583801007387 */ /* 0x0003e80000100800 */
[----:B------:R4:W-:Y:S01]  /*3aa60*/  LDGSTS.E [R2+0x4800], [R40.64], P3 ;  /* 0x0480000028027fae */ /* 0x0009e20009921848 */
[----:B------:R-:W-:-:S03]  /*3aa70*/  IMAD.X R54, R54, 0x1, R0, P1 ;  /* 0x0000000136367824 */ /* 0x000fc600008e0600 */
[----:B-1----:R-:W3:Y:S01]  /*3aa80*/  LDL.LU R56, [R1+0xb28] ;  /* 0x000b280001387983 */ /* 0x002ee20000300800 */
[----:B------:R-:W-:Y:S01]  /*3aa90*/  IADD3 R51, P0, R51, R50, RZ ;  /* 0x0000003233337210 */ /* 0x000fe20007f1e0ff */
[----:B----4-:R-:W-:-:S04]  /*3aaa0*/  IMAD.MOV.U32 R41, RZ, RZ, R54 ;  /* 0x000000ffff297224 */ /* 0x010fc800078e0036 */
[----:B------:R-:W-:Y:S04]  /*3aab0*/  STL [R1+0xb54], R51 ;  /* 0x000b543301007387 */ /* 0x000fe80000100800 */
[----:B------:R1:W-:Y:S04]  /*3aac0*/  STL [R1+0xb50], R54 ;  /* 0x000b503601007387 */ /* 0x0003e80000100800 */
[----:B------:R-:W4:Y:S01]  /*3aad0*/  LDL.LU R48, [R1+0xb24] ;  /* 0x000b240001307983 */ /* 0x000f220000300800 */
[----:B------:R-:W-:-:S03]  /*3aae0*/  IMAD.MOV.U32 R40, RZ, RZ, R44 ;  /* 0x000000ffff287224 */ /* 0x000fc600078e002c */
[----:B-1----:R-:W4:Y:S01]  /*3aaf0*/  LDL.LU R54, [R1+0xb20] ;  /* 0x000b200001367983 */ /* 0x002f220000300800 */
[----:B------:R-:W-:-:S03]  /*3ab00*/  IMAD.X R57, R57, 0x1, R0, P0 ;  /* 0x0000000139397824 */ /* 0x000fc600000e0600 */
[----:B------:R1:W-:Y:S01]  /*3ab10*/  LDGSTS.E [R2+0x5000], [R40.64], P3 ;  /* 0x0500000028027fae */ /* 0x0003e20009921848 */
[----:B------:R-:W-:Y:S01]  /*3ab20*/  IADD3 R45, P1, R45, R50, RZ ;  /* 0x000000322d2d7210 */ /* 0x000fe20007f3e0ff */
[----:B-1----:R-:W-:-:S04]  /*3ab30*/  IMAD.MOV.U32 R41, RZ, RZ, R57 ;  /* 0x000000ffff297224 */ /* 0x002fc800078e0039 */
[----:B------:R-:W-:Y:S04]  /*3ab40*/  STL [R1+0xb4c], R45 ;  /* 0x000b4c2d01007387 */ /* 0x000fe80000100800 */
[----:B------:R1:W-:Y:S01]  /*3ab50*/  STL [R1+0xb48], R57 ;  /* 0x000b483901007387 */ /* 0x0003e20000100800 */
[----:B------:R-:W-:-:S03]  /*3ab60*/  IMAD.X R55, R55, 0x1, R0, P1 ;  /* 0x0000000137377824 */ /* 0x000fc600008e0600 */
[----:B------:R-:W4:Y:S01]  /*3ab70*/  LDL.LU R44, [R1+0xb1c] ;  /* 0x000b1c00012c7983 */ /* 0x000f220000300800 */
[----:B------:R-:W-:-:S03]  /*3ab80*/  IMAD.MOV.U32 R40, RZ, RZ, R51 ;  /* 0x000000ffff287224 */ /* 0x000fc600078e0033 */
[----:B-1----:R-:W4:Y:S01]  /*3ab90*/  LDL.LU R57, [R1+0xb18] ;  /* 0x000b180001397983 */ /* 0x002f220000300800 */
[----:B------:R-:W-:-:S03]  /*3aba0*/  IADD3 R43, P0, R43, R50, RZ ;  /* 0x000000322b2b7210 */ /* 0x000fc60007f1e0ff */
[----:B------:R1:W-:Y:S04]  /*3abb0*/  LDGSTS.E [R2+0x5800], [R40.64], P3 ;  /* 0x0580000028027fae */ /* 0x0003e80009921848 */
[----:B------:R-:W-:Y:S04]  /*3abc0*/  STL [R1+0xb44], R43 ;  /* 0x000b442b01007387 */ /* 0x000fe80000100800 */
[----:B------:R1:W-:Y:S04]  /*3abd0*/  STL [R1+0xb40], R55 ;  /* 0x000b403701007387 */ /* 0x0003e80000100800 */
[----:B------:R-:W4:Y:S04]  /*3abe0*/  LDL.LU R51, [R1+0xb14] ;  /* 0x000b140001337983 */ /* 0x000f280000300800 */
[----:B------:R-:W4:Y:S01]  /*3abf0*/  LDL.LU R58, [R1+0xb10] ;  /* 0x000b1000013a7983 */ /* 0x000f220000300800 */
[----:B------:R-:W-:Y:S01]  /*3ac00*/  IADD3.X R53, R53, R0, RZ, P0, !PT ;  /* 0x0000000035357210 */ /* 0x000fe200007fe4ff */
[----:B-1----:R-:W-:-:S02]  /*3ac10*/  IMAD.MOV.U32 R40, RZ, RZ, R45 ;  /* 0x000000ffff287224 */ /* 0x002fc400078e002d */
[----:B------:R-:W-:-:S05]  /*3ac20*/  IMAD.MOV.U32 R41, RZ, RZ, R55 ;  /* 0x000000ffff297224 */ /* 0x000fca00078e0037 */
[----:B------:R1:W-:Y:S02]  /*3ac30*/  LDGSTS.E [R2+0x6000], [R40.64], P3 ;  /* 0x0600000028027fae */ /* 0x0003e40009921848 */
[----:B-1----:R-:W-:Y:S02]  /*3ac40*/  IMAD.MOV.U32 R40, RZ, RZ, R43 ;  /* 0x000000ffff287224 */ /* 0x002fe400078e002b */
[----:B------:R-:W-:-:S05]  /*3ac50*/  IMAD.MOV.U32 R41, RZ, RZ, R53 ;  /* 0x000000ffff297224 */ /* 0x000fca00078e0035 */
[----:B------:R1:W-:Y:S01]  /*3ac60*/  LDGSTS.E [R2+0x6800], [R40.64], P3 ;  /* 0x0680000028027fae */ /* 0x0003e20009921848 */
[----:B-----5:R-:W-:-:S05]  /*3ac70*/  IADD3 R42, P1, R42, R50, RZ ;  /* 0x000000322a2a7210 */ /* 0x020fca0007f3e0ff */
[----:B------:R-:W-:Y:S01]  /*3ac80*/  STL [R1+0xb3c], R42 ;  /* 0x000b3c2a01007387 */ /* 0x000fe20000100800 */
[----:B------:R-:W-:-:S03]  /*3ac90*/  IMAD.X R52, R52, 0x1, R0, P1 ;  /* 0x0000000134347824 */ /* 0x000fc600008e0600 */
[----:B------:R5:W-:Y:S04]  /*3aca0*/  STL [R1+0xb38], R53 ;  /* 0x000b383501007387 */ /* 0x000be80000100800 */
[----:B------:R-:W4:Y:S04]  /*3acb0*/  LDL.LU R45, [R1+0xb0c] ;  /* 0x000b0c00012d7983 */ /* 0x000f280000300800 */
[----:B------:R-:W4:Y:S01]  /*3acc0*/  LDL.LU R55, [R1+0xb08] ;  /* 0x000b080001377983 */ /* 0x000f220000300800 */
[----:B-1----:R-:W-:Y:S02]  /*3acd0*/  IMAD.MOV.U32 R40, RZ, RZ, R42 ;  /* 0x000000ffff287224 */ /* 0x002fe400078e002a */
[----:B------:R-:W-:-:S05]  /*3ace0*/  IMAD.MOV.U32 R41, RZ, RZ, R52 ;  /* 0x000000ffff297224 */ /* 0x000fca00078e0034 */
[----:B------:R1:W-:Y:S01]  /*3acf0*/  LDGSTS.E [R2+0x7000], [R40.64], P3 ;  /* 0x0700000028027fae */ /* 0x0003e20009921848 */
[----:B--2---:R-:W-:-:S05]  /*3ad00*/  IADD3 R49, P0, R49, R50, RZ ;  /* 0x0000003231317210 */ /* 0x004fca0007f1e0ff */
[----:B------:R-:W-:Y:S04]  /*3ad10*/  STL [R1+0xb34], R49 ;  /* 0x000b343101007387 */ /* 0x000fe80000100800 */
[----:B------:R2:W-:Y:S04]  /*3ad20*/  STL [R1+0xb30], R52 ;  /* 0x000b303401007387 */ /* 0x0005e80000100800 */
[----:B-----5:R-:W5:Y:S01]  /*3ad30*/  LDL.LU R53, [R1+0xb00] ;  /* 0x000b000001357983 */ /* 0x020f620000300800 */
[----:B---3--:R-:W-:-:S03]  /*3ad40*/  IADD3 R46, P1, R46, R50, RZ ;  /* 0x000000322e2e7210 */ /* 0x008fc60007f3e0ff */
[----:B------:R-:W3:Y:S04]  /*3ad50*/  LDL.LU R43, [R1+0xb04] ;  /* 0x000b0400012b7983 */ /* 0x000ee80000300800 */
[----:B--2---:R-:W2:Y:S04]  /*3ad60*/  LDL.LU R52, [R1+0xaf8] ;  /* 0x000af80001347983 */ /* 0x004ea80000300800 */
[----:B------:R-:W-:Y:S01]  /*3ad70*/  STL [R1+0xb2c], R46 ;  /* 0x000b2c2e01007387 */ /* 0x000fe20000100800 */
[----:B------:R-:W-:Y:S01]  /*3ad80*/  IMAD.X R56, R56, 0x1, R0, P0 ;  /* 0x0000000138387824 */ /* 0x000fe200000e0600 */
[----:B-1----:R-:W-:-:S03]  /*3ad90*/  MOV R40, R49 ;  /* 0x0000003100287202 */ /* 0x002fc60000000f00 */
[----:B------:R-:W-:Y:S01]  /*3ada0*/  IMAD.MOV.U32 R41, RZ, RZ, R56 ;  /* 0x000000ffff297224 */ /* 0x000fe200078e0038 */
[----:B------:R1:W-:Y:S04]  /*3adb0*/  STL [R1+0xb28], R56 ;  /* 0x000b283801007387 */ /* 0x0003e80000100800 */
[----:B------:R-:W2:Y:S04]  /*3adc0*/  LDL.LU R42, [R1+0xafc] ;  /* 0x000afc00012a7983 */ /* 0x000ea80000300800 */
[----:B------:R4:W-:Y:S02]  /*3add0*/  LDGSTS.E [R2+0x7800], [R40.64], P3 ;  /* 0x0780000028027fae */ /* 0x0009e40009921848 */
[----:B----4-:R-:W-:-:S02]  /*3ade0*/  IADD3 R48, P0, R48, R50, RZ ;  /* 0x0000003230307210 */ /* 0x010fc40007f1e0ff */
[----:B-1----:R-:W2:Y:S01]  /*3adf0*/  LDL.LU R56, [R1+0x5bc] ;  /* 0x0005bc0001387983 */ /* 0x002ea20000300800 */
[----:B------:R-:W-:-:S03]  /*3ae00*/  IMAD.X R54, R54, 0x1, R0, P1 ;  /* 0x0000000136367824 */ /* 0x000fc600008e0600 */
[----:B------:R-:W-:Y:S04]  /*3ae10*/  STL [R1+0xb24], R48 ;  /* 0x000b243001007387 */ /* 0x000fe80000100800 */
[----:B------:R1:W-:Y:S04]  /*3ae20*/  STL [R1+0xb20], R54 ;  /* 0x000b203601007387 */ /* 0x0003e80000100800 */
[----:B------:R-:W2:Y:S01]  /*3ae30*/  LDL.LU R49, [R1+0x5dc] ;  /* 0x0005dc0001317983 */ /* 0x000ea20000300800 */
[----:B------:R-:W-:Y:S02]  /*3ae40*/  IMAD.MOV.U32 R40, RZ, RZ, R46 ;  /* 0x000000ffff287224 */ /* 0x000fe400078e002e */
[----:B------:R-:W-:-:S02]  /*3ae50*/  IMAD.MOV.U32 R41, RZ, RZ, R54 ;  /* 0x000000ffff297224 */ /* 0x000fc400078e0036 */
[----:B-1----:R-:W2:Y:S04]  /*3ae60*/  LDL.LU R54, [R1+0x5d8] ;  /* 0x0005d80001367983 */ /* 0x002ea80000300800 */
[----:B------:R1:W-:Y:S01]  /*3ae70*/  LDGSTS.E [R2+0x8000], [R40.64], P3 ;  /* 0x0800000028027fae */ /* 0x0003e20009921848 */
[----:B------:R-:W-:Y:S01]  /*3ae80*/  IADD3 R44, P1, R44, R50, RZ ;  /* 0x000000322c2c7210 */ /* 0x000fe20007f3e0ff */
[----:B------:R-:W-:-:S04]  /*3ae90*/  IMAD.X R57, R57, 0x1, R0, P0 ;  /* 0x0000000139397824 */ /* 0x000fc800000e0600 */
[----:B------:R-:W-:Y:S01]  /*3aea0*/  STL [R1+0xb1c], R44 ;  /* 0x000b1c2c01007387 */ /* 0x000fe20000100800 */
[----:B-1----:R-:W-:-:S03]  /*3aeb0*/  IMAD.MOV.U32 R41, RZ, RZ, R57 ;  /* 0x000000ffff297224 */ /* 0x002fc600078e0039 */
[----:B------:R1:W-:Y:S01]  /*3aec0*/  STL [R1+0xb18], R57 ;  /* 0x000b183901007387 */ /* 0x0003e20000100800 */
[----:B------:R-:W-:-:S03]  /*3aed0*/  IMAD.MOV.U32 R40, RZ, RZ, R48 ;  /* 0x000000ffff287224 */ /* 0x000fc600078e0030 */
[----:B------:R-:W2:Y:S04]  /*3aee0*/  LDL.LU R46, [R1+0x5fc] ;  /* 0x0005fc00012e7983 */ /* 0x000ea80000300800 */
[----:B------:R1:W-:Y:S01]  /*3aef0*/  LDGSTS.E [R2+0x8800], [R40.64], P3 ;  /* 0x0880000028027fae */ /* 0x0003e20009921848 */
[----:B------:R-:W-:-:S03]  /*3af00*/  IADD3 R51, P0, R51, R50, RZ ;  /* 0x0000003233337210 */ /* 0x000fc60007f1e0ff */
[----:B-1----:R-:W2:Y:S01]  /*3af10*/  LDL.LU R57, [R1+0x5f8] ;  /* 0x0005f80001397983 */ /* 0x002ea20000300800 */
[----:B------:R-:W-:-:S03]  /*3af20*/  IMAD.X R58, R58, 0x1, R0, P1 ;  /* 0x000000013a3a7824 */ /* 0x000fc600008e0600 */
[----:B------:R-:W-:Y:S04]  /*3af30*/  STL [R1+0xb14], R51 ;  /* 0x000b143301007387 */ /* 0x000fe80000100800 */
[----:B------:R-:W-:Y:S04]  /*3af40*/  STL [R1+0xb10], R58 ;  /* 0x000b103a01007387 */ /* 0x000fe80000100800 */
[----:B------:R-:W2:Y:S01]  /*3af50*/  LDL.LU R48, [R1+0x61c] ;  /* 0x00061c0001307983 */ /* 0x000ea20000300800 */
[----:B------:R-:W-:Y:S01]  /*3af60*/  IMAD.MOV.U32 R40, RZ, RZ, R44 ;  /* 0x000000ffff287224 */ /* 0x000fe200078e002c */
[----:B------:R-:W-:-:S02]  /*3af70*/  MOV R41, R58 ;  /* 0x0000003a00297202 */ /* 0x000fc40000000f00 */
[----:B------:R-:W2:Y:S04]  /*3af80*/  LDL.LU R44, [R1+0x63c] ;  /* 0x00063c00012c7983 */ /* 0x000ea80000300800 */
[----:B------:R1:W-:Y:S02]  /*3af90*/  LDGSTS.E [R2+0x9000], [R40.64], P3 ;  /* 0x0900000028027fae */ /* 0x0003e40009921848 */
[----:B-1----:R-:W-:Y:S01]  /*3afa0*/  IMAD.MOV.U32 R40, RZ, RZ, R51 ;  /* 0x000000ffff287224 */ /* 0x002fe200078e0033 */
[----:B------:R-:W-:Y:S01]  /*3afb0*/  IADD3 R45, P1, R45, R50, RZ ;  /* 0x000000322d2d7210 */ /* 0x000fe20007f3e0ff */
[----:B------:R-:W-:-:S04]  /*3afc0*/  IMAD.X R55, R55, 0x1, R0, P0 ;  /* 0x0000000137377824 */ /* 0x000fc800000e0600 */
[----:B------:R-:W-:Y:S01]  /*3afd0*/  STL [R1+0xb0c], R45 ;  /* 0x000b0c2d01007387 */ /* 0x000fe20000100800 */
[----:B------:R-:W-:-:S03]  /*3afe0*/  IMAD.MOV.U32 R41, RZ, RZ, R55 ;  /* 0x000000ffff297224 */ /* 0x000fc600078e0037 */
[----:B------:R1:W-:Y:S04]  /*3aff0*/  STL [R1+0xb08], R55 ;  /* 0x000b083701007387 */ /* 0x0003e80000100800 */
[----:B------:R1:W-:Y:S04]  /*3b000*/  LDGSTS.E [R2+0x9800], [R40.64], P3 ;  /* 0x0980000028027fae */ /* 0x0003e80009921848 */
[----:B-1----:R-:W4:Y:S01]  /*3b010*/  LDL.LU R55, [R1+0x618] ;  /* 0x0006180001377983 */ /* 0x002f220000300800 */
[----:B------:R-:W-:Y:S02]  /*3b020*/  IMAD.MOV.U32 R40, RZ, RZ, R45 ;  /* 0x000000ffff287224 */ /* 0x000fe400078e002d */
[----:B-----5:R-:W-:Y:S01]  /*3b030*/  IMAD.X R53, R53, 0x1, R0, P1 ;  /* 0x0000000135357824 */ /* 0x020fe200008e0600 */
[----:B---3--:R-:W-:-:S03]  /*3b040*/  IADD3 R43, P0, R43, R50, RZ ;  /* 0x000000322b2b7210 */ /* 0x008fc60007f1e0ff */
[----:B------:R-:W-:Y:S02]  /*3b050*/  IMAD.MOV.U32 R41, RZ, RZ, R53 ;  /* 0x000000ffff297224 */ /* 0x000fe400078e0035 */
[----:B------:R-:W-:Y:S04]  /*3b060*/  STL [R1+0xb04], R43 ;  /* 0x000b042b01007387 */ /* 0x000fe80000100800 */
[----:B------:R1:W-:Y:S04]  /*3b070*/  STL [R1+0xb00], R53 ;  /* 0x000b003501007387 */ /* 0x0003e80000100800 */
[----:B------:R-:W3:Y:S01]  /*3b080*/  LDL.LU R51, [R1+0x65c] ;  /* 0x00065c0001337983 */ /* 0x000ee20000300800 */
[----:B--2---:R-:W-:-:S03]  /*3b090*/  IMAD.X R52, R52, 0x1, R0, P0 ;  /* 0x0000000134347824 */ /* 0x004fc600000e0600 */
[----:B------:R2:W-:Y:S04]  /*3b0a0*/  LDGSTS.E [R2+0xa000], [R40.64], P3 ;  /* 0x0a00000028027fae */ /* 0x0005e80009921848 */
[----:B-1----:R-:W5:Y:S01]  /*3b0b0*/  LDL.LU R53, [R1+0x638] ;  /* 0x0006380001357983 */ /* 0x002f620000300800 */
[----:B------:R-:W-:-:S05]  /*3b0c0*/  IADD3 R42, P1, R42, R50, RZ ;  /* 0x000000322a2a7210 */ /* 0x000fca0007f3e0ff */
[----:B------:R-:W-:Y:S01]  /*3b0d0*/  STL [R1+0xafc], R42 ;  /* 0x000afc2a01007387 */ /* 0x000fe20000100800 */
[----:B------:R-:W-:-:S03]  /*3b0e0*/  IMAD.X R56, R56, 0x1, R0, P1 ;  /* 0x0000000138387824 */ /* 0x000fc600008e0600 */
[----:B------:R1:W-:Y:S01]  /*3b0f0*/  STL [R1+0xaf8], R52 ;  /* 0x000af83401007387 */ /* 0x0003e20000100800 */
[----:B--2---:R-:W-:-:S03]  /*3b100*/  IMAD.MOV.U32 R41, RZ, RZ, R52 ;  /* 0x000000ffff297224 */ /* 0x004fc600078e0034 */
[----:B------:R-:W2:Y:S01]  /*3b110*/  LDL.LU R45, [R1+0x67c] ;  /* 0x00067c00012d7983 */ /* 0x000ea20000300800 */
[----:B------:R-:W-:-:S03]  /*3b120*/  IMAD.MOV.U32 R40, RZ, RZ, R43 ;  /* 0x000000ffff287224 */ /* 0x000fc600078e002b */
[----:B-1----:R-:W2:Y:S01]  /*3b130*/  LDL.LU R52, [R1+0x658] ;  /* 0x0006580001347983 */ /* 0x002ea20000300800 */
[----:B------:R-:W-:-:S03]  /*3b140*/  IADD3 R49, P0, R49, R50, RZ ;  /* 0x0000003231317210 */ /* 0x000fc60007f1e0ff */
[----:B------:R1:W-:Y:S04]  /*3b150*/  LDGSTS.E [R2+0xa800], [R40.64], P3 ;  /* 0x0a80000028027fae */ /* 0x0003e80009921848 */
[----:B------:R-:W-:Y:S04]  /*3b160*/  STL [R1+0x5dc], R49 ;  /* 0x0005dc3101007387 */ /* 0x000fe80000100800 */
[----:B------:R1:W-:Y:S04]  /*3b170*/  STL [R1+0x5bc], R56 ;  /* 0x0005bc3801007387 */ /* 0x0003e80000100800 */
[----:B------:R-:W2:Y:S04]  /*3b180*/  LDL.LU R43, [R1+0x69c] ;  /* 0x00069c00012b7983 */ /* 0x000ea80000300800 */
[----:B------:R-:W2:Y:S01]  /*3b190*/  LDL.LU R58, [R1+0x678] ;  /* 0x00067800013a7983 */ /* 0x000ea20000300800 */
[----:B------:R-:W-:Y:S01]  /*3b1a0*/  IADD3.X R54, R54, R0, RZ, P0, !PT ;  /* 0x0000000036367210 */ /* 0x000fe200007fe4ff */
[----:B-1----:R-:W-:-:S02]  /*3b1b0*/  IMAD.MOV.U32 R40, RZ, RZ, R42 ;  /* 0x000000ffff287224 */ /* 0x002fc400078e002a */
[----:B------:R-:W-:-:S05]  /*3b1c0*/  IMAD.MOV.U32 R41, RZ, RZ, R56 ;  /* 0x000000ffff297224 */ /* 0x000fca00078e0038 */
[----:B------:R1:W-:Y:S01]  /*3b1d0*/  LDGSTS.E [R2+0xb000], [R40.64], P3 ;  /* 0x0b00000028027fae */ /* 0x0003e20009921848 */
[----:B------:R-:W-:-:S05]  /*3b1e0*/  IADD3 R46, P1, R46, R50, RZ ;  /* 0x000000322e2e7210 */ /* 0x000fca0007f3e0ff */
[----:B------:R-:W-:Y:S01]  /*3b1f0*/  STL [R1+0x5fc], R46 ;  /* 0x0005fc2e01007387 */ /* 0x000fe20000100800 */
[----:B------:R-:W-:-:S03]  /*3b200*/  IMAD.X R57, R57, 0x1, R0, P1 ;  /* 0x0000000139397824 */ /* 0x000fc600008e0600 */
[----:B------:R1:W-:Y:S02]  /*3b210*/  STL [R1+0x5d8], R54 ;  /* 0x0005d83601007387 */ /* 0x0003e40000100800 */
[----:B-1----:R-:W-:Y:S02]  /*3b220*/  IMAD.MOV.U32 R41, RZ, RZ, R54 ;  /* 0x000000ffff297224 */ /* 0x002fe400078e0036 */
[----:B------:R-:W2:Y:S01]  /*3b230*/  LDL.LU R42, [R1+0x6bc] ;  /* 0x0006bc00012a7983 */ /* 0x000ea20000300800 */
[----:B------:R-:W-:-:S03]  /*3b240*/  IADD3 R48, P0, R48, R50, RZ ;  /* 0x0000003230307210 */ /* 0x000fc60007f1e0ff */
[----:B------:R-:W2:Y:S01]  /*3b250*/  LDL.LU R56, [R1+0x698] ;  /* 0x0006980001387983 */ /* 0x000ea20000300800 */
[----:B------:R-:W-:-:S03]  /*3b260*/  IMAD.MOV.U32 R40, RZ, RZ, R49 ;  /* 0x000000ffff287224 */ /* 0x000fc600078e0031 */
[----:B------:R-:W-:Y:S04]  /*3b270*/  STL [R1+0x61c], R48 ;  /* 0x00061c3001007387 */ /* 0x000fe80000100800 */
[----:B------:R1:W-:Y:S04]  /*3b280*/  STL [R1+0x5f8], R57 ;  /* 0x0005f83901007387 */ /* 0x0003e80000100800 */
[----:B------:R-:W2:Y:S04]  /*3b290*/  LDL.LU R54, [R1+0x6b8] ;  /* 0x0006b80001367983 */ /* 0x000ea80000300800 */
[----:B------:R-:W2:Y:S01]  /*3b2a0*/  LDL.LU R49, [R1+0x6dc] ;  /* 0x0006dc0001317983 */ /* 0x000ea20000300800 */
[----:B------:R-:W-:-:S03]  /*3b2b0*/  IADD3 R44, P1, R44, R50, RZ ;  /* 0x000000322c2c7210 */ /* 0x000fc60007f3e0ff */
[----:B------:R1:W-:Y:S02]  /*3b2c0*/  LDGSTS.E [R2+0xb800], [R40.64], P3 ;  /* 0x0b80000028027fae */ /* 0x0003e40009921848 */
[----:B-1----:R-:W-:Y:S02]  /*3b2d0*/  IMAD.MOV.U32 R40, RZ, RZ, R46 ;  /* 0x000000ffff287224 */ /* 0x002fe400078e002e */
[----:B------:R-:W-:Y:S02]  /*3b2e0*/  IMAD.MOV.U32 R41, RZ, RZ, R57 ;  /* 0x000000ffff297224 */ /* 0x000fe400078e0039 */
[----:B------:R-:W2:Y:S04]  /*3b2f0*/  LDL.LU R57, [R1+0x6d8] ;  /* 0x0006d80001397983 */ /* 0x000ea80000300800 */
[----:B------:R-:W-:Y:S04]  /*3b300*/  STL [R1+0x63c], R44 ;  /* 0x00063c2c01007387 */ /* 0x000fe80000100800 */
[----:B------:R1:W-:Y:S02]  /*3b310*/  LDGSTS.E [R2+0xc000], [R40.64], P3 ;  /* 0x0c00000028027fae */ /* 0x0003e40009921848 */
[----:B-1----:R-:W-:Y:S01]  /*3b320*/  MOV R40, R48 ;  /* 0x0000003000287202 */ /* 0x002fe20000000f00 */
[----:B----4-:R-:W-:-:S04]  /*3b330*/  IMAD.X R55, R55, 0x1, R0, P0 ;  /* 0x0000000137377824 */ /* 0x010fc800000e0600 */
[----:B------:R-:W-:Y:S01]  /*3b340*/  IMAD.MOV.U32 R41, RZ, RZ, R55 ;  /* 0x000000ffff297224 */ /* 0x000fe200078e0037 */
[----:B------:R1:W-:Y:S04]  /*3b350*/  STL [R1+0x618], R55 ;  /* 0x0006183701007387 */ /* 0x0003e80000100800 */
[----:B------:R-:W4:Y:S04]  /*3b360*/  LDL.LU R46, [R1+0x6fc] ;  /* 0x0006fc00012e7983 */ /* 0x000f280000300800 */
[----:B------:R1:W-:Y:S04]  /*3b370*/  LDGSTS.E [R2+0xc800], [R40.64], P3 ;  /* 0x0c80000028027fae */ /* 0x0003e80009921848 */
[----:B-1----:R-:W4:Y:S01]  /*3b380*/  LDL.LU R55, [R1+0x6f8] ;  /* 0x0006f80001377983 */ /* 0x002f220000300800 */
[----:B------:R-:W-:Y:S01]  /*3b390*/  IMAD.MOV.U32 R40, RZ, RZ, R44 ;  /* 0x000000ffff287224 */ /* 0x000fe200078e002c */
[----:B---3--:R-:W-:Y:S01]  /*3b3a0*/  IADD3 R51, P0, R51, R50, RZ ;  /* 0x0000003233337210 */ /* 0x008fe20007f1e0ff */
[----:B-----5:R-:W-:-:S04]  /*3b3b0*/  IMAD.X R53, R53, 0x1, R0, P1 ;  /* 0x0000000135357824 */ /* 0x020fc800008e0600 */
[----:B------:R-:W-:Y:S04]  /*3b3c0*/  STL [R1+0x65c], R51 ;  /* 0x00065c3301007387 */ /* 0x000fe80000100800 */
[----:B------:R1:W-:Y:S04]  /*3b3d0*/  STL [R1+0x638], R53 ;  /* 0x0006383501007387 */ /* 0x0003e80000100800 */
[----:B------:R-:W3:Y:S01]  /*3b3e0*/  LDL.LU R48, [R1+0x71c] ;  /* 0x00071c0001307983 */ /* 0x000ee20000300800 */
[----:B------:R-:W-:Y:S01]  /*3b3f0*/  IMAD.MOV.U32 R41, RZ, RZ, R53 ;  /* 0x000000ffff297224 */ /* 0x000fe200078e0035 */
[----:B--2---:R-:W-:-:S02]  /*3b400*/  IADD3 R45, P1, R45, R50, RZ ;  /* 0x000000322d2d7210 */ /* 0x004fc40007f3e0ff */
[----:B-1----:R-:W2:Y:S01]  /*3b410*/  LDL.LU R53, [R1+0x718] ;  /* 0x0007180001357983 */ /* 0x002ea20000300800 */
[----:B------:R-:W-:-:S03]  /*3b420*/  IMAD.X R52, R52, 0x1, R0, P0 ;  /* 0x0000000134347824 */ /* 0x000fc600000e0600 */
[----:B------:R-:W-:Y:S04]  /*3b430*/  STL [R1+0x67c], R45 ;  /* 0x00067c2d01007387 */ /* 0x000fe80000100800 */
[----:B------:R1:W-:Y:S04]  /*3b440*/  STL [R1+0x658], R52 ;  /* 0x0006583401007387 */ /* 0x0003e80000100800 */
[----:B------:R5:W-:Y:S04]  /*3b450*/  LDGSTS.E [R2+0xd000], [R40.64], P3 ;  /* 0x0d00000028027fae */ /* 0x000be80009921848 */
[----:B------:R-:W2:Y:S01]  /*3b460*/  LDL.LU R44, [R1+0x73c] ;  /* 0x00073c00012c7983 */ /* 0x000ea20000300800 */
[----:B------:R-:W-:Y:S01]  /*3b470*/  IADD3 R43, P0, R43, R50, RZ ;  /* 0x000000322b2b7210 */ /* 0x000fe20007f1e0ff */
[----:B------:R-:W-:-:S02]  /*3b480*/  IMAD.X R58, R58, 0x1, R0, P1 ;  /* 0x000000013a3a7824 */ /* 0x000fc400008e0600 */
[----:B-----5:R-:W-:Y:S02]  /*3b490*/  IMAD.MOV.U32 R41, RZ, RZ, R52 ;  /* 0x000000ffff297224 */ /* 0x020fe400078e0034 */
[----:B-1----:R-:W5:Y:S01]  /*3b4a0*/  LDL.LU R52, [R1+0x738] ;  /* 0x0007380001347983 */ /* 0x002f620000300800 */
[----:B------:R-:W-:-:S03]  /*3b4b0*/  IMAD.MOV.U32 R40, RZ, RZ, R51 ;  /* 0x000000ffff287224 */ /* 0x000fc600078e0033 */
[----:B------:R-:W-:Y:S04]  /*3b4c0*/  STL [R1+0x69c], R43 ;  /* 0x00069c2b01007387 */ /* 0x000fe80000100800 */
[----:B------:R-:W-:Y:S04]  /*3b4d0*/  STL [R1+0x678], R58 ;  /* 0x0006783a01007387 */ /* 0x000fe80000100800 */
[----:B------:R-:W5:Y:S04]  /*3b4e0*/  LDL.LU R51, [R1+0x75c] ;  /* 0x00075c0001337983 */ /* 0x000f680000300800 */
[----:B------:R1:W-:Y:S01]  /*3b4f0*/  LDGSTS.E [R2+0xd800], [R40.64], P3 ;  /* 0x0d80000028027fae */ /* 0x0003e20009921848 */
[----:B------:R-:W-:Y:S01]  /*3b500*/  IADD3 R42, P1, R42, R50, RZ ;  /* 0x000000322a2a7210 */ /* 0x000fe20007f3e0ff */
[----:B-1----:R-:W-:Y:S01]  /*3b510*/  IMAD.MOV.U32 R40, RZ, RZ, R45 ;  /* 0x000000ffff287224 */ /* 0x002fe200078e002d */
[----:B------:R-:W-:Y:S01]  /*3b520*/  MOV R41, R58 ;  /* 0x0000003a00297202 */ /* 0x000fe20000000f00 */
[----:B------:R-:W5:Y:S04]  /*3b530*/  LDL.LU R45, [R1+0x77c] ;  /* 0x00077c00012d7983 */ /* 0x000f680000300800 */
[----:B------:R1:W-:Y:S01]  /*3b540*/  LDGSTS.E [R2+0xe000], [R40.64], P3 ;  /* 0x0e00000028027fae */ /* 0x0003e20009921848 */
[----:B------:R-:W-:-:S03]  /*3b550*/  IMAD.X R56, R56, 0x1, R0, P0 ;  /* 0x0000000138387824 */ /* 0x000fc600000e0600 */
[----:B------:R-:W-:Y:S04]  /*3b560*/  STL [R1+0x6bc], R42 ;  /* 0x0006bc2a01007387 */ /* 0x000fe80000100800 */
[----:B------:R1:W-:Y:S02]  /*3b570*/  STL [R1+0x698], R56 ;  /* 0x0006983801007387 */ /* 0x0003e40000100800 */
[----:B-1----:R-:W-:Y:S02]  /*3b580*/  IMAD.MOV.U32 R40, RZ, RZ, R43 ;  /* 0x000000ffff287224 */ /* 0x002fe400078e002b */
[----:B------:R-:W-:Y:S02]  /*3b590*/  IMAD.X R54, R54, 0x1, R0, P1 ;  /* 0x0000000136367824 */ /* 0x000fe400008e0600 */
[----:B------:R-:W-:Y:S01]  /*3b5a0*/  IMAD.MOV.U32 R41, RZ, RZ, R56 ;  /* 0x000000ffff297224 */ /* 0x000fe200078e0038 */
[----:B------:R-:W-:Y:S01]  /*3b5b0*/  IADD3 R49, P0, R49, R50, RZ ;  /* 0x0000003231317210 */ /* 0x000fe20007f1e0ff */
[----:B------:R-:W5:Y:S04]  /*3b5c0*/  LDL.LU R56, [R1+0x758] ;  /* 0x0007580001387983 */ /* 0x000f680000300800 */
[----:B------:R-:W-:Y:S04]  /*3b5d0*/  STL [R1+0x6dc], R49 ;  /* 0x0006dc3101007387 */ /* 0x000fe80000100800 */
[----:B------:R1:W-:Y:S04]  /*3b5e0*/  STL [R1+0x6b8], R54 ;  /* 0x0006b83601007387 */ /* 0x0003e80000100800 */
[----:B------:R1:W-:Y:S04]  /*3b5f0*/  LDGSTS.E [R2+0xe800], [R40.64], P3 ;  /* 0x0e80000028027fae */ /* 0x0003e80009921848 */
[----:B------:R-:W5:Y:S01]  /*3b600*/  LDL.LU R43, [R1+0x79c] ;  /* 0x00079c00012b7983 */ /* 0x000f620000300800 */
[----:B-1----:R-:W-:-:S03]  /*3b610*/  IMAD.MOV.U32 R41, RZ, RZ, R54 ;  /* 0x000000ffff297224 */ /* 0x002fc600078e0036 */
[----:B------:R-:W5:Y:S01]  /*3b620*/  LDL.LU R54, [R1+0x778] ;  /* 0x0007780001367983 */ /* 0x000f620000300800 */
[----:B------:R-:W-:Y:S02]  /*3b630*/  IMAD.X R57, R57, 0x1, R0, P0 ;  /* 0x0000000139397824 */ /* 0x000fe400000e0600 */
[----:B------:R-:W-:-:S05]  /*3b640*/  IMAD.MOV.U32 R40, RZ, RZ, R42 ;  /* 0x000000ffff287224 */ /* 0x000fca00078e002a */
[----:B------:R1:W-:Y:S02]  /*3b650*/  LDGSTS.E [R2+0xf000], [R40.64], P3 ;  /* 0x0f00000028027fae */ /* 0x0003e40009921848 */
[----:B-1----:R-:W-:Y:S02]  /*3b660*/  IMAD.MOV.U32 R41, RZ, RZ, R57 ;  /* 0x000000ffff297224 */ /* 0x002fe400078e0039 */
[----:B------:R-:W-:-:S05]  /*3b670*/  IMAD.MOV.U32 R40, RZ, RZ, R49 ;  /* 0x000000ffff287224 */ /* 0x000fca00078e0031 */
[----:B------:R1:W-:Y:S01]  /*3b680*/  LDGSTS.E [R2+0xf800], [R40.64], P3 ;  /* 0x0f80000028027fae */ /* 0x0003e20009921848 */
[----:B----4-:R-:W-:-:S05]  /*3b690*/  IADD3 R46, P1, R46, R50, RZ ;  /* 0x000000322e2e7210 */ /* 0x010fca0007f3e0ff */
[----:B------:R-:W-:Y:S01]  /*3b6a0*/  STL [R1+0x6fc], R46 ;  /* 0x0006fc2e01007387 */ /* 0x000fe20000100800 */
[----:B------:R-:W-:-:S03]  /*3b6b0*/  IMAD.X R55, R55, 0x1, R0, P1 ;  /* 0x0000000137377824 */ /* 0x000fc600008e0600 */
[----:B------:R4:W-:Y:S04]  /*3b6c0*/  STL [R1+0x6d8], R57 ;  /* 0x0006d83901007387 */ /* 0x0009e80000100800 */
[----:B------:R-:W5:Y:S04]  /*3b6d0*/  LDL.LU R42, [R1+0x7bc] ;  /* 0x0007bc00012a7983 */ /* 0x000f680000300800 */
[----:B----4-:R-:W5:Y:S01]  /*3b6e0*/  LDL.LU R57, [R1+0x798] ;  /* 0x0007980001397983 */ /* 0x010f620000300800 */
[----:B-1----:R-:W-:Y:S02]  /*3b6f0*/  IMAD.MOV.U32 R40, RZ, RZ, R46 ;  /* 0x000000ffff287224 */ /* 0x002fe400078e002e */
[----:B------:R-:W-:-:S05]  /*3b700*/  IMAD.MOV.U32 R41, RZ, RZ, R55 ;  /* 0x000000ffff297224 */ /* 0x000fca00078e0037 */
[----:B------:R1:W-:Y:S01]  /*3b710*/  LDGSTS.E [R2+0x10000], [R40.64], P3 ;  /* 0x1000000028027fae */ /* 0x0003e20009921848 */
[----:B---3--:R-:W-:-:S05]  /*3b720*/  IADD3 R48, P0, R48, R50, RZ ;  /* 0x0000003230307210 */ /* 0x008fca0007f1e0ff */
[----:B------:R-:W-:Y:S04]  /*3b730*/  STL [R1+0x71c], R48 ;  /* 0x00071c3001007387 */ /* 0x000fe80000100800 */
[----:B------:R3:W-:Y:S04]  /*3b740*/  STL [R1+0x6f8], R55 ;  /* 0x0006f83701007387 */ /* 0x0007e80000100800 */
[----:B------:R-:W4:Y:S01]  /*3b750*/  LDL.LU R49, [R1+0x7dc] ;  /* 0x0007dc0001317983 */ /* 0x000f220000300800 */
[----:B--2---:R-:W-:-:S03]  /*3b760*/  IADD3.X R53, R53, R0, RZ, P0, !PT ;  /* 0x0000000035357210 */ /* 0x004fc600007fe4ff */
[----:B------:R-:W2:Y:S01]  /*3b770*/  LDL.LU R58, [R1+0x7b8] ;  /* 0x0007b800013a7983 */ /* 0x000ea20000300800 */
[----:B------:R-:W-:-:S05]  /*3b780*/  IADD3 R44, P1, R44, R50, RZ ;  /* 0x000000322c2c7210 */ /* 0x000fca0007f3e0ff */
[----:B------:R-:W-:Y:S04]  /*3b790*/  STL [R1+0x73c], R44 ;  /* 0x00073c2c01007387 */ /* 0x000fe80000100800 */
[----:B------:R5:W-:Y:S02]  /*3b7a0*/  STL [R1+0x718], R53 ;  /* 0x0007183501007387 */ /* 0x000be40000100800 */
[----:B-----5:R-:W-:Y:S02]  /*3b7b0*/  IMAD.X R52, R52, 0x1, R0, P1 ;  /* 0x0000000134347824 */ /* 0x020fe400008e0600 */
[----:B------:R-:W5:Y:S01]  /*3b7c0*/  LDL.LU R46, [R1+0x7fc] ;  /* 0x0007fc00012e7983 */ /* 0x000f620000300800 */
[----:B-1----:R-:W-:-:S03]  /*3b7d0*/  IMAD.MOV.U32 R41, RZ, RZ, R53 ;  /* 0x000000ffff297224 */ /* 0x002fc600078e0035 */
[----:B---3--:R-:W3:Y:S01]  /*3b7e0*/  LDL.LU R55, [R1+0x7d8] ;  /* 0x0007d80001377983 */ /* 0x008ee20000300800 */
[----:B------:R-:W-:Y:S01]  /*3b7f0*/  IADD3 R51, P0, R51, R50, RZ ;  /* 0x0000003233337210 */ /* 0x000fe20007f1e0ff */
[----:B------:R-:W-:-:S04]  /*3b800*/  IMAD.MOV.U32 R40, RZ, RZ, R48 ;  /* 0x000000ffff287224 */ /* 0x000fc800078e0030 */
[----:B------:R-:W-:Y:S04]  /*3b810*/  STL [R1+0x75c], R51 ;  /* 0x00075c3301007387 */ /* 0x000fe80000100800 */
[----:B------:R1:W-:Y:S04]  /*3b820*/  STL [R1+0x738], R52 ;  /* 0x0007383401007387 */ /* 0x0003e80000100800 */
[----:B------:R-:W3:Y:S04]  /*3b830*/  LDL.LU R53, [R1+0x7f8] ;  /* 0x0007f80001357983 */ /* 0x000ee80000300800 */
[----:B------:R-:W3:Y:S01]  /*3b840*/  LDL.LU R48, [R1+0x81c] ;  /* 0x00081c0001307983 */ /* 0x000ee20000300800 */
[----:B------:R-:W-:-:S03]  /*3b850*/  IADD3 R45, P1, R45, R50, RZ ;  /* 0x000000322d2d7210 */ /* 0x000fc60007f3e0ff */
[----:B------:R1:W-:Y:S02]  /*3b860*/  LDGSTS.E [R2+0x10800], [R40.64], P3 ;  /* 0x1080000028027fae */ /* 0x0003e40009921848 */
[----:B-1----:R-:W-:Y:S02]  /*3b870*/  IMAD.MOV.U32 R40, RZ, RZ, R44 ;  /* 0x000000ffff287224 */ /* 0x002fe400078e002c */
[----:B------:R-:W-:Y:S02]  /*3b880*/  IMAD.MOV.U32 R41, RZ, RZ, R52 ;  /* 0x000000ffff297224 */ /* 0x000fe400078e0034 */
[----:B------:R-:W3:Y:S01]  /*3b890*/  LDL.LU R52, [R1+0x818] ;  /* 0x0008180001347983 */ /* 0x000ee20000300800 */
[----:B------:R-:W-:-:S03]  /*3b8a0*/  IMAD.X R56, R56, 0x1, R0, P0 ;  /* 0x0000000138387824 */ /* 0x000fc600000e0600 */
[----:B------:R-:W-:Y:S04]  /*3b8b0*/  STL [R1+0x77c], R45 ;  /* 0x00077c2d01007387 */ /* 0x000fe80000100800 */
[----:B------:R1:W-:Y:S04]  /*3b8c0*/  STL [R1+0x758], R56 ;  /* 0x0007583801007387 */ /* 0x0003e80000100800 */
[----:B------:R1:W-:Y:S04]  /*3b8d0*/  LDGSTS.E [R2+0x11000], [R40.64], P3 ;  /* 0x1100000028027fae */ /* 0x0003e80009921848 */
[----:B------:R-:W3:Y:S01]  /*3b8e0*/  LDL.LU R44, [R1+0x83c] ;  /* 0x00083c00012c7983 */ /* 0x000ee20000300800 */
[----:B------:R-:W-:Y:S01]  /*3b8f0*/  IADD3 R43, P0, R43, R50, RZ ;  /* 0x000000322b2b7210 */ /* 0x000fe20007f1e0ff */
[----:B-1----:R-:W-:-:S02]  /*3b900*/  IMAD.MOV.U32 R41, RZ, RZ, R56 ;  /* 0x000000ffff297224 */ /* 0x002fc400078e0038 */
[----:B------:R-:W3:Y:S01]  /*3b910*/  LDL.LU R56, [R1+0x838] ;  /* 0x0008380001387983 */ /* 0x000ee20000300800 */
[----:B------:R-:W-:-:S03]  /*3b920*/  IMAD.X R54, R54, 0x1, R0, P1 ;  /* 0x0000000136367824 */ /* 0x000fc600008e0600 */
[----:B------:R-:W-:Y:S01]  /*3b930*/  STL [R1+0x79c], R43 ;  /* 0x00079c2b01007387 */ /* 0x000fe20000100800 */
[----:B------:R-:W-:-:S03]  /*3b940*/  MOV R40, R51 ;  /* 0x0000003300287202 */ /* 0x000fc60000000f00 */
[----:B------:R1:W-:Y:S04]  /*3b950*/  STL [R1+0x778], R54 ;  /* 0x0007783601007387 */ /* 0x0003e80000100800 */
[----:B------:R-:W3:Y:S04]  /*3b960*/  LDL.LU R51, [R1+0x85c] ;  /* 0x00085c0001337983 */ /* 0x000ee80000300800 */
[----:B------:R1:W-:Y:S02]  /*3b970*/  LDGSTS.E [R2+0x11800], [R40.64], P3 ;  /* 0x1180000028027fae */ /* 0x0003e40009921848 */
[----:B-1----:R-:W-:-:S02]  /*3b980*/  IMAD.MOV.U32 R40, RZ, RZ, R45 ;  /* 0x000000ffff287224 */ /* 0x002fc400078e002d */
[----:B------:R-:W-:Y:S02]  /*3b990*/  IMAD.MOV.U32 R41, RZ, RZ, R54 ;  /* 0x000000ffff297224 */ /* 0x000fe400078e0036 */
[----:B------:R-:W3:Y:S04]  /*3b9a0*/  LDL.LU R54, [R1+0x858] ;  /* 0x0008580001367983 */ /* 0x000ee80000300800 */
[----:B------:R1:W-:Y:S02]  /*3b9b0*/  LDGSTS.E [R2+0x12000], [R40.64], P3 ;  /* 0x1200000028027fae */ /* 0x0003e40009921848 */
[----:B-1----:R-:W-:Y:S01]  /*3b9c0*/  IMAD.MOV.U32 R40, RZ, RZ, R43 ;  /* 0x000000ffff287224 */ /* 0x002fe200078e002b */
[----:B------:R-:W-:Y:S01]  /*3b9d0*/  IADD3 R42, P1, R42, R50, RZ ;  /* 0x000000322a2a7210 */ /* 0x000fe20007f3e0ff */
[----:B------:R-:W-:-:S04]  /*3b9e0*/  IMAD.X R57, R57, 0x1, R0, P0 ;  /* 0x0000000139397824 */ /* 0x000fc800000e0600 */
[----:B------:R-:W-:Y:S01]  /*3b9f0*/  STL [R1+0x7bc], R42 ;  /* 0x0007bc2a01007387 */ /* 0x000fe20000100800 */
[----:B------:R-:W-:-:S03]  /*3ba00*/  IMAD.MOV.U32 R41, RZ, RZ, R57 ;  /* 0x000000ffff297224 */ /* 0x000fc600078e0039 */
[----:B------:R1:W-:Y:S04]  /*3ba10*/  STL [R1+0x798], R57 ;  /* 0x0007983901007387 */ /* 0x0003e80000100800 */
[----:B------:R-:W3:Y:S04]  /*3ba20*/  LDL.LU R45, [R1+0x87c] ;  /* 0x00087c00012d7983 */ /* 0x000ee80000300800 */
[----:B------:R1:W-:Y:S04]  /*3ba30*/  LDGSTS.E [R2+0x12800], [R40.64], P3 ;  /* 0x1280000028027fae */ /* 0x0003e80009921848 */
[----:B-1----:R-:W3:Y:S01]  /*3ba40*/  LDL.LU R57, [R1+0x878] ;  /* 0x0008780001397983 */ /* 0x002ee20000300800 */
[----:B------:R-:W-:Y:S01]  /*3ba50*/  IMAD.MOV.U32 R40, RZ, RZ, R42 ;  /* 0x000000ffff287224 */ /* 0x000fe200078e002a */
[----:B----4-:R-:W-:Y:S01]  /*3ba60*/  IADD3 R49, P0, R49, R50, RZ ;  /* 0x0000003231317210 */ /* 0x010fe20007f1e0ff */
[----:B--2---:R-:W-:-:S04]  /*3ba70*/  IMAD.X R58, R58, 0x1, R0, P1 ;  /* 0x000000013a3a7824 */ /* 0x004fc800008e0600 */
[----:B------:R-:W-:Y:S04]  /*3ba80*/  STL [R1+0x7dc], R49 ;  /* 0x0007dc3101007387 */ /* 0x000fe80000100800 */
[----:B------:R-:W-:Y:S01]  /*3ba90*/  STL [R1+0x7b8], R58 ;  /* 0x0007b83a01007387 */ /* 0x000fe20000100800 */
[----:B------:R-:W-:-:S03]  /*3baa0*/  MOV R41, R58 ;  /* 0x0000003a00297202 */ /* 0x000fc60000000f00 */
[----:B------:R-:W2:Y:S04]  /*3bab0*/  LDL.LU R43, [R1+0x89c] ;  /* 0x00089c00012b7983 */ /* 0x000ea80000300800 */
[----:B------:R1:W-:Y:S04]  /*3bac0*/  LDGSTS.E [R2+0x13000], [R40.64], P3 ;  /* 0x1300000028027fae */ /* 0x0003e80009921848 */
[----:B------:R-:W4:Y:S01]  /*3bad0*/  LDL.LU R42, [R1+0x8bc] ;  /* 0x0008bc00012a7983 */ /* 0x000f220000300800 */
[----:B-----5:R-:W-:Y:S01]  /*3bae0*/  IADD3 R46, P1, R46, R50, RZ ;  /* 0x000000322e2e7210 */ /* 0x020fe20007f3e0ff */
[----:B---3--:R-:W-:-:S04]  /*3baf0*/  IMAD.X R55, R55, 0x1, R0, P0 ;  /* 0x0000000137377824 */ /* 0x008fc800000e0600 */
[----:B------:R-:W-:Y:S01]  /*3bb00*/  STL [R1+0x7fc], R46 ;  /* 0x0007fc2e01007387 */ /* 0x000fe20000100800 */
[----:B-1----:R-:W-:Y:S02]  /*3bb10*/  IMAD.MOV.U32 R40, RZ, RZ, R49 ;  /* 0x000000ffff287224 */ /* 0x002fe400078e0031 */
[----:B------:R-:W-:Y:S01]  /*3bb20*/  IMAD.MOV.U32 R41, RZ, RZ, R55 ;  /* 0x000000ffff297224 */ /* 0x000fe200078e0037 */
[----:B------:R1:W-:Y:S04]  /*3bb30*/  STL [R1+0x7d8], R55 ;  /* 0x0007d83701007387 */ /* 0x0003e80000100800 */
[----:B------:R3:W-:Y:S04]  /*3bb40*/  LDGSTS.E [R2+0x13800], [R40.64], P3 ;  /* 0x1380000028027fae */ /* 0x0007e80009921848 */
[----:B-1----:R-:W5:Y:S01]  /*3bb50*/  LDL.LU R55, [R1+0x898] ;  /* 0x0008980001377983 */ /* 0x002f620000300800 */
[----:B------:R-:W-:Y:S01]  /*3bb60*/  IMAD.X R53, R53, 0x1, R0, P1 ;  /* 0x0000000135357824 */ /* 0x000fe200008e0600 */
[----:B------:R-:W-:-:S03]  /*3bb70*/  IADD3 R48, P0, R48, R50, RZ ;  /* 0x0000003230307210 */ /* 0x000fc60007f1e0ff */
[----:B---3--:R-:W-:Y:S02]  /*3bb80*/  IMAD.MOV.U32 R41, RZ, RZ, R53 ;  /* 0x000000ffff297224 */ /* 0x008fe400078e0035 */
[----:B------:R-:W-:Y:S04]  /*3bb90*/  STL [R1+0x81c], R48 ;  /* 0x00081c3001007387 */ /* 0x000fe80000100800 */
[----:B------:R1:W-:Y:S04]  /*3bba0*/  STL [R1+0x7f8], R53 ;  /* 0x0007f83501007387 */ /* 0x0003e80000100800 */
[----:B------:R-:W3:Y:S01]  /*3bbb0*/  LDL.LU R49, [R1+0x8dc] ;  /* 0x0008dc0001317983 */ /* 0x000ee20000300800 */
[----:B------:R-:W-:-:S03]  /*3bbc0*/  IMAD.MOV.U32 R40, RZ, RZ, R46 ;  /* 0x000000ffff287224 */ /* 0x000fc600078e002e */
[----:B-1----:R-:W3:Y:S01]  /*3bbd0*/  LDL.LU R53, [R1+0x8b8] ;  /* 0x0008b80001357983 */ /* 0x002ee20000300800 */
[----:B------:R-:W-:-:S03]  /*3bbe0*/  IMAD.X R52, R52, 0x1, R0, P0 ;  /* 0x0000000134347824 */ /* 0x000fc600000e0600 */
[----:B------:R1:W-:Y:S01]  /*3bbf0*/  LDGSTS.E [R2+0x14000], [R40.64], P3 ;  /* 0x1400000028027fae */ /* 0x0003e20009921848 */
[----:B------:R-:W-:Y:S01]  /*3bc00*/  IADD3 R44, P1, R44, R50, RZ ;  /* 0x000000322c2c7210 */ /* 0x000fe20007f3e0ff */
[----:B-1----:R-:W-:-:S04]  /*3bc10*/  IMAD.MOV.U32 R41, RZ, RZ, R52 ;  /* 0x000000ffff297224 */ /* 0x002fc800078e0034 */
[----:B------:R-:W-:Y:S04]  /*3bc20*/  STL [R1+0x83c], R44 ;  /* 0x00083c2c01007387 */ /* 0x000fe80000100800 */
[----:B------:R1:W-:Y:S01]  /*3bc30*/  STL [R1+0x818], R52 ;  /* 0x0008183401007387 */ /* 0x0003e20000100800 */
[----:B------:R-:W-:-:S03]  /*3bc40*/  IMAD.X R56, R56, 0x1, R0, P1 ;  /* 0x0000000138387824 */ /* 0x000fc600008e0600 */
[----:B------:R-:W3:Y:S01]  /*3bc50*/  LDL.LU R46, [R1+0x8fc] ;  /* 0x0008fc00012e7983 */ /* 0x000ee20000300800 */
[----:B------:R-:W-:-:S03]  /*3bc60*/  IMAD.MOV.U32 R40, RZ, RZ, R48 ;  /* 0x000000ffff287224 */ /* 0x000fc600078e0030 */
[----:B-1----:R-:W3:Y:S01]  /*3bc70*/  LDL.LU R52, [R1+0x8d8] ;  /* 0x0008d80001347983 */ /* 0x002ee20000300800 */
[----:B------:R-:W-:-:S03]  /*3bc80*/  IADD3 R51, P0, R51, R50, RZ ;  /* 0x0000003233337210 */ /* 0x000fc60007f1e0ff */
[----:B------:R1:W-:Y:S04]  /*3bc90*/  LDGSTS.E [R2+0x14800], [R40.64], P3 ;  /* 0x1480000028027fae */ /* 0x0003e80009921848 */
[----:B------:R-:W-:Y:S04]  /*3bca0*/  STL [R1+0x85c], R51 ;  /* 0x00085c3301007387 */ /* 0x000fe80000100800 */
[----:B------:R-:W-:Y:S04]  /*3bcb0*/  STL [R1+0x838], R56 ;  /* 0x0008383801007387 */ /* 0x000fe80000100800 */
[----:B------:R-:W3:Y:S04]  /*3bcc0*/  LDL.LU R48, [R1+0x91c] ;  /* 0x00091c0001307983 */ /* 0x000ee80000300800 */
[----:B------:R-:W3:Y:S01]  /*3bcd0*/  LDL.LU R58, [R1+0x8f8] ;  /* 0x0008f800013a7983 */ /* 0x000ee20000300800 */
[----:B-1----:R-:W-:Y:S01]  /*3bce0*/  IMAD.MOV.U32 R40, RZ, RZ, R44 ;  /* 0x000000ffff287224 */ /* 0x002fe200078e002c */
[----:B------:R-:W-:Y:S01]  /*3bcf0*/  IADD3.X R54, R54, R0, RZ, P0, !PT ;  /* 0x0000000036367210 */ /* 0x000fe200007fe4ff */
[----:B------:R-:W-:-:S05]  /*3bd00*/  IMAD.MOV.U32 R41, RZ, RZ, R56 ;  /* 0x000000ffff297224 */ /* 0x000fca00078e0038 */
[----:B------:R1:W-:Y:S02]  /*3bd10*/  LDGSTS.E [R2+0x15000], [R40.64], P3 ;  /* 0x1500000028027fae */ /* 0x0003e40009921848 */
[----:B-1----:R-:W-:Y:S02]  /*3bd20*/  IMAD.MOV.U32 R41, RZ, RZ, R54 ;  /* 0x000000ffff297224 */ /* 0x002fe400078e0036 */
[----:B------:R-:W-:-:S05]  /*3bd30*/  IMAD.MOV.U32 R40, RZ, RZ, R51 ;  /* 0x000000ffff287224 */ /* 0x000fca00078e0033 */
[----:B------:R1:W-:Y:S01]  /*3bd40*/  LDGSTS.E [R2+0x15800], [R40.64], P3 ;  /* 0x1580000028027fae */ /* 0x0003e20009921848 */
[----:B------:R-:W-:-:S05]  /*3bd50*/  IADD3 R45, P1, R45, R50, RZ ;  /* 0x000000322d2d7210 */ /* 0x000fca0007f3e0ff */
[----:B------:R-:W-:Y:S01]  /*3bd60*/  STL [R1+0x87c], R45 ;  /* 0x00087c2d01007387 */ /* 0x000fe20000100800 */
[----:B------:R-:W-:-:S03]  /*3bd70*/  IMAD.X R57, R57, 0x1, R0, P1 ;  /* 0x0000000139397824 */ /* 0x000fc600008e0600 */
[----:B------:R1:W-:Y:S04]  /*3bd80*/  STL [R1+0x858], R54 ;  /* 0x0008583601007387 */ /* 0x0003e80000100800 */
[----:B------:R-:W3:Y:S04]  /*3bd90*/  LDL.LU R44, [R1+0x93c] ;  /* 0x00093c00012c7983 */ /* 0x000ee80000300800 */
[----:B-1----:R-:W3:Y:S01]  /*3bda0*/  LDL.LU R54, [R1+0x918] ;  /* 0x0009180001367983 */ /* 0x002ee20000300800 */
[----:B------:R-:W-:Y:S02]  /*3bdb0*/  IMAD.MOV.U32 R40, RZ, RZ, R45 ;  /* 0x000000ffff287224 */ /* 0x000fe400078e002d */
[----:B------:R-:W-:-:S05]  /*3bdc0*/  IMAD.MOV.U32 R41, RZ, RZ, R57 ;  /* 0x000000ffff297224 */ /* 0x000fca00078e0039 */
[----:B------:R1:W-:Y:S01]  /*3bdd0*/  LDGSTS.E [R2+0x16000], [R40.64], P3 ;  /* 0x1600000028027fae */ /* 0x0003e20009921848 */
[----:B--2---:R-:W-:-:S05]  /*3bde0*/  IADD3 R43, P0, R43, R50, RZ ;  /* 0x000000322b2b7210 */ /* 0x004fca0007f1e0ff */
[----:B------:R-:W-:Y:S04]  /*3bdf0*/  STL [R1+0x89c], R43 ;  /* 0x00089c2b01007387 */ /* 0x000fe80000100800 */
[----:B------:R2:W-:Y:S04]  /*3be00*/  STL [R1+0x878], R57 ;  /* 0x0008783901007387 */ /* 0x0005e80000100800 */
[----:B------:R-:W3:Y:S01]  /*3be10*/  LDL.LU R56, [R1+0x938] ;  /* 0x0009380001387983 */ /* 0x000ee20000300800 */
[----:B----4-:R-:W-:-:S03]  /*3be20*/  IADD3 R42, P1, R42, R50, RZ ;  /* 0x000000322a2a7210 */ /* 0x010fc60007f3e0ff */
[----:B------:R-:W4:Y:S04]  /*3be30*/  LDL.LU R51, [R1+0x95c] ;  /* 0x00095c0001337983 */ /* 0x000f280000300800 */
[----:B--2---:R-:W2:Y:S04]  /*3be40*/  LDL.LU R57, [R1+0x958] ;  /* 0x0009580001397983 */ /* 0x004ea80000300800 */
[----:B------:R-:W-:Y:S01]  /*3be50*/  STL [R1+0x8bc], R42 ;  /* 0x0008bc2a01007387 */ /* 0x000fe20000100800 */
[----:B-----5:R-:W-:Y:S01]  /*3be60*/  IMAD.X R55, R55, 0x1, R0, P0 ;  /* 0x0000000137377824 */ /* 0x020fe200000e0600 */
[----:B-1----:R-:W-:-:S03]  /*3be70*/  MOV R40, R43 ;  /* 0x0000002b00287202 */ /* 0x002fc60000000f00 */
[----:B------:R-:W-:Y:S01]  /*3be80*/  IMAD.MOV.U32 R41, RZ, RZ, R55 ;  /* 0x000000ffff297224 */ /* 0x000fe200078e0037 */
[----:B------:R1:W-:Y:S04]  /*3be90*/  STL [R1+0x898], R55 ;  /* 0x0008983701007387 */ /* 0x0003e80000100800 */
[----:B------:R-:W5:Y:S04]  /*3bea0*/  LDL.LU R45, [R1+0x97c] ;  /* 0x00097c00012d7983 */ /* 0x000f680000300800 */
[----:B------:R3:W-:Y:S04]  /*3beb0*/  LDGSTS.E [R2+0x16800], [R40.64], P3 ;  /* 0x1680000028027fae */ /* 0x0007e80009921848 */
[----:B-1----:R-:W5:Y:S01]  /*3bec0*/  LDL.LU R55, [R1+0x978] ;  /* 0x0009780001377983 */ /* 0x002f620000300800 */
[----:B---3--:R-:W-:Y:S01]  /*3bed0*/  IADD3 R49, P0, R49, R50, RZ ;  /* 0x0000003231317210 */ /* 0x008fe20007f1e0ff */
[----:B------:R-:W-:-:S04]  /*3bee0*/  IMAD.X R53, R53, 0x1, R0, P1 ;  /* 0x0000000135357824 */ /* 0x000fc800008e0600 */
[----:B------:R-:W-:Y:S04]  /*3bef0*/  STL [R1+0x8dc], R49 ;  /* 0x0008dc3101007387 */ /* 0x000fe80000100800 */
[----:B------:R1:W-:Y:S04]  /*3bf00*/  STL [R1+0x8b8], R53 ;  /* 0x0008b83501007387 */ /* 0x0003e80000100800 */
[----:B------:R-:W3:Y:S01]  /*3bf10*/  LDL.LU R43, [R1+0x99c] ;  /* 0x00099c00012b7983 */ /* 0x000ee20000300800 */
[----:B------:R-:W-:Y:S02]  /*3bf20*/  IMAD.MOV.U32 R40, RZ, RZ, R42 ;  /* 0x000000ffff287224 */ /* 0x000fe400078e002a */
[----:B------:R-:W-:-:S02]  /*3bf30*/  IMAD.MOV.U32 R41, RZ, RZ, R53 ;  /* 0x000000ffff297224 */ /* 0x000fc400078e0035 */
[----:B-1----:R-:W3:Y:S04]  /*3bf40*/  LDL.LU R53, [R1+0x998] ;  /* 0x0009980001357983 */ /* 0x002ee80000300800 */
[----:B------:R1:W-:Y:S01]  /*3bf50*/  LDGSTS.E [R2+0x17000], [R40.64], P3 ;  /* 0x1700000028027fae */ /* 0x0003e20009921848 */
[----:B------:R-:W-:Y:S01]  /*3bf60*/  IADD3 R46, P1, R46, R50, RZ ;  /* 0x000000322e2e7210 */ /* 0x000fe20007f3e0ff */
[----:B------:R-:W-:-:S04]  /*3bf70*/  IMAD.X R52, R52, 0x1, R0, P0 ;  /* 0x0000000134347824 */ /* 0x000fc800000e0600 */
[----:B------:R-:W-:Y:S01]  /*3bf80*/  STL [R1+0x8fc], R46 ;  /* 0x0008fc2e01007387 */ /* 0x000fe20000100800 */
[----:B-1----:R-:W-:-:S03]  /*3bf90*/  IMAD.MOV.U32 R41, RZ, RZ, R52 ;  /* 0x000000ffff297224 */ /* 0x002fc600078e0034 */
[----:B------:R1:W-:Y:S01]  /*3bfa0*/  STL [R1+0x8d8], R52 ;  /* 0x0008d83401007387 */ /* 0x0003e20000100800 */
[----:B------:R-:W-:-:S03]  /*3bfb0*/  IMAD.MOV.U32 R40, RZ, RZ, R49 ;  /* 0x000000ffff287224 */ /* 0x000fc600078e0031 */
[----:B------:R-:W3:Y:S04]  /*3bfc0*/  LDL.LU R42, [R1+0x9bc] ;  /* 0x0009bc00012a7983 */ /* 0x000ee80000300800 */
[----:B------:R1:W-:Y:S01]  /*3bfd0*/  LDGSTS.E [R2+0x17800], [R40.64], P3 ;  /* 0x1780000028027fae */ /* 0x0003e20009921848 */
[----:B------:R-:W-:-:S03]  /*3bfe0*/  IADD3 R48, P0, R48, R50, RZ ;  /* 0x0000003230307210 */ /* 0x000fc60007f1e0ff */
[----:B-1----:R-:W3:Y:S01]  /*3bff0*/  LDL.LU R52, [R1+0x9b8] ;  /* 0x0009b80001347983 */ /* 0x002ee20000300800 */
[----:B------:R-:W-:-:S03]  /*3c000*/  IMAD.X R58, R58, 0x1, R0, P1 ;  /* 0x000000013a3a7824 */ /* 0x000fc600008e0600 */
[----:B------:R-:W-:Y:S04]  /*3c010*/  STL [R1+0x91c], R48 ;  /* 0x00091c3001007387 */ /* 0x000fe80000100800 */
[----:B------:R-:W-:Y:S04]  /*3c020*/  STL [R1+0x8f8], R58 ;  /* 0x0008f83a01007387 */ /* 0x000fe80000100800 */
[----:B------:R-:W3:Y:S01]  /*3c030*/  LDL.LU R49, [R1+0x9dc] ;  /* 0x0009dc0001317983 */ /* 0x000ee20000300800 */
[----:B------:R-:W-:Y:S01]  /*3c040*/  IMAD.MOV.U32 R40, RZ, RZ, R46 ;  /* 0x000000ffff287224 */ /* 0x000fe200078e002e */
[----:B------:R-:W-:-:S02]  /*3c050*/  MOV R41, R58 ;  /* 0x0000003a00297202 */ /* 0x000fc40000000f00 */
        /* <DEDUP_REMOVED lines=9> */
[----:B-1----:R-:W3:Y:S01]  /*3c0f0*/  LDL.LU R54, [R1+0x9d8] ;  /* 0x0009d80001367983 */ /* 0x002ee20000300800 */
[----:B------:R-:W-:Y:S02]  /*3c100*/  IMAD.MOV.U32 R40, RZ, RZ, R44 ;  /* 0x000000ffff287224 */ /* 0x000fe400078e002c */
[----:B------:R-:W-:Y:S01]  /*3c110*/  IMAD.X R56, R56, 0x1, R0, P1 ;  /* 0x0000000138387824 */ /* 0x000fe200008e0600 */
[----:B----4-:R-:W-:-:S03]  /*3c120*/  IADD3 R51, P0, R51, R50, RZ ;  /* 0x0000003233337210 */ /* 0x010fc60007f1e0ff */
[----:B------:R-:W-:Y:S02]  /*3c130*/  IMAD.MOV.U32 R41, RZ, RZ, R56 ;  /* 0x000000ffff297224 */ /* 0x000fe400078e0038 */
[----:B------:R-:W-:Y:S04]  /*3c140*/  STL [R1+0x95c], R51 ;  /* 0x00095c3301007387 */ /* 0x000fe80000100800 */
[----:B------:R1:W-:Y:S04]  /*3c150*/  STL [R1+0x938], R56 ;  /* 0x0009383801007387 */ /* 0x0003e80000100800 */
[----:B------:R-:W4:Y:S01]  /*3c160*/  LDL.LU R48, [R1+0xa1c] ;  /* 0x000a1c0001307983 */ /* 0x000f220000300800 */
[----:B--2---:R-:W-:-:S03]  /*3c170*/  IMAD.X R57, R57, 0x1, R0, P0 ;  /* 0x0000000139397824 */ /* 0x004fc600000e0600 */
[----:B------:R2:W-:Y:S04]  /*3c180*/  LDGSTS.E [R2+0x19000], [R40.64], P3 ;  /* 0x1900000028027fae */ /* 0x0005e80009921848 */
[----:B-1----:R-:W4:Y:S01]  /*3c190*/  LDL.LU R56, [R1+0x9f8] ;  /* 0x0009f80001387983 */ /* 0x002f220000300800 */
[----:B-----5:R-:W-:-:S05]  /*3c1a0*/  IADD3 R45, P1, R45, R50, RZ ;  /* 0x000000322d2d7210 */ /* 0x020fca0007f3e0ff */
[----:B------:R-:W-:Y:S01]  /*3c1b0*/  STL [R1+0x97c], R45 ;  /* 0x00097c2d01007387 */ /* 0x000fe20000100800 */
[----:B------:R-:W-:-:S03]  /*3c1c0*/  IMAD.X R55, R55, 0x1, R0, P1 ;  /* 0x0000000137377824 */ /* 0x000fc600008e0600 */
[----:B------:R1:W-:Y:S01]  /*3c1d0*/  STL [R1+0x958], R57 ;  /* 0x0009583901007387 */ /* 0x0003e20000100800 */
[----:B--2---:R-:W-:-:S03]  /*3c1e0*/  IMAD.MOV.U32 R40, RZ, RZ, R51 ;  /* 0x000000ffff287224 */ /* 0x004fc600078e0033 */
[----:B------:R-:W2:Y:S01]  /*3c1f0*/  LDL.LU R44, [R1+0xa3c] ;  /* 0x000a3c00012c7983 */ /* 0x000ea20000300800 */
[----:B------:R-:W-:-:S03]  /*3c200*/  IMAD.MOV.U32 R41, RZ, RZ, R57 ;  /* 0x000000ffff297224 */ /* 0x000fc600078e0039 */
[----:B------:R-:W5:Y:S04]  /*3c210*/  LDL.LU R58, [R1+0xa18] ;  /* 0x000a1800013a7983 */ /* 0x000f680000300800 */
[----:B------:R1:W-:Y:S01]  /*3c220*/  LDGSTS.E [R2+0x19800], [R40.64], P3 ;  /* 0x1980000028027fae */ /* 0x0003e20009921848 */
[----:B---3--:R-:W-:-:S05]  /*3c230*/  IADD3 R43, P0, R43, R50, RZ ;  /* 0x000000322b2b7210 */ /* 0x008fca0007f1e0ff */
[----:B------:R-:W-:Y:S04]  /*3c240*/  STL [R1+0x99c], R43 ;  /* 0x00099c2b01007387 */ /* 0x000fe80000100800 */
[----:B------:R-:W-:Y:S04]  /*3c250*/  STL [R1+0x978], R55 ;  /* 0x0009783701007387 */ /* 0x000fe80000100800 */
[----:B------:R-:W3:Y:S04]  /*3c260*/  LDL.LU R51, [R1+0xa5c] ;  /* 0x000a5c0001337983 */ /* 0x000ee80000300800 */
[----:B-1----:R-:W3:Y:S01]  /*3c270*/  LDL.LU R57, [R1+0xa38] ;  /* 0x000a380001397983 */ /* 0x002ee20000300800 */
[----:B------:R-:W-:Y:S01]  /*3c280*/  IADD3.X R53, R53, R0, RZ, P0, !PT ;  /* 0x0000000035357210 */ /* 0x000fe200007fe4ff */
[----:B------:R-:W-:-:S02]  /*3c290*/  IMAD.MOV.U32 R40, RZ, RZ, R45 ;  /* 0x000000ffff287224 */ /* 0x000fc400078e002d */
[----:B------:R-:W-:-:S05]  /*3c2a0*/  IMAD.MOV.U32 R41, RZ, RZ, R55 ;  /* 0x000000ffff297224 */ /* 0x000fca00078e0037 */
[----:B------:R1:W-:Y:S01]  /*3c2b0*/  LDGSTS.E [R2+0x1a000], [R40.64], P3 ;  /* 0x1a00000028027fae */ /* 0x0003e20009921848 */
[----:B------:R-:W-:Y:S01]  /*3c2c0*/  IADD3 R42, P1, R42, R50, RZ ;  /* 0x000000322a2a7210 */ /* 0x000fe20007f3e0ff */
[----:B-1----:R-:W-:-:S04]  /*3c2d0*/  IMAD.MOV.U32 R41, RZ, RZ, R53 ;  /* 0x000000ffff297224 */ /* 0x002fc800078e0035 */
[----:B------:R-:W-:Y:S01]  /*3c2e0*/  STL [R1+0x9bc], R42 ;  /* 0x0009bc2a01007387 */ /* 0x000fe20000100800 */
[----:B------:R-:W-:-:S03]  /*3c2f0*/  IMAD.X R52, R52, 0x1, R0, P1 ;  /* 0x0000000134347824 */ /* 0x000fc600008e0600 */
[----:B------:R1:W-:Y:S04]  /*3c300*/  STL [R1+0x998], R53 ;  /* 0x0009983501007387 */ /* 0x0003e80000100800 */
[----:B------:R-:W3:Y:S01]  /*3c310*/  LDL.LU R45, [R1+0xadc] ;  /* 0x000adc00012d7983 */ /* 0x000ee20000300800 */
[----:B------:R-:W-:-:S03]  /*3c320*/  IADD3 R49, P0, R49, R50, RZ ;  /* 0x0000003231317210 */ /* 0x000fc60007f1e0ff */
[----:B-1----:R-:W3:Y:S01]  /*3c330*/  LDL.LU R53, [R1+0xa58] ;  /* 0x000a580001357983 */ /* 0x002ee20000300800 */
[----:B------:R-:W-:-:S03]  /*3c340*/  IMAD.MOV.U32 R40, RZ, RZ, R43 ;  /* 0x000000ffff287224 */ /* 0x000fc600078e002b */
        /* <DEDUP_REMOVED lines=8> */
[----:B------:R-:W3:Y:S04]  /*3c3d0*/  LDL.LU R52, [R1+0xae0] ;  /* 0x000ae00001347983 */ /* 0x000ee80000300800 */
[----:B------:R-:W-:Y:S04]  /*3c3e0*/  STL [R1+0x9fc], R46 ;  /* 0x0009fc2e01007387 */ /* 0x000fe80000100800 */
[----:B------:R1:W-:Y:S02]  /*3c3f0*/  LDGSTS.E [R2+0x1b000], [R40.64], P3 ;  /* 0x1b00000028027fae */ /* 0x0003e40009921848 */
[----:B-1----:R-:W-:Y:S01]  /*3c400*/  MOV R40, R49 ;  /* 0x0000003100287202 */ /* 0x002fe20000000f00 */
[----:B------:R-:W-:-:S04]  /*3c410*/  IMAD.X R54, R54, 0x1, R0, P0 ;  /* 0x0000000136367824 */ /* 0x000fc800000e0600 */
[----:B------:R-:W-:Y:S01]  /*3c420*/  IMAD.MOV.U32 R41, RZ, RZ, R54 ;  /* 0x000000ffff297224 */ /* 0x000fe200078e0036 */
[----:B------:R1:W-:Y:S04]  /*3c430*/  STL [R1+0x9d8], R54 ;  /* 0x0009d83601007387 */ /* 0x0003e80000100800 */
[----:B------:R-:W3:Y:S04]  /*3c440*/  LDL.LU R42, [R1+0xaec] ;  /* 0x000aec00012a7983 */ /* 0x000ee80000300800 */
[----:B------:R1:W-:Y:S04]  /*3c450*/  LDGSTS.E [R2+0x1b800], [R40.64], P3 ;  /* 0x1b80000028027fae */ /* 0x0003e80009921848 */
[----:B-1----:R-:W3:Y:S01]  /*3c460*/  LDL.LU R54, [R1+0xae8] ;  /* 0x000ae80001367983 */ /* 0x002ee20000300800 */
[----:B------:R-:W-:Y:S01]  /*3c470*/  IMAD.MOV.U32 R40, RZ, RZ, R46 ;  /* 0x000000ffff287224 */ /* 0x000fe200078e002e */
[----:B----4-:R-:W-:Y:S01]  /*3c480*/  IADD3 R48, P0, R48, R50, RZ ;  /* 0x0000003230307210 */ /* 0x010fe20007f1e0ff */
[----:B------:R-:W-:-:S04]  /*3c490*/  IMAD.X R56, R56, 0x1, R0, P1 ;  /* 0x0000000138387824 */ /* 0x000fc800008e0600 */
[----:B------:R-:W-:Y:S04]  /*3c4a0*/  STL [R1+0xa1c], R48 ;  /* 0x000a1c3001007387 */ /* 0x000fe80000100800 */
[----:B------:R1:W-:Y:S04]  /*3c4b0*/  STL [R1+0x9f8], R56 ;  /* 0x0009f83801007387 */ /* 0x0003e80000100800 */
[----:B------:R-:W4:Y:S01]  /*3c4c0*/  LDL.LU R49, [R1+0xaf4] ;  /* 0x000af40001317983 */ /* 0x000f220000300800 */
[----:B------:R-:W-:Y:S01]  /*3c4d0*/  IMAD.MOV.U32 R41, RZ, RZ, R56 ;  /* 0x000000ffff297224 */ /* 0x000fe200078e0038 */
[----:B--2---:R-:W-:-:S02]  /*3c4e0*/  IADD3 R44, P1, R44, R50, RZ ;  /* 0x000000322c2c7210 */ /* 0x004fc40007f3e0ff */
[----:B-1----:R-:W2:Y:S01]  /*3c4f0*/  LDL.LU R56, [R1+0xaf0] ;  /* 0x000af00001387983 */ /* 0x002ea20000300800 */
[----:B-----5:R-:W-:-:S03]  /*3c500*/  IMAD.X R58, R58, 0x1, R0, P0 ;  /* 0x000000013a3a7824 */ /* 0x020fc600000e0600 */
[----:B------:R-:W-:Y:S04]  /*3c510*/  STL [R1+0xa3c], R44 ;  /* 0x000a3c2c01007387 */ /* 0x000fe80000100800 */
[----:B------:R1:W-:Y:S04]  /*3c520*/  STL [R1+0xa18], R58 ;  /* 0x000a183a01007387 */ /* 0x0003e80000100800 */
[----:B------:R5:W-:Y:S04]  /*3c530*/  LDGSTS.E [R2+0x1c000], [R40.64], P3 ;  /* 0x1c00000028027fae */ /* 0x000be80009921848 */
[----:B------:R-:W2:Y:S01]  /*3c540*/  LDL.LU R46, [R1+0xbf0] ;  /* 0x000bf000012e7983 */ /* 0x000ea20000300800 */
[----:B---3--:R-:W-:Y:S01]  /*3c550*/  IADD3 R51, P0, R51, R50, RZ ;  /* 0x0000003233337210 */ /* 0x008fe20007f1e0ff */
[----:B-----5:R-:W-:-:S02]  /*3c560*/  IMAD.MOV.U32 R41, RZ, RZ, R58 ;  /* 0x000000ffff297224 */ /* 0x020fc400078e003a */
[----:B-1----:R-:W3:Y:S01]  /*3c570*/  LDL.LU R58, [R1+0xbec] ;  /* 0x000bec00013a7983 */ /* 0x002ee20000300800 */
[----:B------:R-:W-:Y:S02]  /*3c580*/  IMAD.X R57, R57, 0x1, R0, P1 ;  /* 0x0000000139397824 */ /* 0x000fe400008e0600 */
[----:B------:R-:W-:Y:S01]  /*3c590*/  IMAD.MOV.U32 R40, RZ, RZ, R48 ;  /* 0x000000ffff287224 */ /* 0x000fe200078e0030 */
[----:B------:R-:W-:Y:S04]  /*3c5a0*/  STL [R1+0xa5c], R51 ;  /* 0x000a5c3301007387 */ /* 0x000fe80000100800 */
[----:B------:R-:W-:Y:S04]  /*3c5b0*/  STL [R1+0xa38], R57 ;  /* 0x000a383901007387 */ /* 0x000fe80000100800 */
[----:B------:R-:W5:Y:S04]  /*3c5c0*/  LDL.LU R48, [R1+0xbf8] ;  /* 0x000bf80001307983 */ /* 0x000f680000300800 */
[----:B------:R1:W-:Y:S02]  /*3c5d0*/  LDGSTS.E [R2+0x1c800], [R40.64], P3 ;  /* 0x1c80000028027fae */ /* 0x0003e40009921848 */
[----:B-1----:R-:W-:Y:S01]  /*3c5e0*/  IMAD.MOV.U32 R40, RZ, RZ, R44 ;  /* 0x000000ffff287224 */ /* 0x002fe200078e002c */
[----:B------:R-:W-:Y:S01]  /*3c5f0*/  MOV R41, R57 ;  /* 0x0000003900297202 */ /* 0x000fe20000000f00 */
[----:B------:R-:W5:Y:S01]  /*3c600*/  LDL.LU R44, [R1+0xc00] ;  /* 0x000c0000012c7983 */ /* 0x000f620000300800 */
[----:B------:R-:W-:-:S03]  /*3c610*/  IADD3 R45, P1, R45, R50, RZ ;  /* 0x000000322d2d7210 */ /* 0x000fc60007f3e0ff */
[----:B------:R1:W-:Y:S01]  /*3c620*/  LDGSTS.E [R2+0x1d000], [R40.64], P3 ;  /* 0x1d00000028027fae */ /* 0x0003e20009921848 */
[----:B------:R-:W-:-:S03]  /*3c630*/  IMAD.X R53, R53, 0x1, R0, P0 ;  /* 0x0000000135357824 */ /* 0x000fc600000e0600 */
[----:B------:R-:W-:Y:S01]  /*3c640*/  STL [R1+0xadc], R45 ;  /* 0x000adc2d01007387 */ /* 0x000fe20000100800 */
[----:B-1----:R-:W-:Y:S02]  /*3c650*/  IMAD.MOV.U32 R40, RZ, RZ, R51 ;  /* 0x000000ffff287224 */ /* 0x002fe400078e0033 */
[----:B------:R-:W-:Y:S01]  /*3c660*/  IMAD.MOV.U32 R41, RZ, RZ, R53 ;  /* 0x000000ffff297224 */ /* 0x000fe200078e0035 */
[----:B------:R1:W-:Y:S01]  /*3c670*/  STL [R1+0xa58], R53 ;  /* 0x000a583501007387 */ /* 0x0003e20000100800 */
[----:B------:R-:W-:-:S03]  /*3c680*/  IMAD.X R55, R55, 0x1, R0, P1 ;  /* 0x0000000137377824 */ /* 0x000fc600008e0600 */
[----:B------:R1:W-:Y:S01]  /*3c690*/  LDGSTS.E [R2+0x1d800], [R40.64], P3 ;  /* 0x1d80000028027fae */ /* 0x0003e20009921848 */
[----:B------:R-:W-:-:S03]  /*3c6a0*/  IADD3 R43, P0, R43, R50, RZ ;  /* 0x000000322b2b7210 */ /* 0x000fc60007f1e0ff */
[----:B-1----:R-:W5:Y:S04]  /*3c6b0*/  LDL.LU R53, [R1+0xbf4] ;  /* 0x000bf40001357983 */ /* 0x002f680000300800 */
[----:B------:R-:W-:Y:S01]  /*3c6c0*/  STL [R1+0xae4], R43 ;  /* 0x000ae42b01007387 */ /* 0x000fe20000100800 */
[----:B------:R-:W-:-:S03]  /*3c6d0*/  IMAD.MOV.U32 R41, RZ, RZ, R55 ;  /* 0x000000ffff297224 */ /* 0x000fc600078e0037 */
[----:B------:R1:W-:Y:S04]  /*3c6e0*/  STL [R1+0xa78], R55 ;  /* 0x000a783701007387 */ /* 0x0003e80000100800 */
[----:B------:R-:W5:Y:S04]  /*3c6f0*/  LDL.LU R51, [R1+0xc08] ;  /* 0x000c080001337983 */ /* 0x000f680000300800 */
[----:B-1----:R-:W5:Y:S01]  /*3c700*/  LDL.LU R55, [R1+0xbfc] ;  /* 0x000bfc0001377983 */ /* 0x002f620000300800 */
[----:B------:R-:W-:Y:S02]  /*3c710*/  IMAD.X R52, R52, 0x1, R0, P0 ;  /* 0x0000000134347824 */ /* 0x000fe400000e0600 */
        /* <DEDUP_REMOVED lines=9> */
[----:B------:R-:W5:Y:S04]  /*3c7b0*/  LDL.LU R45, [R1+0xc10] ;  /* 0x000c1000012d7983 */ /* 0x000f680000300800 */
[----:B-1----:R-:W5:Y:S01]  /*3c7c0*/  LDL.LU R52, [R1+0xc04] ;  /* 0x000c040001347983 */ /* 0x002f620000300800 */
[----:B------:R-:W-:Y:S02]  /*3c7d0*/  IMAD.MOV.U32 R40, RZ, RZ, R42 ;  /* 0x000000ffff287224 */ /* 0x000fe400078e002a */
[----:B------:R-:W-:Y:S01]  /*3c7e0*/  IMAD.MOV.U32 R41, RZ, RZ, R54 ;  /* 0x000000ffff297224 */ /* 0x000fe200078e0036 */
[----:B------:R-:W-:-:S04]  /*3c7f0*/  LOP3.LUT R42, R252, 0x20, RZ, 0x3c, !PT ;  /* 0x00000020fc2a7812 */ /* 0x000fc800078e3cff */
[----:B------:R1:W-:Y:S01]  /*3c800*/  LDGSTS.E [R2+0x1f000], [R40.64], P3 ;  /* 0x1f00000028027fae */ /* 0x0003e20009921848 */
[----:B------:R-:W-:Y:S01]  /*3c810*/  IMAD R42, R47, 0x20000, R42 ;  /* 0x000200002f2a7824 */ /* 0x000fe200078e022a */
[----:B----4-:R-:W-:-:S05]  /*3c820*/  IADD3 R49, P2, R49, R50, RZ ;  /* 0x0000003231317210 */ /* 0x010fca0007f5e0ff */
[----:B------:R-:W-:Y:S04]  /*3c830*/  STL [R1+0xaf4], R49 ;  /* 0x000af43101007387 */ /* 0x000fe80000100800 */
[----:B------:R4:W-:Y:S04]  /*3c840*/  STL [R1+0xae8], R54 ;  /* 0x000ae83601007387 */ /* 0x0009e80000100800 */
[----:B------:R-:W5:Y:S04]  /*3c850*/  LDL.LU R43, [R1+0xc18] ;  /* 0x000c1800012b7983 */ /* 0x000f680000300800 */
[----:B------:R-:W5:Y:S01]  /*3c860*/  LDL.LU R57, [R1+0xc0c] ;  /* 0x000c0c0001397983 */ /* 0x000f620000300800 */
[----:B--2---:R-:W-:-:S02]  /*3c870*/  IADD3.X R56, R56, R0, RZ, P2, !PT ;  /* 0x0000000038387210 */ /* 0x004fc400017fe4ff */
[----:B------:R-:W-:Y:S01]  /*3c880*/  IADD3 R46, P0, R46, R50, RZ ;  /* 0x000000322e2e7210 */ /* 0x000fe20007f1e0ff */
[----:B-1----:R-:W-:-:S04]  /*3c890*/  IMAD.MOV.U32 R40, RZ, RZ, R49 ;  /* 0x000000ffff287224 */ /* 0x002fc800078e0031 */
[----:B------:R-:W-:Y:S01]  /*3c8a0*/  STL [R1+0xbf0], R46 ;  /* 0x000bf02e01007387 */ /* 0x000fe20000100800 */
[----:B------:R-:W-:-:S03]  /*3c8b0*/  IMAD.MOV.U32 R41, RZ, RZ, R56 ;  /* 0x000000ffff297224 */ /* 0x000fc600078e0038 */
[----:B------:R1:W-:Y:S01]  /*3c8c0*/  STL [R1+0xaf0], R56 ;  /* 0x000af03801007387 */ /* 0x0003e20000100800 */
[----:B---3--:R-:W-:-:S03]  /*3c8d0*/  IMAD.X R58, R58, 0x1, R0, P0 ;  /* 0x000000013a3a7824 */ /* 0x008fc600000e0600 */
[----:B----4-:R-:W2:Y:S04]  /*3c8e0*/  LDL.LU R54, [R1+0xc20] ;  /* 0x000c200001367983 */ /* 0x010ea80000300800 */
[----:B------:R3:W-:Y:S01]  /*3c8f0*/  LDGSTS.E [R2+0x1f800], [R40.64], P3 ;  /* 0x1f80000028027fae */ /* 0x0007e20009921848 */
[----:B-----5:R-:W-:-:S05]  /*3c900*/  IADD3 R48, P1, R48, R50, RZ ;  /* 0x0000003230307210 */ /* 0x020fca0007f3e0ff */
[----:B------:R-:W-:Y:S04]  /*3c910*/  STL [R1+0xbf8], R48 ;  /* 0x000bf83001007387 */ /* 0x000fe80000100800 */
[----:B------:R-:W-:Y:S04]  /*3c920*/  STL [R1+0xbec], R58 ;  /* 0x000bec3a01007387 */ /* 0x000fe80000100800 */
[----:B-1----:R-:W4:Y:S01]  /*3c930*/  LDL.LU R56, [R1+0xc14] ;  /* 0x000c140001387983 */ /* 0x002f220000300800 */
[----:B---3--:R-:W-:-:S03]  /*3c940*/  IMAD.MOV.U32 R40, RZ, RZ, R46 ;  /* 0x000000ffff287224 */ /* 0x008fc600078e002e */
[----:B------:R-:W3:Y:S01]  /*3c950*/  LDL.LU R49, [R1+0xc28] ;  /* 0x000c280001317983 */ /* 0x000ee20000300800 */
[----:B------:R-:W-:Y:S01]  /*3c960*/  IADD3 R44, P0, R44, R50, RZ ;  /* 0x000000322c2c7210 */ /* 0x000fe20007f1e0ff */
[----:B------:R-:W-:Y:S02]  /*3c970*/  IMAD.MOV.U32 R41, RZ, RZ, R58 ;  /* 0x000000ffff297224 */ /* 0x000fe400078e003a */
[----:B------:R-:W5:Y:S04]  /*3c980*/  LDL.LU R2, [R1+0xc1c] ;  /* 0x000c1c0001027983 */ /* 0x000f680000300800 */
[----:B------:R-:W-:Y:S04]  /*3c990*/  STL [R1+0xc00], R44 ;  /* 0x000c002c01007387 */ /* 0x000fe80000100800 */
[----:B------:R1:W-:Y:S01]  /*3c9a0*/  LDGSTS.E [R42+0x200], [R40.64], P3 ;  /* 0x00200000282a7fae */ /* 0x0003e20009921848 */
[----:B------:R-:W-:-:S04]  /*3c9b0*/  IMAD.X R53, R53, 0x1, R0, P1 ;  /* 0x0000000135357824 */ /* 0x000fc800008e0600 */
[----:B-1----:R-:W-:Y:S01]  /*3c9c0*/  IMAD.MOV.U32 R41, RZ, RZ, R53 ;  /* 0x000000ffff297224 */ /* 0x002fe200078e0035 */
[----:B------:R1:W-:Y:S01]  /*3c9d0*/  STL [R1+0xbf4], R53 ;  /* 0x000bf43501007387 */ /* 0x0003e20000100800 */
[----:B------:R-:W-:-:S03]  /*3c9e0*/  IMAD.MOV.U32 R40, RZ, RZ, R48 ;  /* 0x000000ffff287224 */ /* 0x000fc600078e0030 */
[----:B------:R-:W5:Y:S01]  /*3c9f0*/  LDL.LU R46, [R1+0x470] ;  /* 0x00047000012e7983 */ /* 0x000f620000300800 */
[----:B------:R-:W-:-:S03]  /*3ca00*/  IADD3 R51, P1, R51, R50, RZ ;  /* 0x0000003233337210 */ /* 0x000fc60007f3e0ff */
[----:B------:R1:W-:Y:S04]  /*3ca10*/  LDGSTS.E [R42+0xa00], [R40.64], P3 ;  /* 0x00a00000282a7fae */ /* 0x0003e80009921848 */
[----:B-1----:R-:W5:Y:S01]  /*3ca20*/  LDL.LU R53, [R1+0xc24] ;  /* 0x000c240001357983 */ /* 0x002f620000300800 */
[----:B------:R-:W-:-:S03]  /*3ca30*/  IADD3.X R55, R55, R0, RZ, P0, !PT ;  /* 0x0000000037377210 */ /* 0x000fc600007fe4ff */
[----:B------:R-:W-:Y:S04]  /*3ca40*/  STL [R1+0xc08], R51 ;  /* 0x000c083301007387 */ /* 0x000fe80000100800 */
[----:B------:R1:W-:Y:S04]  /*3ca50*/  STL [R1+0xbfc], R55 ;  /* 0x000bfc3701007387 */ /* 0x0003e80000100800 */
[----:B------:R-:W5:Y:S04]  /*3ca60*/  LDL.LU R48, [R1+0x488] ;  /* 0x0004880001307983 */ /* 0x000f680000300800 */
[----:B------:R-:W5:Y:S01]  /*3ca70*/  LDL.LU R58, [R1+0x46c] ;  /* 0x00046c00013a7983 */ /* 0x000f620000300800 */
[----:B------:R-:W-:-:S02]  /*3ca80*/  IMAD.MOV.U32 R40, RZ, RZ, R44 ;  /* 0x000000ffff287224 */ /* 0x000fc400078e002c */
[----:B------:R-:W-:-:S05]  /*3ca90*/  IMAD.MOV.U32 R41, RZ, RZ, R55 ;  /* 0x000000ffff297224 */ /* 0x000fca00078e0037 */
[----:B------:R1:W-:Y:S02]  /*3caa0*/  LDGSTS.E [R42+0x1200], [R40.64], P3 ;  /* 0x01200000282a7fae */ /* 0x0003e40009921848 */
[----:B-1----:R-:W-:Y:S01]  /*3cab0*/  IMAD.MOV.U32 R40, RZ, RZ, R51 ;  /* 0x000000ffff287224 */ /* 0x002fe200078e0033 */
[----:B------:R-:W-:Y:S01]  /*3cac0*/  IADD3 R45, P0, R45, R50, RZ ;  /* 0x000000322d2d7210 */ /* 0x000fe20007f1e0ff */
[----:B------:R-:W-:-:S04]  /*3cad0*/  IMAD.X R52, R52, 0x1, R0, P1 ;  /* 0x0000000134347824 */ /* 0x000fc800008e0600 */
[----:B------:R-:W-:Y:S04]  /*3cae0*/  STL [R1+0xc10], R45 ;  /* 0x000c102d01007387 */ /* 0x000fe80000100800 */
[----:B------:R1:W-:Y:S01]  /*3caf0*/  STL [R1+0xc04], R52 ;  /* 0x000c043401007387 */ /* 0x0003e20000100800 */
[----:B------:R-:W-:-:S03]  /*3cb00*/  IMAD.MOV.U32 R41, RZ, RZ, R52 ;  /* 0x000000ffff297224 */ /* 0x000fc600078e0034 */
[----:B------:R-:W5:Y:S04]  /*3cb10*/  LDL.LU R44, [R1+0x4a0] ;  /* 0x0004a000012c7983 */ /* 0x000f680000300800 */
[----:B------:R-:W5:Y:S04]  /*3cb20*/  LDL.LU R55, [R1+0x484] ;  /* 0x0004840001377983 */ /* 0x000f680000300800 */
[----:B------:R1:W-:Y:S02]  /*3cb30*/  LDGSTS.E [R42+0x1a00], [R40.64], P3 ;  /* 0x01a00000282a7fae */ /* 0x0003e40009921848 */
[----:B-1----:R-:W-:-:S02]  /*3cb40*/  MOV R40, R45 ;  /* 0x0000002d00287202 */ /* 0x002fc40000000f00 */
[----:B------:R-:W-:Y:S01]  /*3cb50*/  IADD3 R43, P1, R43, R50, RZ ;  /* 0x000000322b2b7210 */ /* 0x000fe20007f3e0ff */
[----:B------:R-:W-:-:S04]  /*3cb60*/  IMAD.X R57, R57, 0x1, R0, P0 ;  /* 0x0000000139397824 */ /* 0x000fc800000e0600 */
[----:B------:R-:W-:Y:S04]  /*3cb70*/  STL [R1+0xc18], R43 ;  /* 0x000c182b01007387 */ /* 0x000fe80000100800 */
[----:B------:R1:W-:Y:S04]  /*3cb80*/  STL [R1+0xc0c], R57 ;  /* 0x000c0c3901007387 */ /* 0x0003e80000100800 */
[----:B------:R-:W5:Y:S04]  /*3cb90*/  LDL.LU R52, [R1+0x49c] ;  /* 0x00049c0001347983 */ /* 0x000f680000300800 */
[----:B------:R-:W5:Y:S01]  /*3cba0*/  LDL.LU R51, [R1+0x4b8] ;  /* 0x0004b80001337983 */ /* 0x000f620000300800 */
[----:B------:R-:W-:-:S03]  /*3cbb0*/  IMAD.MOV.U32 R41, RZ, RZ, R57 ;  /* 0x000000ffff297224 */ /* 0x000fc600078e0039 */
[----:B-1----:R-:W5:Y:S01]  /*3cbc0*/  LDL.LU R57, [R1+0x4b4] ;  /* 0x0004b40001397983 */ /* 0x002f620000300800 */
[----:B--2---:R-:W-:-:S03]  /*3cbd0*/  IADD3 R54, P0, R54, R50, RZ ;  /* 0x0000003236367210 */ /* 0x004fc60007f1e0ff */
[----:B------:R1:W-:Y:S04]  /*3cbe0*/  LDGSTS.E [R42+0x2200], [R40.64], P3 ;  /* 0x02200000282a7fae */ /* 0x0003e80009921848 */
[----:B------:R-:W-:Y:S01]  /*3cbf0*/  STL [R1+0xc20], R54 ;  /* 0x000c203601007387 */ /* 0x000fe20000100800 */
[----:B-1----:R-:W-:Y:S02]  /*3cc00*/  IMAD.MOV.U32 R40, RZ, RZ, R43 ;  /* 0x000000ffff287224 */ /* 0x002fe400078e002b */
[----:B----4-:R-:W-:Y:S01]  /*3cc10*/  IMAD.X R56, R56, 0x1, R0, P1 ;  /* 0x0000000138387824 */ /* 0x010fe200008e0600 */
[----:B---3--:R-:W-:-:S04]  /*3cc20*/  IADD3 R49, P1, R49, R50, RZ ;  /* 0x0000003231317210 */ /* 0x008fc80007f3e0ff */
[----:B------:R1:W-:Y:S01]  /*3cc30*/  STL [R1+0xc14], R56 ;  /* 0x000c143801007387 */ /* 0x0003e20000100800 */
[----:B------:R-:W-:Y:S02]  /*3cc40*/  IMAD.MOV.U32 R41, RZ, RZ, R56 ;  /* 0x000000ffff297224 */ /* 0x000fe400078e0038 */
[----:B-----5:R-:W-:Y:S01]  /*3cc50*/  IMAD.X R2, R2, 0x1, R0, P0 ;  /* 0x0000000102027824 */ /* 0x020fe200000e0600 */
[----:B------:R-:W2:Y:S04]  /*3cc60*/  LDL.LU R45, [R1+0x4d0] ;  /* 0x0004d000012d7983 */ /* 0x000ea80000300800 */
[----:B------:R3:W-:Y:S04]  /*3cc70*/  LDGSTS.E [R42+0x2a00], [R40.64], P3 ;  /* 0x02a00000282a7fae */ /* 0x0007e80009921848 */
[----:B-1----:R-:W4:Y:S04]  /*3cc80*/  LDL.LU R56, [R1+0x4cc] ;  /* 0x0004cc0001387983 */ /* 0x002f280000300800 */
[----:B------:R-:W-:Y:S04]  /*3cc90*/  STL [R1+0xc28], R49 ;  /* 0x000c283101007387 */ /* 0x000fe80000100800 */
[----:B------:R1:W-:Y:S01]  /*3cca0*/  STL [R1+0xc1c], R2 ;  /* 0x000c1c0201007387 */ /* 0x0003e20000100800 */
[----:B---3--:R-:W-:-:S03]  /*3ccb0*/  IMAD.MOV.U32 R40, RZ, RZ, R54 ;  /* 0x000000ffff287224 */ /* 0x008fc600078e0036 */
[----:B------:R-:W3:Y:S01]  /*3ccc0*/  LDL.LU R43, [R1+0x4e8] ;  /* 0x0004e800012b7983 */ /* 0x000ee20000300800 */
[----:B------:R-:W-:-:S03]  /*3ccd0*/  IMAD.MOV.U32 R41, RZ, RZ, R2 ;  /* 0x000000ffff297224 */ /* 0x000fc600078e0002 */
[----:B------:R-:W5:Y:S04]  /*3cce0*/  LDL.LU R54, [R1+0x4e4] ;  /* 0x0004e40001367983 */ /* 0x000f680000300800 */
[----:B------:R1:W-:Y:S01]  /*3ccf0*/  LDGSTS.E [R42+0x3200], [R40.64], P3 ;  /* 0x03200000282a7fae */ /* 0x0003e20009921848 */
[----:B------:R-:W-:Y:S01]  /*3cd00*/  IADD3 R46, P0, R46, R50, RZ ;  /* 0x000000322e2e7210 */ /* 0x000fe20007f1e0ff */
[----:B------:R-:W-:-:S04]  /*3cd10*/  IMAD.X R53, R53, 0x1, R0, P1 ;  /* 0x0000000135357824 */ /* 0x000fc800008e0600 */
[----:B------:R-:W-:Y:S04]  /*3cd20*/  STL [R1+0x470], R46 ;  /* 0x0004702e01007387 */ /* 0x000fe80000100800 */
[----:B------:R1:W-:Y:S02]  /*3cd30*/  STL [R1+0xc24], R53 ;  /* 0x000c243501007387 */ /* 0x0003e40000100800 */
[----:B-1----:R-:W-:Y:S02]  /*3cd40*/  MOV R41, R53 ;  /* 0x0000003500297202 */ /* 0x002fe40000000f00 */
[----:B------:R-:W5:Y:S01]  /*3cd50*/  LDL.LU R2, [R1+0x500] ;  /* 0x0005000001027983 */ /* 0x000f620000300800 */
[----:B------:R-:W-:Y:S01]  /*3cd60*/  IADD3 R48, P1, R48, R50, RZ ;  /* 0x0000003230307210 */ /* 0x000fe20007f3e0ff */
[----:B------:R-:W-:-:S02]  /*3cd70*/  IMAD.MOV.U32 R40, RZ, RZ, R49 ;  /* 0x000000ffff287224 */ /* 0x000fc400078e0031 */
[----:B------:R-:W5:Y:S01]  /*3cd80*/  LDL.LU R53, [R1+0x4fc] ;  /* 0x0004fc0001357983 */ /* 0x000f620000300800 */
[----:B------:R-:W-:-:S03]  /*3cd90*/  IMAD.X R58, R58, 0x1, R0, P0 ;  /* 0x000000013a3a7824 */ /* 0x000fc600000e0600 */
[----:B------:R-:W-:Y:S04]  /*3cda0*/  STL [R1+0x488], R48 ;  /* 0x0004883001007387 */ /* 0x000fe80000100800 */
[----:B------:R-:W-:Y:S04]  /*3cdb0*/  STL [R1+0x46c], R58 ;  /* 0x00046c3a01007387 */ /* 0x000fe80000100800 */
[----:B------:R-:W5:Y:S04]  /*3cdc0*/  LDL.LU R49, [R1+0x518] ;  /* 0x0005180001317983 */ /* 0x000f680000300800 */
[----:B------:R1:W-:Y:S02]  /*3cdd0*/  LDGSTS.E [R42+0x3a00], [R40.64], P3 ;  /* 0x03a00000282a7fae */ /* 0x0003e40009921848 */
[----:B-1----:R-:W-:-:S02]  /*3cde0*/  IMAD.MOV.U32 R40, RZ, RZ, R46 ;  /* 0x000000ffff287224 */ /* 0x002fc400078e002e */
[----:B------:R-:W-:Y:S01]  /*3cdf0*/  IMAD.MOV.U32 R41, RZ, RZ, R58 ;  /* 0x000000ffff297224 */ /* 0x000fe200078e003a */
[----:B------:R-:W5:Y:S04]  /*3ce00*/  LDL.LU R46, [R1+0x530] ;  /* 0x00053000012e7983 */ /* 0x000f680000300800 */
        /* <DEDUP_REMOVED lines=8> */
[----:B-1----:R-:W5:Y:S01]  /*3ce90*/  LDL.LU R55, [R1+0x514] ;  /* 0x0005140001377983 */ /* 0x002f620000300800 */
[----:B------:R-:W-:Y:S02]  /*3cea0*/  IMAD.MOV.U32 R40, RZ, RZ, R44 ;  /* 0x000000ffff287224 */ /* 0x000fe400078e002c */
[----:B------:R-:W-:Y:S01]  /*3ceb0*/  IMAD.X R52, R52, 0x1, R0, P0 ;  /* 0x0000000134347824 */ /* 0x000fe200000e0600 */
[----:B------:R-:W-:-:S03]  /*3cec0*/  IADD3 R51, P1, R51, R50, RZ ;  /* 0x0000003233337210 */ /* 0x000fc60007f3e0ff */
[----:B------:R-:W-:Y:S02]  /*3ced0*/  IMAD.MOV.U32 R41, RZ, RZ, R52 ;  /* 0x000000ffff297224 */ /* 0x000fe400078e0034 */
[----:B------:R-:W-:Y:S04]  /*3cee0*/  STL [R1+0x4b8], R51 ;  /* 0x0004b83301007387 */ /* 0x000fe80000100800 */
[----:B------:R1:W-:Y:S04]  /*3cef0*/  STL [R1+0x49c], R52 ;  /* 0x00049c3401007387 */ /* 0x0003e80000100800 */
[----:B------:R-:W5:Y:S01]  /*3cf00*/  LDL.LU R48, [R1+0x548] ;  /* 0x0005480001307983 */ /* 0x000f620000300800 */
[----:B------:R-:W-:-:S03]  /*3cf10*/  IMAD.X R57, R57, 0x1, R0, P1 ;  /* 0x0000000139397824 */ /* 0x000fc600008e0600 */
[----:B------:R1:W-:Y:S04]  /*3cf20*/  LDGSTS.E [R42+0x5200], [R40.64], P3 ;  /* 0x05200000282a7fae */ /* 0x0003e80009921848 */
[----:B-1----:R-:W5:Y:S01]  /*3cf30*/  LDL.LU R52, [R1+0x52c] ;  /* 0x00052c0001347983 */ /* 0x002f620000300800 */
[----:B------:R-:W-:Y:S01]  /*3cf40*/  IMAD.MOV.U32 R41, RZ, RZ, R57 ;  /* 0x000000ffff297224 */ /* 0x000fe200078e0039 */
[----:B--2---:R-:W-:-:S05]  /*3cf50*/  IADD3 R45, P0, R45, R50, RZ ;  /* 0x000000322d2d7210 */ /* 0x004fca0007f1e0ff */
[----:B------:R-:W-:Y:S01]  /*3cf60*/  STL [R1+0x4d0], R45 ;  /* 0x0004d02d01007387 */ /* 0x000fe20000100800 */
[----:B----4-:R-:W-:-:S03]  /*3cf70*/  IADD3.X R56, R56, R0, RZ, P0, !PT ;  /* 0x0000000038387210 */ /* 0x010fc600007fe4ff */
[----:B------:R1:W-:Y:S01]  /*3cf80*/  STL [R1+0x4b4], R57 ;  /* 0x0004b43901007387 */ /* 0x0003e20000100800 */
[----:B------:R-:W-:-:S03]  /*3cf90*/  IMAD.MOV.U32 R40, RZ, RZ, R51 ;  /* 0x000000ffff287224 */ /* 0x000fc600078e0033 */
[----:B------:R-:W2:Y:S04]  /*3cfa0*/  LDL.LU R44, [R1+0x560] ;  /* 0x00056000012c7983 */ /* 0x000ea80000300800 */
[----:B------:R4:W-:Y:S01]  /*3cfb0*/  LDGSTS.E [R42+0x5a00], [R40.64], P3 ;  /* 0x05a00000282a7fae */ /* 0x0009e20009921848 */
[----:B---3--:R-:W-:-:S03]  /*3cfc0*/  IADD3 R43, P1, R43, R50, RZ ;  /* 0x000000322b2b7210 */ /* 0x008fc60007f3e0ff */
[----:B-1----:R-:W3:Y:S04]  /*3cfd0*/  LDL.LU R57, [R1+0x544] ;  /* 0x0005440001397983 */ /* 0x002ee80000300800 */
[----:B------:R-:W-:Y:S04]  /*3cfe0*/  STL [R1+0x4e8], R43 ;  /* 0x0004e82b01007387 */ /* 0x000fe80000100800 */
[----:B------:R1:W-:Y:S01]  /*3cff0*/  STL [R1+0x4cc], R56 ;  /* 0x0004cc3801007387 */ /* 0x0003e20000100800 */
[----:B-----5:R-:W-:-:S03]  /*3d000*/  IMAD.X R54, R54, 0x1, R0, P1 ;  /* 0x0000000136367824 */ /* 0x020fc600008e0600 */
[----:B------:R-:W5:Y:S04]  /*3d010*/  LDL.LU R51, [R1+0x578] ;  /* 0x0005780001337983 */ /* 0x000f680000300800 */
[----:B------:R-:W5:Y:S01]  /*3d020*/  LDL.LU R58, [R1+0x55c] ;  /* 0x00055c00013a7983 */ /* 0x000f620000300800 */
[----:B----4-:R-:W-:Y:S02]  /*3d030*/  IMAD.MOV.U32 R40, RZ, RZ, R45 ;  /* 0x000000ffff287224 */ /* 0x010fe400078e002d */
[----:B------:R-:W-:-:S05]  /*3d040*/  IMAD.MOV.U32 R41, RZ, RZ, R56 ;  /* 0x000000ffff297224 */ /* 0x000fca00078e0038 */
[----:B------:R4:W-:Y:S01]  /*3d050*/  LDGSTS.E [R42+0x6200], [R40.64], P3 ;  /* 0x06200000282a7fae */ /* 0x0009e20009921848 */
[----:B------:R-:W-:-:S05]  /*3d060*/  IADD3 R2, P0, R2, R50, RZ ;  /* 0x0000003202027210 */ /* 0x000fca0007f1e0ff */
[----:B------:R-:W-:Y:S01]  /*3d070*/  STL [R1+0x500], R2 ;  /* 0x0005000201007387 */ /* 0x000fe20000100800 */
[----:B------:R-:W-:-:S03]  /*3d080*/  IMAD.X R53, R53, 0x1, R0, P0 ;  /* 0x0000000135357824 */ /* 0x000fc600000e0600 */
[----:B------:R1:W-:Y:S01]  /*3d090*/  STL [R1+0x4e4], R54 ;  /* 0x0004e43601007387 */ /* 0x0003e20000100800 */
[----:B----4-:R-:W-:-:S03]  /*3d0a0*/  IMAD.MOV.U32 R41, RZ, RZ, R54 ;  /* 0x000000ffff297224 */ /* 0x010fc600078e0036 */
[----:B------:R-:W4:Y:S01]  /*3d0b0*/  LDL.LU R45, [R1+0x590] ;  /* 0x00059000012d7983 */ /* 0x000f220000300800 */
[----:B------:R-:W-:-:S03]  /*3d0c0*/  IADD3 R49, P1, R49, R50, RZ ;  /* 0x0000003231317210 */ /* 0x000fc60007f3e0ff */
[----:B-1----:R-:W4:Y:S01]  /*3d0d0*/  LDL.LU R56, [R1+0x574] ;  /* 0x0005740001387983 */ /* 0x002f220000300800 */
[----:B------:R-:W-:-:S03]  /*3d0e0*/  IMAD.MOV.U32 R40, RZ, RZ, R43 ;  /* 0x000000ffff287224 */ /* 0x000fc600078e002b */
[----:B------:R-:W-:Y:S04]  /*3d0f0*/  STL [R1+0x518], R49 ;  /* 0x0005183101007387 */ /* 0x000fe80000100800 */
[----:B------:R1:W-:Y:S04]  /*3d100*/  STL [R1+0x4fc], R53 ;  /* 0x0004fc3501007387 */ /* 0x0003e80000100800 */
[----:B------:R-:W4:Y:S04]  /*3d110*/  LDL.LU R54, [R1+0x58c] ;  /* 0x00058c0001367983 */ /* 0x000f280000300800 */
[----:B------:R-:W4:Y:S01]  /*3d120*/  LDL.LU R43, [R1+0x5a8] ;  /* 0x0005a800012b7983 */ /* 0x000f220000300800 */
[----:B------:R-:W-:-:S03]  /*3d130*/  IADD3 R46, P0, R46, R50, RZ ;  /* 0x000000322e2e7210 */ /* 0x000fc60007f1e0ff */
[----:B------:R1:W-:Y:S02]  /*3d140*/  LDGSTS.E [R42+0x6a00], [R40.64], P3 ;  /* 0x06a00000282a7fae */ /* 0x0003e40009921848 */
[----:B-1----:R-:W-:Y:S01]  /*3d150*/  MOV R40, R2 ;  /* 0x0000000200287202 */ /* 0x002fe20000000f00 */
[----:B------:R-:W-:Y:S02]  /*3d160*/  IMAD.MOV.U32 R41, RZ, RZ, R53 ;  /* 0x000000ffff297224 */ /* 0x000fe400078e0035 */
[----:B------:R-:W4:Y:S04]  /*3d170*/  LDL.LU R53, [R1+0x5a4] ;  /* 0x0005a40001357983 */ /* 0x000f280000300800 */
[----:B------:R-:W-:Y:S04]  /*3d180*/  STL [R1+0x530], R46 ;  /* 0x0005302e01007387 */ /* 0x000fe80000100800 */
[----:B------:R1:W-:Y:S02]  /*3d190*/  LDGSTS.E [R42+0x7200], [R40.64], P3 ;  /* 0x07200000282a7fae */ /* 0x0003e40009921848 */
[----:B-1----:R-:W-:-:S02]  /*3d1a0*/  IMAD.MOV.U32 R40, RZ, RZ, R49 ;  /* 0x000000ffff287224 */ /* 0x002fc400078e0031 */
[----:B------:R-:W-:-:S04]  /*3d1b0*/  IMAD.X R55, R55, 0x1, R0, P1 ;  /* 0x0000000137377824 */ /* 0x000fc800008e0600 */
[----:B------:R-:W-:Y:S01]  /*3d1c0*/  IMAD.MOV.U32 R41, RZ, RZ, R55 ;  /* 0x000000ffff297224 */ /* 0x000fe200078e0037 */
[----:B------:R1:W-:Y:S04]  /*3d1d0*/  STL [R1+0x514], R55 ;  /* 0x0005143701007387 */ /* 0x0003e80000100800 */
[----:B------:R-:W4:Y:S04]  /*3d1e0*/  LDL.LU R2, [R1+0x5c4] ;  /* 0x0005c40001027983 */ /* 0x000f280000300800 */
[----:B------:R1:W-:Y:S04]  /*3d1f0*/  LDGSTS.E [R42+0x7a00], [R40.64], P3 ;  /* 0x07a00000282a7fae */ /* 0x0003e80009921848 */
[----:B-1----:R-:W4:Y:S01]  /*3d200*/  LDL.LU R55, [R1+0x5c0] ;  /* 0x0005c00001377983 */ /* 0x002f220000300800 */
[----:B------:R-:W-:Y:S01]  /*3d210*/  IMAD.MOV.U32 R40, RZ, RZ, R46 ;  /* 0x000000ffff287224 */ /* 0x000fe200078e002e */
[----:B------:R-:W-:Y:S01]  /*3d220*/  IADD3 R48, P1, R48, R50, RZ ;  /* 0x0000003230307210 */ /* 0x000fe20007f3e0ff */
[----:B------:R-:W-:-:S04]  /*3d230*/  IMAD.X R52, R52, 0x1, R0, P0 ;  /* 0x0000000134347824 */ /* 0x000fc800000e0600 */
[----:B------:R-:W-:Y:S04]  /*3d240*/  STL [R1+0x548], R48 ;  /* 0x0005483001007387 */ /* 0x000fe80000100800 */
[----:B------:R1:W-:Y:S04]  /*3d250*/  STL [R1+0x52c], R52 ;  /* 0x00052c3401007387 */ /* 0x0003e80000100800 */
[----:B------:R-:W4:Y:S01]  /*3d260*/  LDL.LU R49, [R1+0x5e4] ;  /* 0x0005e40001317983 */ /* 0x000f220000300800 */
[----:B------:R-:W-:-:S03]  /*3d270*/  IMAD.MOV.U32 R41, RZ, RZ, R52 ;  /* 0x000000ffff297224 */ /* 0x000fc600078e0034 */
[----:B-1----:R-:W4:Y:S04]  /*3d280*/  LDL.LU R52, [R1+0x5e0] ;  /* 0x0005e00001347983 */ /* 0x002f280000300800 */
[----:B------:R1:W-:Y:S01]  /*3d290*/  LDGSTS.E [R42+0x8200], [R40.64], P3 ;  /* 0x08200000282a7fae */ /* 0x0003e20009921848 */
[----:B--2---:R-:W-:Y:S01]  /*3d2a0*/  IADD3 R44, P0, R44, R50, RZ ;  /* 0x000000322c2c7210 */ /* 0x004fe20007f1e0ff */
[----:B-1----:R-:W-:Y:S02]  /*3d2b0*/  IMAD.MOV.U32 R40, RZ, RZ, R48 ;  /* 0x000000ffff287224 */ /* 0x002fe400078e0030 */
[----:B---3--:R-:W-:Y:S02]  /*3d2c0*/  IMAD.X R57, R57, 0x1, R0, P1 ;  /* 0x0000000139397824 */ /* 0x008fe400008e0600 */
[----:B------:R-:W-:Y:S04]  /*3d2d0*/  STL [R1+0x560], R44 ;  /* 0x0005602c01007387 */ /* 0x000fe80000100800 */
[----:B------:R1:W-:Y:S01]  /*3d2e0*/  STL [R1+0x544], R57 ;  /* 0x0005443901007387 */ /* 0x0003e20000100800 */
[----:B------:R-:W-:-:S03]  /*3d2f0*/  MOV R41, R57 ;  /* 0x0000003900297202 */ /* 0x000fc60000000f00 */
[----:B------:R-:W2:Y:S01]  /*3d300*/  LDL.LU R46, [R1+0x604] ;  /* 0x00060400012e7983 */ /* 0x000ea20000300800 */
[----:B-----5:R-:W-:-:S03]  /*3d310*/  IADD3 R51, P1, R51, R50, RZ ;  /* 0x0000003233337210 */ /* 0x020fc60007f3e0ff */
[----:B------:R3:W-:Y:S01]  /*3d320*/  LDGSTS.E [R42+0x8a00], [R40.64], P3 ;  /* 0x08a00000282a7fae */ /* 0x0007e20009921848 */
[----:B------:R-:W-:-:S03]  /*3d330*/  IMAD.X R58, R58, 0x1, R0, P0 ;  /* 0x000000013a3a7824 */ /* 0x000fc600000e0600 */
[----:B-1----:R-:W5:Y:S04]  /*3d340*/  LDL.LU R57, [R1+0x600] ;  /* 0x0006000001397983 */ /* 0x002f680000300800 */
[----:B------:R-:W-:Y:S04]  /*3d350*/  STL [R1+0x578], R51 ;  /* 0x0005783301007387 */ /* 0x000fe80000100800 */
[----:B------:R-:W-:Y:S01]  /*3d360*/  STL [R1+0x55c], R58 ;  /* 0x00055c3a01007387 */ /* 0x000fe20000100800 */
[----:B---3--:R-:W-:-:S03]  /*3d370*/  IMAD.MOV.U32 R40, RZ, RZ, R44 ;  /* 0x000000ffff287224 */ /* 0x008fc600078e002c */
[----:B------:R-:W3:Y:S01]  /*3d380*/  LDL.LU R48, [R1+0x624] ;  /* 0x0006240001307983 */ /* 0x000ee20000300800 */
[----:B------:R-:W-:-:S03]  /*3d390*/  IMAD.MOV.U32 R41, RZ, RZ, R58 ;  /* 0x000000ffff297224 */ /* 0x000fc600078e003a */
[----:B------:R-:W3:Y:S04]  /*3d3a0*/  LDL.LU R44, [R1+0x644] ;  /* 0x00064400012c7983 */ /* 0x000ee80000300800 */
[----:B------:R1:W-:Y:S01]  /*3d3b0*/  LDGSTS.E [R42+0x9200], [R40.64], P3 ;  /* 0x09200000282a7fae */ /* 0x0003e20009921848 */
[----:B----4-:R-:W-:Y:S01]  /*3d3c0*/  IADD3 R45, P0, R45, R50, RZ ;  /* 0x000000322d2d7210 */ /* 0x010fe20007f1e0ff */
[----:B------:R-:W-:-:S04]  /*3d3d0*/  IMAD.X R56, R56, 0x1, R0, P1 ;  /* 0x0000000138387824 */ /* 0x000fc800008e0600 */
[----:B------:R-:W-:Y:S01]  /*3d3e0*/  STL [R1+0x590], R45 ;  /* 0x0005902d01007387 */ /* 0x000fe20000100800 */
[----:B-1----:R-:W-:Y:S02]  /*3d3f0*/  IMAD.MOV.U32 R40, RZ, RZ, R51 ;  /* 0x000000ffff287224 */ /* 0x002fe400078e0033 */
[----:B------:R-:W-:Y:S01]  /*3d400*/  IMAD.MOV.U32 R41, RZ, RZ, R56 ;  /* 0x000000ffff297224 */ /* 0x000fe200078e0038 */
[----:B------:R1:W-:Y:S04]  /*3d410*/  STL [R1+0x574], R56 ;  /* 0x0005743801007387 */ /* 0x0003e80000100800 */
[----:B------:R4:W-:Y:S01]  /*3d420*/  LDGSTS.E [R42+0x9a00], [R40.64], P3 ;  /* 0x09a00000282a7fae */ /* 0x0009e20009921848 */
[----:B------:R-:W-:-:S03]  /*3d430*/  IMAD.X R54, R54, 0x1, R0, P0 ;  /* 0x0000000136367824 */ /* 0x000fc600000e0600 */
[----:B-1----:R-:W3:Y:S01]  /*3d440*/  LDL.LU R56, [R1+0x620] ;  /* 0x0006200001387983 */ /* 0x002ee20000300800 */
[----:B------:R-:W-:-:S05]  /*3d450*/  IADD3 R43, P1, R43, R50, RZ ;  /* 0x000000322b2b7210 */ /* 0x000fca0007f3e0ff */
[----:B------:R-:W-:Y:S01]  /*3d460*/  STL [R1+0x5a8], R43 ;  /* 0x0005a82b01007387 */ /* 0x000fe20000100800 */
[----:B----4-:R-:W-:-:S03]  /*3d470*/  IMAD.MOV.U32 R41, RZ, RZ, R54 ;  /* 0x000000ffff297224 */ /* 0x010fc600078e0036 */
[----:B------:R1:W-:Y:S04]  /*3d480*/  STL [R1+0x58c], R54 ;  /* 0x00058c3601007387 */ /* 0x0003e80000100800 */
[----:B------:R-:W3:Y:S04]  /*3d490*/  LDL.LU R51, [R1+0x664] ;  /* 0x0006640001337983 */ /* 0x000ee80000300800 */
[----:B-1----:R-:W3:Y:S01]  /*3d4a0*/  LDL.LU R54, [R1+0x640] ;  /* 0x0006400001367983 */ /* 0x002ee20000300800 */
        /* <DEDUP_REMOVED lines=8> */
[----:B------:R-:W-:-:S03]  /*3d530*/  IADD3.X R55, R55, R0, RZ, P0, !PT ;  /* 0x0000000037377210 */ /* 0x000fc600007fe4ff */
[----:B------:R1:W-:Y:S04]  /*3d540*/  STL [R1+0x5a4], R53 ;  /* 0x0005a43501007387 */ /* 0x0003e80000100800 */
[----:B------:R-:W3:Y:S04]  /*3d550*/  LDL.LU R45, [R1+0x684] ;  /* 0x00068400012d7983 */ /* 0x000ee80000300800 */
[----:B-1----:R-:W3:Y:S01]  /*3d560*/  LDL.LU R53, [R1+0x660] ;  /* 0x0006600001357983 */ /* 0x002ee20000300800 */
[----:B------:R-:W-:Y:S02]  /*3d570*/  IMAD.MOV.U32 R40, RZ, RZ, R2 ;  /* 0x000000ffff287224 */ /* 0x000fe400078e0002 */
[----:B------:R-:W-:-:S05]  /*3d580*/  IMAD.MOV.U32 R41, RZ, RZ, R55 ;  /* 0x000000ffff297224 */ /* 0x000fca00078e0037 */
[----:B------:R1:W-:Y:S01]  /*3d590*/  LDGSTS.E [R42+0xb200], [R40.64], P3 ;  /* 0x0b200000282a7fae */ /* 0x0003e20009921848 */
[----:B------:R-:W-:-:S05]  /*3d5a0*/  IADD3 R49, P1, R49, R50, RZ ;  /* 0x0000003231317210 */ /* 0x000fca0007f3e0ff */
[----:B------:R-:W-:Y:S04]  /*3d5b0*/  STL [R1+0x5e4], R49 ;  /* 0x0005e43101007387 */ /* 0x000fe80000100800 */
[----:B------:R1:W-:Y:S04]  /*3d5c0*/  STL [R1+0x5c0], R55 ;  /* 0x0005c03701007387 */ /* 0x0003e80000100800 */
[----:B------:R-:W4:Y:S04]  /*3d5d0*/  LDL.LU R43, [R1+0x6a4] ;  /* 0x0006a400012b7983 */ /* 0x000f280000300800 */
[----:B------:R-:W4:Y:S01]  /*3d5e0*/  LDL.LU R58, [R1+0x680] ;  /* 0x00068000013a7983 */ /* 0x000f220000300800 */
[----:B------:R-:W-:-:S02]  /*3d5f0*/  IMAD.X R52, R52, 0x1, R0, P1 ;  /* 0x0000000134347824 */ /* 0x000fc400008e0600 */
[----:B-1----:R-:W-:Y:S02]  /*3d600*/  IMAD.MOV.U32 R40, RZ, RZ, R49 ;  /* 0x000000ffff287224 */ /* 0x002fe400078e0031 */
[----:B------:R-:W-:-:S05]  /*3d610*/  IMAD.MOV.U32 R41, RZ, RZ, R52 ;  /* 0x000000ffff297224 */ /* 0x000fca00078e0034 */
[----:B------:R1:W-:Y:S01]  /*3d620*/  LDGSTS.E [R42+0xba00], [R40.64], P3 ;  /* 0x0ba00000282a7fae */ /* 0x0003e20009921848 */
[----:B--2---:R-:W-:-:S05]  /*3d630*/  IADD3 R46, P0, R46, R50, RZ ;  /* 0x000000322e2e7210 */ /* 0x004fca0007f1e0ff */
[----:B------:R-:W-:Y:S01]  /*3d640*/  STL [R1+0x604], R46 ;  /* 0x0006042e01007387 */ /* 0x000fe20000100800 */
[----:B-----5:R-:W-:-:S03]  /*3d650*/  IMAD.X R57, R57, 0x1, R0, P0 ;  /* 0x0000000139397824 */ /* 0x020fc600000e0600 */
[----:B------:R2:W-:Y:S04]  /*3d660*/  STL [R1+0x5e0], R52 ;  /* 0x0005e03401007387 */ /* 0x0005e80000100800 */
[----:B------:R-:W5:Y:S04]  /*3d670*/  LDL.LU R2, [R1+0x6c4] ;  /* 0x0006c40001027983 */ /* 0x000f680000300800 */
[----:B------:R-:W5:Y:S01]  /*3d680*/  LDL.LU R55, [R1+0x6a0] ;  /* 0x0006a00001377983 */ /* 0x000f620000300800 */
[----:B---3--:R-:W-:-:S05]  /*3d690*/  IADD3 R48, P1, R48, R50, RZ ;  /* 0x0000003230307210 */ /* 0x008fca0007f3e0ff */
[----:B------:R-:W-:Y:S04]  /*3d6a0*/  STL [R1+0x624], R48 ;  /* 0x0006243001007387 */ /* 0x000fe80000100800 */
[----:B------:R3:W-:Y:S01]  /*3d6b0*/  STL [R1+0x600], R57 ;  /* 0x0006003901007387 */ /* 0x0007e20000100800 */
[----:B------:R-:W-:-:S03]  /*3d6c0*/  IADD3 R44, P0, R44, R50, RZ ;  /* 0x000000322c2c7210 */ /* 0x000fc60007f1e0ff */
[----:B--2---:R-:W2:Y:S01]  /*3d6d0*/  LDL.LU R52, [R1+0x6c0] ;  /* 0x0006c00001347983 */ /* 0x004ea20000300800 */
[----:B-1----:R-:W-:-:S03]  /*3d6e0*/  MOV R40, R46 ;  /* 0x0000002e00287202 */ /* 0x002fc60000000f00 */
[----:B------:R-:W2:Y:S01]  /*3d6f0*/  LDL.LU R49, [R1+0x6e4] ;  /* 0x0006e40001317983 */ /* 0x000ea20000300800 */
[----:B------:R-:W-:-:S03]  /*3d700*/  IMAD.MOV.U32 R41, RZ, RZ, R57 ;  /* 0x000000ffff297224 */ /* 0x000fc600078e0039 */
[----:B---3--:R-:W3:Y:S04]  /*3d710*/  LDL.LU R57, [R1+0x6e0] ;  /* 0x0006e00001397983 */ /* 0x008ee80000300800 */
[----:B------:R-:W-:Y:S04]  /*3d720*/  STL [R1+0x644], R44 ;  /* 0x0006442c01007387 */ /* 0x000fe80000100800 */
[----:B------:R1:W-:Y:S01]  /*3d730*/  LDGSTS.E [R42+0xc200], [R40.64], P3 ;  /* 0x0c200000282a7fae */ /* 0x0003e20009921848 */
[----:B------:R-:W-:-:S05]  /*3d740*/  IMAD.X R56, R56, 0x1, R0, P1 ;  /* 0x0000000138387824 */ /* 0x000fca00008e0600 */
[----:B------:R1:W-:Y:S02]  /*3d750*/  STL [R1+0x620], R56 ;  /* 0x0006203801007387 */ /* 0x0003e40000100800 */
[----:B-1----:R-:W-:Y:S02]  /*3d760*/  IMAD.MOV.U32 R41, RZ, RZ, R56 ;  /* 0x000000ffff297224 */ /* 0x002fe400078e0038 */
[----:B------:R-:W3:Y:S01]  /*3d770*/  LDL.LU R46, [R1+0x704] ;  /* 0x00070400012e7983 */ /* 0x000ee20000300800 */
[----:B------:R-:W-:-:S03]  /*3d780*/  IADD3 R51, P1, R51, R50, RZ ;  /* 0x0000003233337210 */ /* 0x000fc60007f3e0ff */
[----:B------:R-:W3:Y:S01]  /*3d790*/  LDL.LU R56, [R1+0x700] ;  /* 0x0007000001387983 */ /* 0x000ee20000300800 */
[----:B------:R-:W-:-:S03]  /*3d7a0*/  IMAD.X R54, R54, 0x1, R0, P0 ;  /* 0x0000000136367824 */ /* 0x000fc600000e0600 */
[----:B------:R-:W-:Y:S01]  /*3d7b0*/  STL [R1+0x664], R51 ;  /* 0x0006643301007387 */ /* 0x000fe20000100800 */
[----:B------:R-:W-:-:S03]  /*3d7c0*/  IMAD.MOV.U32 R40, RZ, RZ, R48 ;  /* 0x000000ffff287224 */ /* 0x000fc600078e0030 */
        /* <DEDUP_REMOVED lines=10> */
[----:B------:R-:W-:Y:S04]  /*3d870*/  STL [R1+0x684], R45 ;  /* 0x0006842d01007387 */ /* 0x000fe80000100800 */
[----:B------:R1:W-:Y:S01]  /*3d880*/  STL [R1+0x660], R53 ;  /* 0x0006603501007387 */ /* 0x0003e20000100800 */
[----:B------:R-:W-:-:S03]  /*3d890*/  MOV R41, R53 ;  /* 0x0000003500297202 */ /* 0x000fc60000000f00 */
[----:B------:R-:W3:Y:S04]  /*3d8a0*/  LDL.LU R44, [R1+0x744] ;  /* 0x00074400012c7983 */ /* 0x000ee80000300800 */
[----:B------:R1:W-:Y:S04]  /*3d8b0*/  LDGSTS.E [R42+0xda00], [R40.64], P3 ;  /* 0x0da00000282a7fae */ /* 0x0003e80009921848 */
[----:B-1----:R-:W3:Y:S01]  /*3d8c0*/  LDL.LU R53, [R1+0x740] ;  /* 0x0007400001357983 */ /* 0x002ee20000300800 */
[----:B------:R-:W-:Y:S01]  /*3d8d0*/  IMAD.MOV.U32 R40, RZ, RZ, R45 ;  /* 0x000000ffff287224 */ /* 0x000fe200078e002d */
[----:B----4-:R-:W-:Y:S01]  /*3d8e0*/  IADD3 R43, P1, R43, R50, RZ ;  /* 0x000000322b2b7210 */ /* 0x010fe20007f3e0ff */
[----:B------:R-:W-:-:S04]  /*3d8f0*/  IMAD.X R58, R58, 0x1, R0, P0 ;  /* 0x000000013a3a7824 */ /* 0x000fc800000e0600 */
[----:B------:R-:W-:Y:S04]  /*3d900*/  STL [R1+0x6a4], R43 ;  /* 0x0006a42b01007387 */ /* 0x000fe80000100800 */
[----:B------:R-:W-:Y:S04]  /*3d910*/  STL [R1+0x680], R58 ;  /* 0x0006803a01007387 */ /* 0x000fe80000100800 */
[----:B------:R-:W4:Y:S01]  /*3d920*/  LDL.LU R51, [R1+0x764] ;  /* 0x0007640001337983 */ /* 0x000f220000300800 */
[----:B------:R-:W-:-:S03]  /*3d930*/  IMAD.MOV.U32 R41, RZ, RZ, R58 ;  /* 0x000000ffff297224 */ /* 0x000fc600078e003a */
        /* <DEDUP_REMOVED lines=8> */
[----:B------:R5:W-:Y:S04]  /*3d9c0*/  LDGSTS.E [R42+0xea00], [R40.64], P3 ;  /* 0x0ea00000282a7fae */ /* 0x000be80009921848 */
[----:B-1----:R-:W4:Y:S01]  /*3d9d0*/  LDL.LU R55, [R1+0x760] ;  /* 0x0007600001377983 */ /* 0x002f220000300800 */
[----:B--2---:R-:W-:Y:S01]  /*3d9e0*/  IMAD.X R52, R52, 0x1, R0, P0 ;  /* 0x0000000134347824 */ /* 0x004fe200000e0600 */
[----:B------:R-:W-:-:S03]  /*3d9f0*/  IADD3 R49, P1, R49, R50, RZ ;  /* 0x0000003231317210 */ /* 0x000fc60007f3e0ff */
[----:B-----5:R-:W-:Y:S02]  /*3da00*/  IMAD.MOV.U32 R41, RZ, RZ, R52 ;  /* 0x000000ffff297224 */ /* 0x020fe400078e0034 */
[----:B------:R-:W-:Y:S04]  /*3da10*/  STL [R1+0x6e4], R49 ;  /* 0x0006e43101007387 */ /* 0x000fe80000100800 */
[----:B------:R1:W-:Y:S01]  /*3da20*/  STL [R1+0x6c0], R52 ;  /* 0x0006c03401007387 */ /* 0x0003e20000100800 */
[----:B---3--:R-:W-:-:S03]  /*3da30*/  IMAD.X R57, R57, 0x1, R0, P1 ;  /* 0x0000000139397824 */ /* 0x008fc600008e0600 */
[----:B------:R-:W2:Y:S01]  /*3da40*/  LDL.LU R43, [R1+0x7a4] ;  /* 0x0007a400012b7983 */ /* 0x000ea20000300800 */
[----:B------:R-:W-:-:S03]  /*3da50*/  IMAD.MOV.U32 R40, RZ, RZ, R2 ;  /* 0x000000ffff287224 */ /* 0x000fc600078e0002 */
[----:B-1----:R-:W3:Y:S04]  /*3da60*/  LDL.LU R52, [R1+0x780] ;  /* 0x0007800001347983 */ /* 0x002ee80000300800 */
[----:B------:R1:W-:Y:S01]  /*3da70*/  LDGSTS.E [R42+0xf200], [R40.64], P3 ;  /* 0x0f200000282a7fae */ /* 0x0003e20009921848 */
[----:B------:R-:W-:-:S05]  /*3da80*/  IADD3 R46, P0, R46, R50, RZ ;  /* 0x000000322e2e7210 */ /* 0x000fca0007f1e0ff */
[----:B------:R-:W-:Y:S01]  /*3da90*/  STL [R1+0x704], R46 ;  /* 0x0007042e01007387 */ /* 0x000fe20000100800 */
[----:B------:R-:W-:Y:S01]  /*3daa0*/  IADD3.X R56, R56, R0, RZ, P0, !PT ;  /* 0x0000000038387210 */ /* 0x000fe200007fe4ff */
[----:B-1----:R-:W-:Y:S02]  /*3dab0*/  IMAD.MOV.U32 R41, RZ, RZ, R57 ;  /* 0x000000ffff297224 */ /* 0x002fe400078e0039 */
[----:B------:R1:W-:Y:S01]  /*3dac0*/  STL [R1+0x6e0], R57 ;  /* 0x0006e03901007387 */ /* 0x0003e20000100800 */
[----:B------:R-:W-:-:S03]  /*3dad0*/  IMAD.MOV.U32 R40, RZ, RZ, R49 ;  /* 0x000000ffff287224 */ /* 0x000fc600078e0031 */
[----:B------:R-:W5:Y:S04]  /*3dae0*/  LDL.LU R2, [R1+0x7c4] ;  /* 0x0007c40001027983 */ /* 0x000f680000300800 */
[----:B------:R1:W-:Y:S01]  /*3daf0*/  LDGSTS.E [R42+0xfa00], [R40.64], P3 ;  /* 0x0fa00000282a7fae */ /* 0x0003e20009921848 */
[----:B------:R-:W-:-:S03]  /*3db00*/  IADD3 R48, P1, R48, R50, RZ ;  /* 0x0000003230307210 */ /* 0x000fc60007f3e0ff */
[----:B-1----:R-:W5:Y:S04]  /*3db10*/  LDL.LU R57, [R1+0x7a0] ;  /* 0x0007a00001397983 */ /* 0x002f680000300800 */
[----:B------:R-:W-:Y:S04]  /*3db20*/  STL [R1+0x724], R48 ;  /* 0x0007243001007387 */ /* 0x000fe80000100800 */
[----:B------:R1:W-:Y:S04]  /*3db30*/  STL [R1+0x700], R56 ;  /* 0x0007003801007387 */ /* 0x0003e80000100800 */
[----:B------:R-:W5:Y:S04]  /*3db40*/  LDL.LU R49, [R1+0x7e4] ;  /* 0x0007e40001317983 */ /* 0x000f680000300800 */
[----:B------:R-:W5:Y:S01]  /*3db50*/  LDL.LU R58, [R1+0x7c0] ;  /* 0x0007c000013a7983 */ /* 0x000f620000300800 */
[----:B------:R-:W-:-:S02]  /*3db60*/  IMAD.X R54, R54, 0x1, R0, P1 ;  /* 0x0000000136367824 */ /* 0x000fc400008e0600 */
[----:B------:R-:W-:Y:S02]  /*3db70*/  IMAD.MOV.U32 R40, RZ, RZ, R46 ;  /* 0x000000ffff287224 */ /* 0x000fe400078e002e */
        /* <DEDUP_REMOVED lines=10> */
[----:B------:R-:W5:Y:S01]  /*3dc20*/  LDL.LU R56, [R1+0x7e0] ;  /* 0x0007e00001387983 */ /* 0x000f620000300800 */
[----:B-1----:R-:W-:Y:S01]  /*3dc30*/  MOV R40, R44 ;  /* 0x0000002c00287202 */ /* 0x002fe20000000f00 */
[----:B------:R-:W-:-:S05]  /*3dc40*/  IMAD.MOV.U32 R41, RZ, RZ, R53 ;  /* 0x000000ffff297224 */ /* 0x000fca00078e0035 */
[----:B------:R1:W-:Y:S01]  /*3dc50*/  LDGSTS.E [R42+0x11200], [R40.64], P3 ;  /* 0x11200000282a7fae */ /* 0x0003e20009921848 */
[----:B----4-:R-:W-:-:S05]  /*3dc60*/  IADD3 R51, P1, R51, R50, RZ ;  /* 0x0000003233337210 */ /* 0x010fca0007f3e0ff */
[----:B------:R-:W-:Y:S04]  /*3dc70*/  STL [R1+0x764], R51 ;  /* 0x0007643301007387 */ /* 0x000fe80000100800 */
[----:B------:R4:W-:Y:S04]  /*3dc80*/  STL [R1+0x740], R53 ;  /* 0x0007403501007387 */ /* 0x0009e80000100800 */
[----:B------:R-:W5:Y:S04]  /*3dc90*/  LDL.LU R54, [R1+0x800] ;  /* 0x0008000001367983 */ /* 0x000f680000300800 */
[----:B------:R-:W5:Y:S01]  /*3dca0*/  LDL.LU R48, [R1+0x824] ;  /* 0x0008240001307983 */ /* 0x000f620000300800 */
[----:B------:R-:W-:-:S03]  /*3dcb0*/  IADD3 R45, P0, R45, R50, RZ ;  /* 0x000000322d2d7210 */ /* 0x000fc60007f1e0ff */
[----:B----4-:R-:W4:Y:S01]  /*3dcc0*/  LDL.LU R53, [R1+0x820] ;  /* 0x0008200001357983 */ /* 0x010f220000300800 */
[----:B-1----:R-:W-:-:S03]  /*3dcd0*/  IMAD.MOV.U32 R40, RZ, RZ, R51 ;  /* 0x000000ffff287224 */ /* 0x002fc600078e0033 */
[----:B------:R-:W-:Y:S01]  /*3dce0*/  STL [R1+0x784], R45 ;  /* 0x0007842d01007387 */ /* 0x000fe20000100800 */
[----:B------:R-:W-:-:S04]  /*3dcf0*/  IMAD.X R55, R55, 0x1, R0, P1 ;  /* 0x0000000137377824 */ /* 0x000fc800008e0600 */
[----:B------:R-:W-:Y:S01]  /*3dd00*/  IMAD.MOV.U32 R41, RZ, RZ, R55 ;  /* 0x000000ffff297224 */ /* 0x000fe200078e0037 */
[----:B------:R1:W-:Y:S04]  /*3dd10*/  STL [R1+0x760], R55 ;  /* 0x0007603701007387 */ /* 0x0003e80000100800 */
[----:B------:R-:W4:Y:S04]  /*3dd20*/  LDL.LU R44, [R1+0x844] ;  /* 0x00084400012c7983 */ /* 0x000f280000300800 */
[----:B------:R3:W-:Y:S04]  /*3dd30*/  LDGSTS.E [R42+0x11a00], [R40.64], P3 ;  /* 0x11a00000282a7fae */ /* 0x0007e80009921848 */
[----:B-1----:R-:W4:Y:S01]  /*3dd40*/  LDL.LU R55, [R1+0x840] ;  /* 0x0008400001377983 */ /* 0x002f220000300800 */
[----:B--2---:R-:W-:Y:S01]  /*3dd50*/  IADD3 R43, P1, R43, R50, RZ ;  /* 0x000000322b2b7210 */ /* 0x004fe20007f3e0ff */
[----:B---3--:R-:W-:-:S04]  /*3dd60*/  IMAD.X R52, R52, 0x1, R0, P0 ;  /* 0x0000000134347824 */ /* 0x008fc800000e0600 */
[----:B------:R-:W-:Y:S04]  /*3dd70*/  STL [R1+0x7a4], R43 ;  /* 0x0007a42b01007387 */ /* 0x000fe80000100800 */
[----:B------:R1:W-:Y:S01]  /*3dd80*/  STL [R1+0x780], R52 ;  /* 0x0007803401007387 */ /* 0x0003e20000100800 */
[----:B------:R-:W-:-:S03]  /*3dd90*/  IMAD.MOV.U32 R40, RZ, RZ, R45 ;  /* 0x000000ffff287224 */ /* 0x000fc600078e002d */
[----:B------:R-:W2:Y:S01]  /*3dda0*/  LDL.LU R51, [R1+0x864] ;  /* 0x0008640001337983 */ /* 0x000ea20000300800 */
[----:B------:R-:W-:-:S03]  /*3ddb0*/  IMAD.MOV.U32 R41, RZ, RZ, R52 ;  /* 0x000000ffff297224 */ /* 0x000fc600078e0034 */
[----:B-1----:R-:W3:Y:S04]  /*3ddc0*/  LDL.LU R52, [R1+0x860] ;  /* 0x0008600001347983 */ /* 0x002ee80000300800 */
[----:B------:R1:W-:Y:S01]  /*3ddd0*/  LDGSTS.E [R42+0x12200], [R40.64], P3 ;  /* 0x12200000282a7fae */ /* 0x0003e20009921848 */
[----:B-----5:R-:W-:Y:S01]  /*3dde0*/  IADD3 R2, P0, R2, R50, RZ ;  /* 0x0000003202027210 */ /* 0x020fe20007f1e0ff */
[----:B------:R-:W-:-:S04]  /*3ddf0*/  IMAD.X R57, R57, 0x1, R0, P1 ;  /* 0x0000000139397824 */ /* 0x000fc800008e0600 */
[----:B------:R-:W-:Y:S04]  /*3de00*/  STL [R1+0x7c4], R2 ;  /* 0x0007c40201007387 */ /* 0x000fe80000100800 */
[----:B------:R5:W-:Y:S01]  /*3de10*/  STL [R1+0x7a0], R57 ;  /* 0x0007a03901007387 */ /* 0x000be20000100800 */
[----:B-1----:R-:W-:-:S03]  /*3de20*/  MOV R41, R57 ;  /* 0x0000003900297202 */ /* 0x002fc60000000f00 */
[----:B------:R-:W3:Y:S01]  /*3de30*/  LDL.LU R45, [R1+0x884] ;  /* 0x00088400012d7983 */ /* 0x000ee20000300800 */
[----:B------:R-:W-:Y:S01]  /*3de40*/  IADD3 R49, P1, R49, R50, RZ ;  /* 0x0000003231317210 */ /* 0x000fe20007f3e0ff */
[----:B------:R-:W-:Y:S02]  /*3de50*/  IMAD.MOV.U32 R40, RZ, RZ, R43 ;  /* 0x000000ffff287224 */ /* 0x000fe400078e002b */
[----:B-----5:R-:W3:Y:S01]  /*3de60*/  LDL.LU R57, [R1+0x880] ;  /* 0x0008800001397983 */ /* 0x020ee20000300800 */
[----:B------:R-:W-:-:S03]  /*3de70*/  IMAD.X R58, R58, 0x1, R0, P0 ;  /* 0x000000013a3a7824 */ /* 0x000fc600000e0600 */
[----:B------:R-:W-:Y:S04]  /*3de80*/  STL [R1+0x7e4], R49 ;  /* 0x0007e43101007387 */ /* 0x000fe80000100800 */
[----:B------:R-:W-:Y:S04]  /*3de90*/  STL [R1+0x7c0], R58 ;  /* 0x0007c03a01007387 */ /* 0x000fe80000100800 */
[----:B------:R-:W3:Y:S04]  /*3dea0*/  LDL.LU R43, [R1+0x8a4] ;  /* 0x0008a400012b7983 */ /* 0x000ee80000300800 */
[----:B------:R1:W-:Y:S02]  /*3deb0*/  LDGSTS.E [R42+0x12a00], [R40.64], P3 ;  /* 0x12a00000282a7fae */ /* 0x0003e40009921848 */
[----:B-1----:R-:W-:-:S02]  /*3dec0*/  IMAD.MOV.U32 R40, RZ, RZ, R2 ;  /* 0x000000ffff287224 */ /* 0x002fc400078e0002 */
[----:B------:R-:W-:Y:S01]  /*3ded0*/  IMAD.MOV.U32 R41, RZ, RZ, R58 ;  /* 0x000000ffff297224 */ /* 0x000fe200078e003a */
        /* <DEDUP_REMOVED lines=12> */
[----:B------:R-:W-:-:S03]  /*3dfa0*/  IADD3 R48, P1, R48, R50, RZ ;  /* 0x0000003230307210 */ /* 0x000fc60007f3e0ff */
[----:B------:R-:W-:Y:S02]  /*3dfb0*/  IMAD.MOV.U32 R41, RZ, RZ, R54 ;  /* 0x000000ffff297224 */ /* 0x000fe400078e0036 */
[----:B------:R-:W-:Y:S04]  /*3dfc0*/  STL [R1+0x824], R48 ;  /* 0x0008243001007387 */ /* 0x000fe80000100800 */
[----:B------:R1:W-:Y:S04]  /*3dfd0*/  STL [R1+0x800], R54 ;  /* 0x0008003601007387 */ /* 0x0003e80000100800 */
[----:B------:R-:W5:Y:S01]  /*3dfe0*/  LDL.LU R49, [R1+0x8e4] ;  /* 0x0008e40001317983 */ /* 0x000f620000300800 */
[----:B----4-:R-:W-:-:S03]  /*3dff0*/  IMAD.X R53, R53, 0x1, R0, P1 ;  /* 0x0000000135357824 */ /* 0x010fc600008e0600 */
[----:B------:R4:W-:Y:S04]  /*3e000*/  LDGSTS.E [R42+0x14200], [R40.64], P3 ;  /* 0x14200000282a7fae */ /* 0x0009e80009921848 */
[----:B-1----:R-:W5:Y:S01]  /*3e010*/  LDL.LU R54, [R1+0x8c0] ;  /* 0x0008c00001367983 */ /* 0x002f620000300800 */
[----:B----4-:R-:W-:Y:S01]  /*3e020*/  IMAD.MOV.U32 R41, RZ, RZ, R53 ;  /* 0x000000ffff297224 */ /* 0x010fe200078e0035 */
[----:B------:R-:W-:Y:S01]  /*3e030*/  IADD3 R44, P0, R44, R50, RZ ;  /* 0x000000322c2c7210 */ /* 0x000fe20007f1e0ff */
[----:B------:R-:W-:-:S04]  /*3e040*/  IMAD.MOV.U32 R40, RZ, RZ, R48 ;  /* 0x000000ffff287224 */ /* 0x000fc800078e0030 */
[----:B------:R-:W-:Y:S01]  /*3e050*/  STL [R1+0x844], R44 ;  /* 0x0008442c01007387 */ /* 0x000fe20000100800 */
[----:B------:R-:W-:-:S03]  /*3e060*/  IADD3.X R55, R55, R0, RZ, P0, !PT ;  /* 0x0000000037377210 */ /* 0x000fc600007fe4ff */
[----:B------:R1:W-:Y:S04]  /*3e070*/  STL [R1+0x820], R53 ;  /* 0x0008203501007387 */ /* 0x0003e80000100800 */
[----:B------:R-:W4:Y:S04]  /*3e080*/  LDL.LU R46, [R1+0x904] ;  /* 0x00090400012e7983 */ /* 0x000f280000300800 */
[----:B------:R3:W-:Y:S04]  /*3e090*/  LDGSTS.E [R42+0x14a00], [R40.64], P3 ;  /* 0x14a00000282a7fae */ /* 0x0007e80009921848 */
[----:B-1----:R-:W4:Y:S01]  /*3e0a0*/  LDL.LU R53, [R1+0x8e0] ;  /* 0x0008e00001357983 */ /* 0x002f220000300800 */
[----:B--2---:R-:W-:-:S05]  /*3e0b0*/  IADD3 R51, P1, R51, R50, RZ ;  /* 0x0000003233337210 */ /* 0x004fca0007f3e0ff */
[----:B------:R-:W-:Y:S04]  /*3e0c0*/  STL [R1+0x864], R51 ;  /* 0x0008643301007387 */ /* 0x000fe80000100800 */
[----:B------:R-:W-:Y:S01]  /*3e0d0*/  STL [R1+0x840], R55 ;  /* 0x0008403701007387 */ /* 0x000fe20000100800 */
[----:B---3--:R-:W-:-:S03]  /*3e0e0*/  IMAD.X R52, R52, 0x1, R0, P1 ;  /* 0x0000000134347824 */ /* 0x008fc600008e0600 */
[----:B------:R-:W2:Y:S01]  /*3e0f0*/  LDL.LU R48, [R1+0x924] ;  /* 0x0009240001307983 */ /* 0x000ea20000300800 */
[----:B------:R-:W-:-:S03]  /*3e100*/  IMAD.MOV.U32 R40, RZ, RZ, R44 ;  /* 0x000000ffff287224 */ /* 0x000fc600078e002c */
[----:B------:R-:W3:Y:S01]  /*3e110*/  LDL.LU R58, [R1+0x900] ;  /* 0x00090000013a7983 */ /* 0x000ee20000300800 */
[----:B------:R-:W-:-:S05]  /*3e120*/  IMAD.MOV.U32 R41, RZ, RZ, R55 ;  /* 0x000000ffff297224 */ /* 0x000fca00078e0037 */
[----:B------:R1:W-:Y:S01]  /*3e130*/  LDGSTS.E [R42+0x15200], [R40.64], P3 ;  /* 0x15200000282a7fae */ /* 0x0003e20009921848 */
[----:B------:R-:W-:-:S05]  /*3e140*/  IADD3 R45, P0, R45, R50, RZ ;  /* 0x000000322d2d7210 */ /* 0x000fca0007f1e0ff */
[----:B------:R-:W-:Y:S01]  /*3e150*/  STL [R1+0x884], R45 ;  /* 0x0008842d01007387 */ /* 0x000fe20000100800 */
[----:B------:R-:W-:Y:S02]  /*3e160*/  IMAD.X R57, R57, 0x1, R0, P0 ;  /* 0x0000000139397824 */ /* 0x000fe400000e0600 */
[----:B-1----:R-:W-:Y:S01]  /*3e170*/  IMAD.MOV.U32 R41, RZ, RZ, R52 ;  /* 0x000000ffff297224 */ /* 0x002fe200078e0034 */
        /* <DEDUP_REMOVED lines=11> */
[----:B-1----:R-:W-:Y:S01]  /*3e230*/  MOV R40, R45 ;  /* 0x0000002d00287202 */ /* 0x002fe20000000f00 */
[----:B------:R-:W-:Y:S02]  /*3e240*/  IMAD.MOV.U32 R41, RZ, RZ, R57 ;  /* 0x000000ffff297224 */ /* 0x000fe400078e0039 */
[----:B------:R-:W3:Y:S04]  /*3e250*/  LDL.LU R57, [R1+0x960] ;  /* 0x0009600001397983 */ /* 0x000ee80000300800 */
[----:B------:R-:W-:Y:S04]  /*3e260*/  STL [R1+0x8c4], R2 ;  /* 0x0008c40201007387 */ /* 0x000fe80000100800 */
[----:B------:R1:W-:Y:S02]  /*3e270*/  LDGSTS.E [R42+0x16200], [R40.64], P3 ;  /* 0x16200000282a7fae */ /* 0x0003e40009921848 */
[----:B-1----:R-:W-:-:S02]  /*3e280*/  IMAD.MOV.U32 R40, RZ, RZ, R43 ;  /* 0x000000ffff287224 */ /* 0x002fc400078e002b */
[----:B------:R-:W-:-:S04]  /*3e290*/  IMAD.X R56, R56, 0x1, R0, P1 ;  /* 0x0000000138387824 */ /* 0x000fc800008e0600 */
[----:B------:R-:W-:Y:S01]  /*3e2a0*/  IMAD.MOV.U32 R41, RZ, RZ, R56 ;  /* 0x000000ffff297224 */ /* 0x000fe200078e0038 */
[----:B------:R1:W-:Y:S04]  /*3e2b0*/  STL [R1+0x8a0], R56 ;  /* 0x0008a03801007387 */ /* 0x0003e80000100800 */
[----:B------:R-:W3:Y:S04]  /*3e2c0*/  LDL.LU R45, [R1+0x984] ;  /* 0x00098400012d7983 */ /* 0x000ee80000300800 */
[----:B------:R1:W-:Y:S04]  /*3e2d0*/  LDGSTS.E [R42+0x16a00], [R40.64], P3 ;  /* 0x16a00000282a7fae */ /* 0x0003e80009921848 */
[----:B-1----:R-:W3:Y:S01]  /*3e2e0*/  LDL.LU R56, [R1+0x980] ;  /* 0x0009800001387983 */ /* 0x002ee20000300800 */
[----:B------:R-:W-:Y:S01]  /*3e2f0*/  IMAD.MOV.U32 R40, RZ, RZ, R2 ;  /* 0x000000ffff287224 */ /* 0x000fe200078e0002 */
[----:B-----5:R-:W-:Y:S01]  /*3e300*/  IADD3 R49, P1, R49, R50, RZ ;  /* 0x0000003231317210 */ /* 0x020fe20007f3e0ff */
[----:B------:R-:W-:-:S04]  /*3e310*/  IMAD.X R54, R54, 0x1, R0, P0 ;  /* 0x0000000136367824 */ /* 0x000fc800000e0600 */
[----:B------:R-:W-:Y:S04]  /*3e320*/  STL [R1+0x8e4], R49 ;  /* 0x0008e43101007387 */ /* 0x000fe80000100800 */
[----:B------:R1:W-:Y:S04]  /*3e330*/  STL [R1+0x8c0], R54 ;  /* 0x0008c03601007387 */ /* 0x0003e80000100800 */
[----:B------:R-:W5:Y:S01]  /*3e340*/  LDL.LU R43, [R1+0x9a4] ;  /* 0x0009a400012b7983 */ /* 0x000f620000300800 */
[----:B------:R-:W-:-:S03]  /*3e350*/  IMAD.MOV.U32 R41, RZ, RZ, R54 ;  /* 0x000000ffff297224 */ /* 0x000fc600078e0036 */
[----:B-1----:R-:W5:Y:S04]  /*3e360*/  LDL.LU R54, [R1+0x9a0] ;  /* 0x0009a00001367983 */ /* 0x002f680000300800 */
[----:B------:R1:W-:Y:S01]  /*3e370*/  LDGSTS.E [R42+0x17200], [R40.64], P3 ;  /* 0x17200000282a7fae */ /* 0x0003e20009921848 */
[----:B----4-:R-:W-:Y:S01]  /*3e380*/  IADD3 R46, P0, R46, R50, RZ ;  /* 0x000000322e2e7210 */ /* 0x010fe20007f1e0ff */
[----:B-1----:R-:W-:Y:S02]  /*3e390*/  IMAD.MOV.U32 R40, RZ, RZ, R49 ;  /* 0x000000ffff287224 */ /* 0x002fe400078e0031 */
[----:B------:R-:W-:Y:S02]  /*3e3a0*/  IMAD.X R53, R53, 0x1, R0, P1 ;  /* 0x0000000135357824 */ /* 0x000fe400008e0600 */
[----:B------:R-:W-:Y:S04]  /*3e3b0*/  STL [R1+0x904], R46 ;  /* 0x0009042e01007387 */ /* 0x000fe80000100800 */
[----:B------:R1:W-:Y:S01]  /*3e3c0*/  STL [R1+0x8e0], R53 ;  /* 0x0008e03501007387 */ /* 0x0003e20000100800 */
[----:B------:R-:W-:-:S03]  /*3e3d0*/  MOV R41, R53 ;  /* 0x0000003500297202 */ /* 0x000fc60000000f00 */
[----:B------:R-:W4:Y:S04]  /*3e3e0*/  LDL.LU R2, [R1+0x9c4] ;  /* 0x0009c40001027983 */ /* 0x000f280000300800 */
[----:B------:R3:W-:Y:S01]  /*3e3f0*/  LDGSTS.E [R42+0x17a00], [R40.64], P3 ;  /* 0x17a00000282a7fae */ /* 0x0007e20009921848 */
[----:B--2---:R-:W-:-:S03]  /*3e400*/  IADD3 R48, P1, R48, R50, RZ ;  /* 0x0000003230307210 */ /* 0x004fc60007f3e0ff */
[----:B-1----:R-:W2:Y:S01]  /*3e410*/  LDL.LU R53, [R1+0x9c0] ;  /* 0x0009c00001357983 */ /* 0x002ea20000300800 */
[----:B---3--:R-:W-:-:S03]  /*3e420*/  IMAD.X R58, R58, 0x1, R0, P0 ;  /* 0x000000013a3a7824 */ /* 0x008fc600000e0600 */
[----:B------:R-:W-:Y:S04]  /*3e430*/  STL [R1+0x924], R48 ;  /* 0x0009243001007387 */ /* 0x000fe80000100800 */
[----:B------:R-:W-:Y:S01]  /*3e440*/  STL [R1+0x900], R58 ;  /* 0x0009003a01007387 */ /* 0x000fe20000100800 */
[----:B------:R-:W-:-:S03]  /*3e450*/  IMAD.MOV.U32 R40, RZ, RZ, R46 ;  /* 0x000000ffff287224 */ /* 0x000fc600078e002e */
[----:B------:R-:W3:Y:S01]  /*3e460*/  LDL.LU R49, [R1+0x9e4] ;  /* 0x0009e40001317983 */ /* 0x000ee20000300800 */
[----:B------:R-:W-:-:S03]  /*3e470*/  IMAD.MOV.U32 R41, RZ, RZ, R58 ;  /* 0x000000ffff297224 */ /* 0x000fc600078e003a */
[----:B------:R-:W3:Y:S04]  /*3e480*/  LDL.LU R46, [R1+0xa04] ;  /* 0x000a0400012e7983 */ /* 0x000ee80000300800 */
[----:B------:R1:W-:Y:S01]  /*3e490*/  LDGSTS.E [R42+0x18200], [R40.64], P3 ;  /* 0x18200000282a7fae */ /* 0x0003e20009921848 */
[----:B------:R-:W-:Y:S01]  /*3e4a0*/  IADD3 R44, P0, R44, R50, RZ ;  /* 0x000000322c2c7210 */ /* 0x000fe20007f1e0ff */
        /* <DEDUP_REMOVED lines=10> */
[----:B------:R-:W-:-:S03]  /*3e550*/  IMAD.MOV.U32 R41, RZ, RZ, R55 ;  /* 0x000000ffff297224 */ /* 0x000fc600078e0037 */
        /* <DEDUP_REMOVED lines=14> */
[----:B------:R-:W3:Y:S01]  /*3e640*/  LDL.LU R58, [R1+0xa20] ;  /* 0x000a2000013a7983 */ /* 0x000ee20000300800 */
[----:B-1----:R-:W-:Y:S02]  /*3e650*/  IMAD.MOV.U32 R40, RZ, RZ, R45 ;  /* 0x000000ffff287224 */ /* 0x002fe400078e002d */
[----:B------:R-:W-:-:S05]  /*3e660*/  IMAD.MOV.U32 R41, RZ, RZ, R56 ;  /* 0x000000ffff297224 */ /* 0x000fca00078e0038 */
[----:B------:R1:W-:Y:S01]  /*3e670*/  LDGSTS.E [R42+0x1a200], [R40.64], P3 ;  /* 0x1a200000282a7fae */ /* 0x0003e20009921848 */
[----:B-----5:R-:W-:-:S05]  /*3e680*/  IADD3 R43, P1, R43, R50, RZ ;  /* 0x000000322b2b7210 */ /* 0x020fca0007f3e0ff */
[----:B------:R-:W-:Y:S04]  /*3e690*/  STL [R1+0x9a4], R43 ;  /* 0x0009a42b01007387 */ /* 0x000fe80000100800 */
[----:B------:R5:W-:Y:S04]  /*3e6a0*/  STL [R1+0x980], R56 ;  /* 0x0009803801007387 */ /* 0x000be80000100800 */
[----:B------:R-:W3:Y:S04]  /*3e6b0*/  LDL.LU R51, [R1+0xa64] ;  /* 0x000a640001337983 */ /* 0x000ee80000300800 */
[----:B------:R-:W3:Y:S01]  /*3e6c0*/  LDL.LU R57, [R1+0xa40] ;  /* 0x000a400001397983 */ /* 0x000ee20000300800 */
[----:B------:R-:W-:-:S02]  /*3e6d0*/  IMAD.X R54, R54, 0x1, R0, P1 ;  /* 0x0000000136367824 */ /* 0x000fc400008e0600 */
[----:B-1----:R-:W-:Y:S02]  /*3e6e0*/  IMAD.MOV.U32 R40, RZ, RZ, R43 ;  /* 0x000000ffff287224 */ /* 0x002fe400078e002b */
[----:B------:R-:W-:-:S05]  /*3e6f0*/  IMAD.MOV.U32 R41, RZ, RZ, R54 ;  /* 0x000000ffff297224 */ /* 0x000fca00078e0036 */
[----:B------:R1:W-:Y:S01]  /*3e700*/  LDGSTS.E [R42+0x1aa00], [R40.64], P3 ;  /* 0x1aa00000282a7fae */ /* 0x0003e20009921848 */
[----:B----4-:R-:W-:-:S05]  /*3e710*/  IADD3 R2, P0, R2, R50, RZ ;  /* 0x0000003202027210 */ /* 0x010fca0007f1e0ff */
[----:B------:R-:W-:Y:S01]  /*3e720*/  STL [R1+0x9c4], R2 ;  /* 0x0009c40201007387 */ /* 0x000fe20000100800 */
[----:B--2---:R-:W-:-:S03]  /*3e730*/  IMAD.X R53, R53, 0x1, R0, P0 ;  /* 0x0000000135357824 */ /* 0x004fc600000e0600 */
[----:B------:R2:W-:Y:S04]  /*3e740*/  STL [R1+0x9a0], R54 ;  /* 0x0009a03601007387 */ /* 0x0005e80000100800 */
[----:B------:R-:W4:Y:S04]  /*3e750*/  LDL.LU R45, [R1+0xa80] ;  /* 0x000a8000012d7983 */ /* 0x000f280000300800 */
[----:B-----5:R-:W5:Y:S01]  /*3e760*/  LDL.LU R56, [R1+0xa60] ;  /* 0x000a600001387983 */ /* 0x020f620000300800 */
        /* <DEDUP_REMOVED lines=11> */
[----:B------:R-:W-:-:S04]  /*3e820*/  IMAD.X R52, R52, 0x1, R0, P1 ;  /* 0x0000000134347824 */ /* 0x000fc800008e0600 */
[----:B-1----:R-:W-:Y:S01]  /*3e830*/  IMAD.MOV.U32 R41, RZ, RZ, R52 ;  /* 0x000000ffff297224 */ /* 0x002fe200078e0034 */
        /* <DEDUP_REMOVED lines=8> */
[----:B------:R1:W-:Y:S04]  /*3e8c0*/  STL [R1+0xa00], R55 ;  /* 0x000a003701007387 */ /* 0x0003e80000100800 */
[----:B------:R-:W3:Y:S01]  /*3e8d0*/  LDL.LU R49, [R1+0xac8] ;  /* 0x000ac80001317983 */ /* 0x000ee20000300800 */
[----:B------:R-:W-:Y:S02]  /*3e8e0*/  IMAD.MOV.U32 R40, RZ, RZ, R46 ;  /* 0x000000ffff287224 */ /* 0x000fe400078e002e */
[----:B------:R-:W-:-:S02]  /*3e8f0*/  IMAD.MOV.U32 R41, RZ, RZ, R55 ;  /* 0x000000ffff297224 */ /* 0x000fc400078e0037 */
[----:B-1----:R-:W3:Y:S04]  /*3e900*/  LDL.LU R55, [R1+0xac4] ;  /* 0x000ac40001377983 */ /* 0x002ee80000300800 */
        /* <DEDUP_REMOVED lines=11> */
[----:B------:R-:W-:Y:S01]  /*3e9c0*/  IADD3 R51, P1, R51, R50, RZ ;  /* 0x0000003233337210 */ /* 0x000fe20007f3e0ff */
[----:B------:R-:W-:-:S04]  /*3e9d0*/  IMAD.X R57, R57, 0x1, R0, P0 ;  /* 0x0000000139397824 */ /* 0x000fc800000e0600 */
[----:B------:R-:W-:Y:S04]  /*3e9e0*/  STL [R1+0xa64], R51 ;  /* 0x000a643301007387 */ /* 0x000fe80000100800 */
[----:B------:R-:W-:Y:S04]  /*3e9f0*/  STL [R1+0xa40], R57 ;  /* 0x000a403901007387 */ /* 0x000fe80000100800 */
[----:B------:R-:W3:Y:S01]  /*3ea00*/  LDL.LU R48, [R1+0xb7c] ;  /* 0x000b7c0001307983 */ /* 0x000ee20000300800 */
[----:B------:R-:W-:-:S03]  /*3ea10*/  IMAD.MOV.U32 R41, RZ, RZ, R57 ;  /* 0x000000ffff297224 */ /* 0x000fc600078e0039 */
[----:B------:R-:W3:Y:S04]  /*3ea20*/  LDL.LU R44, [R1+0xb8c] ;  /* 0x000b8c00012c7983 */ /* 0x000ee80000300800 */
[----:B------:R1:W-:Y:S01]  /*3ea30*/  LDGSTS.E [R42+0x1d200], [R40.64], P3 ;  /* 0x1d200000282a7fae */ /* 0x0003e20009921848 */
[----:B----4-:R-:W-:Y:S01]  /*3ea40*/  IADD3 R45, P0, R45, R50, RZ ;  /* 0x000000322d2d7210 */ /* 0x010fe20007f1e0ff */
[----:B-----5:R-:W-:-:S04]  /*3ea50*/  IMAD.X R56, R56, 0x1, R0, P1 ;  /* 0x0000000138387824 */ /* 0x020fc800008e0600 */
[----:B------:R-:W-:Y:S01]  /*3ea60*/  STL [R1+0xa80], R45 ;  /* 0x000a802d01007387 */ /* 0x000fe20000100800 */
[----:B-1----:R-:W-:Y:S02]  /*3ea70*/  IMAD.MOV.U32 R40, RZ, RZ, R51 ;  /* 0x000000ffff287224 */ /* 0x002fe400078e0033 */
[----:B------:R-:W-:Y:S01]  /*3ea80*/  IMAD.MOV.U32 R41, RZ, RZ, R56 ;  /* 0x000000ffff297224 */ /* 0x000fe200078e0038 */
[----:B------:R1:W-:Y:S04]  /*3ea90*/  STL [R1+0xa60], R56 ;  /* 0x000a603801007387 */ /* 0x0003e80000100800 */
[----:B------:R4:W-:Y:S04]  /*3eaa0*/  LDGSTS.E [R42+0x1da00], [R40.64], P3 ;  /* 0x1da00000282a7fae */ /* 0x0009e80009921848 */
[----:B-1----:R-:W5:Y:S01]  /*3eab0*/  LDL.LU R56, [R1+0xb78] ;  /* 0x000b780001387983 */ /* 0x002f620000300800 */
[----:B--2---:R-:W-:Y:S01]  /*3eac0*/  IMAD.X R54, R54, 0x1, R0, P0 ;  /* 0x0000000136367824 */ /* 0x004fe200000e0600 */
[----:B------:R-:W-:Y:S01]  /*3ead0*/  IADD3 R43, P1, R43, R50, RZ ;  /* 0x000000322b2b7210 */ /* 0x000fe20007f3e0ff */
[----:B----4-:R-:W-:-:S04]  /*3eae0*/  IMAD.MOV.U32 R40, RZ, RZ, R45 ;  /* 0x000000ffff287224 */ /* 0x010fc800078e002d */
[----:B------:R-:W-:Y:S01]  /*3eaf0*/  STL [R1+0xa98], R43 ;  /* 0x000a982b01007387 */ /* 0x000fe20000100800 */
[----:B------:R-:W-:-:S03]  /*3eb00*/  IMAD.MOV.U32 R41, RZ, RZ, R54 ;  /* 0x000000ffff297224 */ /* 0x000fc600078e0036 */
[----:B------:R1:W-:Y:S01]  /*3eb10*/  STL [R1+0xa7c], R54 ;  /* 0x000a7c3601007387 */ /* 0x0003e20000100800 */
[----:B---3--:R-:W-:-:S03]  /*3eb20*/  IMAD.X R53, R53, 0x1, R0, P1 ;  /* 0x0000000135357824 */ /* 0x008fc600008e0600 */
[----:B------:R-:W2:Y:S04]  /*3eb30*/  LDL.LU R51, [R1+0xb9c] ;  /* 0x000b9c0001337983 */ /* 0x000ea80000300800 */
[----:B------:R-:W3:Y:S04]  /*3eb40*/  LDL.LU R57, [R1+0xb88] ;  /* 0x000b880001397983 */ /* 0x000ee80000300800 */
[----:B------:R4:W-:Y:S01]  /*3eb50*/  LDGSTS.E [R42+0x1e200], [R40.64], P3 ;  /* 0x1e200000282a7fae */ /* 0x0009e20009921848 */
[----:B------:R-:W-:Y:S01]  /*3eb60*/  IADD3 R2, P0, R2, R50, RZ ;  /* 0x0000003202027210 */ /* 0x000fe20007f1e0ff */
[----:B----4-:R-:W-:-:S04]  /*3eb70*/  IMAD.MOV.U32 R40, RZ, RZ, R43 ;  /* 0x000000ffff287224 */ /* 0x010fc800078e002b */
[----:B------:R-:W-:Y:S01]  /*3eb80*/  STL [R1+0xab0], R2 ;  /* 0x000ab00201007387 */ /* 0x000fe20000100800 */
[----:B------:R-:W-:Y:S01]  /*3eb90*/  IMAD.MOV.U32 R41, RZ, RZ, R53 ;  /* 0x000000ffff297224 */ /* 0x000fe200078e0035 */
[----:B------:R-:W-:Y:S02]  /*3eba0*/  IADD3.X R52, R52, R0, RZ, P0, !PT ;  /* 0x0000000034347210 */ /* 0x000fe400007fe4ff */
[----:B------:R-:W-:Y:S04]  /*3ebb0*/  STL [R1+0xa94], R53 ;  /* 0x000a943501007387 */ /* 0x000fe80000100800 */
[----:B------:R-:W4:Y:S04]  /*3ebc0*/  LDL.LU R45, [R1+0xbac] ;  /* 0x000bac00012d7983 */ /* 0x000f280000300800 */
[----:B-1----:R-:W4:Y:S01]  /*3ebd0*/  LDL.LU R54, [R1+0xb98] ;  /* 0x000b980001367983 */ /* 0x002f220000300800 */
[----:B------:R-:W-:-:S03]  /*3ebe0*/  IADD3 R49, P1, R49, R50, RZ ;  /* 0x0000003231317210 */ /* 0x000fc60007f3e0ff */
[----:B------:R1:W-:Y:S04]  /*3ebf0*/  LDGSTS.E [R42+0x1ea00], [R40.64], P3 ;  /* 0x1ea00000282a7fae */ /* 0x0003e80009921848 */
[----:B------:R-:W-:Y:S04]  /*3ec00*/  STL [R1+0xac8], R49 ;  /* 0x000ac83101007387 */ /* 0x000fe80000100800 */
[----:B------:R1:W-:Y:S04]  /*3ec10*/  STL [R1+0xaac], R52 ;  /* 0x000aac3401007387 */ /* 0x0003e80000100800 */
[----:B------:R-:W4:Y:S01]  /*3ec20*/  LDL.LU R43, [R1+0xbbc] ;  /* 0x000bbc00012b7983 */ /* 0x000f220000300800 */
[----:B-1----:R-:W-:-:S03]  /*3ec30*/  IMAD.MOV.U32 R41, RZ, RZ, R52 ;  /* 0x000000ffff297224 */ /* 0x002fc600078e0034 */
[----:B------:R-:W4:Y:S01]  /*3ec40*/  LDL.LU R52, [R1+0xba8] ;  /* 0x000ba80001347983 */ /* 0x000f220000300800 */
[----:B------:R-:W-:Y:S02]  /*3ec50*/  IMAD.X R55, R55, 0x1, R0, P1 ;  /* 0x0000000137377824 */ /* 0x000fe400008e0600 */
[----:B------:R-:W-:Y:S01]  /*3ec60*/  IMAD.MOV.U32 R40, RZ, RZ, R2 ;  /* 0x000000ffff287224 */ /* 0x000fe200078e0002 */
[----:B------:R-:W-:-:S04]  /*3ec70*/  LOP3.LUT R2, R252, 0x40, RZ, 0x3c, !PT ;  /* 0x00000040fc027812 */ /* 0x000fc800078e3cff */
[----:B------:R1:W-:Y:S01]  /*3ec80*/  LDGSTS.E [R42+0x1f200], [R40.64], P3 ;  /* 0x1f200000282a7fae */ /* 0x0003e20009921848 */
[----:B------:R-:W-:Y:S02]  /*3ec90*/  IMAD R2, R47, 0x20000, R2 ;  /* 0x000200002f027824 */ /* 0x000fe400078e0202 */
[----:B-1----:R-:W-:Y:S02]  /*3eca0*/  IMAD.MOV.U32 R41, RZ, RZ, R55 ;  /* 0x000000ffff297224 */ /* 0x002fe400078e0037 */
[----:B------:R-:W-:-:S05]  /*3ecb0*/  IMAD.MOV.U32 R40, RZ, RZ, R49 ;  /* 0x000000ffff287224 */ /* 0x000fca00078e0031 */
[----:B------:R1:W-:Y:S01]  /*3ecc0*/  LDGSTS.E [R42+0x1fa00], [R40.64], P3 ;  /* 0x1fa00000282a7fae */ /* 0x0003e20009921848 */
[----:B------:R-:W-:-:S05]  /*3ecd0*/  IADD3 R46, P0, R46, R50, RZ ;  /* 0x000000322e2e7210 */ /* 0x000fca0007f1e0ff */
[----:B------:R-:W-:Y:S01]  /*3ece0*/  STL [R1+0xb6c], R46 ;  /* 0x000b6c2e01007387 */ /* 0x000fe20000100800 */
[----:B------:R-:W-:-:S03]  /*3ecf0*/  IMAD.X R58, R58, 0x1, R0, P0 ;  /* 0x000000013a3a7824 */ /* 0x000fc600000e0600 */
[----:B------:R1:W-:Y:S04]  /*3ed00*/  STL [R1+0xac4], R55 ;  /* 0x000ac43701007387 */ /* 0x0003e80000100800 */
[----:B------:R-:W4:Y:S01]  /*3ed10*/  LDL.LU R53, [R1+0xbcc] ;  /* 0x000bcc0001357983 */ /* 0x000f220000300800 */
[----:B-1----:R-:W-:Y:S02]  /*3ed20*/  IMAD.MOV.U32 R40, RZ, RZ, R46 ;  /* 0x000000ffff287224 */ /* 0x002fe400078e002e */
[----:B------:R-:W-:-:S05]  /*3ed30*/  IMAD.MOV.U32 R41, RZ, RZ, R58 ;  /* 0x000000ffff297224 */ /* 0x000fca00078e003a */
[----:B------:R1:W-:Y:S01]  /*3ed40*/  LDGSTS.E [R2+0x400], [R40.64], P3 ;  /* 0x0040000028027fae */ /* 0x0003e20009921848 */
[----:B------:R-:W-:-:S05]  /*3ed50*/  IADD3 R48, P1, R48, R50, RZ ;  /* 0x0000003230307210 */ /* 0x000fca0007f3e0ff */
[----:B------:R-:W-:Y:S04]  /*3ed60*/  STL [R1+0xb7c], R48 ;  /* 0x000b7c3001007387 */ /* 0x000fe80000100800 */
[----:B------:R-:W-:Y:S04]  /*3ed70*/  STL [R1+0xb68], R58 ;  /* 0x000b683a01007387 */ /* 0x000fe80000100800 */
[----:B------:R-:W4:Y:S01]  /*3ed80*/  LDL.LU R55, [R1+0xbb8] ;  /* 0x000bb80001377983 */ /* 0x000f220000300800 */
[----:B------:R-:W-:-:S03]  /*3ed90*/  IADD3 R44, P0, R44, R50, RZ ;  /* 0x000000322c2c7210 */ /* 0x000fc60007f1e0ff */
[----:B------:R-:W4:Y:S04]  /*3eda0*/  LDL.LU R49, [R1+0xbdc] ;  /* 0x000bdc0001317983 */ /* 0x000f280000300800 */
[----:B------:R-:W4:Y:S04]  /*3edb0*/  LDL.LU R42, [R1+0xbc8] ;  /* 0x000bc800012a7983 */ /* 0x000f280000300800 */
[----:B------:R-:W-:Y:S01]  /*3edc0*/  STL [R1+0xb8c], R44 ;  /* 0x000b8c2c01007387 */ /* 0x000fe20000100800 */
[----:B-1----:R-:W-:Y:S01]  /*3edd0*/  IMAD.MOV.U32 R40, RZ, RZ, R48 ;  /* 0x000000ffff287224 */ /* 0x002fe200078e0030 */
[----:B-----5:R-:W-:-:S05]  /*3ede0*/  IADD3.X R56, R56, R0, RZ, P1, !PT ;  /* 0x0000000038387210 */ /* 0x020fca0000ffe4ff */
[----:B------:R1:W-:Y:S01]  /*3edf0*/  STL [R1+0xb78], R56 ;  /* 0x000b783801007387 */ /* 0x0003e20000100800 */
[----:B------:R-:W-:-:S03]  /*3ee00*/  IMAD.MOV.U32 R41, RZ, RZ, R56 ;  /* 0x000000ffff297224 */ /* 0x000fc600078e0038 */
[----:B------:R-:W5:Y:S04]  /*3ee10*/  LDL.LU R46, [R1+0x478] ;  /* 0x00047800012e7983 */ /* 0x000f680000300800 */
[----:B------:R3:W-:Y:S04]  /*3ee20*/  LDGSTS.E [R2+0xc00], [R40.64], P3 ;  /* 0x00c0000028027fae */ /* 0x0007e80009921848 */
[----:B-1----:R-:W5:Y:S01]  /*3ee30*/  LDL.LU R56, [R1+0xbd8] ;  /* 0x000bd80001387983 */ /* 0x002f620000300800 */
[----:B--2---:R-:W-:Y:S01]  /*3ee40*/  IADD3 R51, P1, R51, R50, RZ ;  /* 0x0000003233337210 */ /* 0x004fe20007f3e0ff */
[----:B---3--:R-:W-:-:S04]  /*3ee50*/  IMAD.X R57, R57, 0x1, R0, P0 ;  /* 0x0000000139397824 */ /* 0x008fc800000e0600 */
[----:B------:R-:W-:Y:S04]  /*3ee60*/  STL [R1+0xb9c], R51 ;  /* 0x000b9c3301007387 */ /* 0x000fe80000100800 */
[----:B------:R1:W-:Y:S04]  /*3ee70*/  STL [R1+0xb88], R57 ;  /* 0x000b883901007387 */ /* 0x0003e80000100800 */
[----:B------:R-:W2:Y:S04]  /*3ee80*/  LDL.LU R48, [R1+0x490] ;  /* 0x0004900001307983 */ /* 0x000ea80000300800 */
[----:B------:R-:W3:Y:S01]  /*3ee90*/  LDL.LU R58, [R1+0x474] ;  /* 0x00047400013a7983 */ /* 0x000ee20000300800 */
[----:B------:R-:W-:-:S02]  /*3eea0*/  IMAD.MOV.U32 R40, RZ, RZ, R44 ;  /* 0x000000ffff287224 */ /* 0x000fc400078e002c */
[----:B------:R-:W-:-:S05]  /*3eeb0*/  IMAD.MOV.U32 R41, RZ, RZ, R57 ;  /* 0x000000ffff297224 */ /* 0x000fca00078e0039 */
[----:B------:R1:W-:Y:S01]  /*3eec0*/  LDGSTS.E [R2+0x1400], [R40.64], P3 ;  /* 0x0140000028027fae */ /* 0x0003e20009921848 */
[----:B----4-:R-:W-:Y:S01]  /*3eed0*/  IADD3 R45, P0, R45, R50, RZ ;  /* 0x000000322d2d7210 */ /* 0x010fe20007f1e0ff */
[----:B------:R-:W-:-:S04]  /*3eee0*/  IMAD.X R54, R54, 0x1, R0, P1 ;  /* 0x0000000136367824 */ /* 0x000fc800008e0600 */
[----:B------:R-:W-:Y:S04]  /*3eef0*/  STL [R1+0xbac], R45 ;  /* 0x000bac2d01007387 */ /* 0x000fe80000100800 */
[----:B------:R4:W-:Y:S01]  /*3ef00*/  STL [R1+0xb98], R54 ;  /* 0x000b983601007387 */ /* 0x0009e20000100800 */
[----:B-1----:R-:W-:-:S03]  /*3ef10*/  IMAD.MOV.U32 R41, RZ, RZ, R54 ;  /* 0x000000ffff297224 */ /* 0x002fc600078e0036 */
[----:B------:R-:W3:Y:S01]  /*3ef20*/  LDL.LU R44, [R1+0x4a8] ;  /* 0x0004a800012c7983 */ /* 0x000ee20000300800 */
[----:B------:R-:W-:-:S03]  /*3ef30*/  MOV R40, R51 ;  /* 0x0000003300287202 */ /* 0x000fc60000000f00 */
[----:B------:R-:W3:Y:S01]  /*3ef40*/  LDL.LU R57, [R1+0x48c] ;  /* 0x00048c0001397983 */ /* 0x000ee20000300800 */
[----:B------:R-:W-:-:S03]  /*3ef50*/  IADD3 R43, P1, R43, R50, RZ ;  /* 0x000000322b2b7210 */ /* 0x000fc60007f3e0ff */
[----:B------:R1:W-:Y:S01]  /*3ef60*/  LDGSTS.E [R2+0x1c00], [R40.64], P3 ;  /* 0x01c0000028027fae */ /* 0x0003e20009921848 */
[----:B------:R-:W-:-:S03]  /*3ef70*/  IMAD.X R52, R52, 0x1, R0, P0 ;  /* 0x0000000134347824 */ /* 0x000fc600000e0600 */
[----:B------:R-:W-:Y:S04]  /*3ef80*/  STL [R1+0xbbc], R43 ;  /* 0x000bbc2b01007387 */ /* 0x000fe80000100800 */
[----:B------:R4:W-:Y:S04]  /*3ef90*/  STL [R1+0xba8], R52 ;  /* 0x000ba83401007387 */ /* 0x0009e80000100800 */
[----:B----4-:R-:W3:Y:S04]  /*3efa0*/  LDL.LU R54, [R1+0x4a4] ;  /* 0x0004a40001367983 */ /* 0x010ee80000300800 */
[----:B------:R-:W3:Y:S01]  /*3efb0*/  LDL.LU R51, [R1+0x4c0] ;  /* 0x0004c00001337983 */ /* 0x000ee20000300800 */
[----:B-1----:R-:W-:-:S02]  /*3efc0*/  IMAD.MOV.U32 R40, RZ, RZ, R45 ;  /* 0x000000ffff287224 */ /* 0x002fc400078e002d */
[----:B------:R-:W-:Y:S02]  /*3efd0*/  IMAD.MOV.U32 R41, RZ, RZ, R52 ;  /* 0x000000ffff297224 */ /* 0x000fe400078e0034 */
[----:B------:R-:W3:Y:S04]  /*3efe0*/  LDL.LU R52, [R1+0x4bc] ;  /* 0x0004bc0001347983 */ /* 0x000ee80000300800 */
[----:B------:R1:W-:Y:S02]  /*3eff0*/  LDGSTS.E [R2+0x2400], [R40.64], P3 ;  /* 0x0240000028027fae */ /* 0x0003e40009921848 */
[----:B-1----:R-:W-:Y:S01]  /*3f000*/  IMAD.MOV.U32 R40, RZ, RZ, R43 ;  /* 0x000000ffff287224 */ /* 0x002fe200078e002b */
[----:B------:R-:W-:-:S05]  /*3f010*/  IADD3 R53, P0, R53, R50, RZ ;  /* 0x0000003235357210 */ /* 0x000fca0007f1e0ff */
[----:B------:R-:W-:Y:S01]  /*3f020*/  STL [R1+0xbcc], R53 ;  /* 0x000bcc3501007387 */ /* 0x000fe20000100800 */
[----:B------:R-:W-:Y:S01]  /*3f030*/  IMAD.X R55, R55, 0x1, R0, P1 ;  /* 0x0000000137377824 */ /* 0x000fe200008e0600 */
[----:B------:R-:W-:-:S04]  /*3f040*/  IADD3 R49, P1, R49, R50, RZ ;  /* 0x0000003231317210 */ /* 0x000fc80007f3e0ff */
[----:B------:R1:W-:Y:S01]  /*3f050*/  STL [R1+0xbb8], R55 ;  /* 0x000bb83701007387 */ /* 0x0003e20000100800 */
[----:B------:R-:W-:Y:S02]  /*3f060*/  IMAD.MOV.U32 R41, RZ, RZ, R55 ;  /* 0x000000ffff297224 */ /* 0x000fe400078e0037 */
[----:B------:R-:W-:Y:S01]  /*3f070*/  IMAD.X R42, R42, 0x1, R0, P0 ;  /* 0x000000012a2a7824 */ /* 0x000fe200000e0600 */
[----:B------:R-:W4:Y:S04]  /*3f080*/  LDL.LU R45, [R1+0x4d8] ;  /* 0x0004d800012d7983 */ /* 0x000f280000300800 */
[----:B------:R1:W-:Y:S04]  /*3f090*/  LDGSTS.E [R2+0x2c00], [R40.64], P3 ;  /* 0x02c0000028027fae */ /* 0x0003e80009921848 */
[----:B-1----:R-:W4:Y:S04]  /*3f0a0*/  LDL.LU R55, [R1+0x4d4] ;  /* 0x0004d40001377983 */ /* 0x002f280000300800 */
[----:B------:R-:W-:Y:S04]  /*3f0b0*/  STL [R1+0xbdc], R49 ;  /* 0x000bdc3101007387 */ /* 0x000fe80000100800 */
[----:B------:R1:W-:Y:S01]  /*3f0c0*/  STL [R1+0xbc8], R42 ;  /* 0x000bc82a01007387 */ /* 0x0003e20000100800 */
[----:B------:R-:W-:Y:S01]  /*3f0d0*/  IMAD.MOV.U32 R40, RZ, RZ, R53 ;  /* 0x000000ffff287224 */ /* 0x000fe200078e0035 */
[----:B------:R-:W-:-:S02]  /*3f0e0*/  MOV R41, R42 ;  /* 0x0000002a00297202 */ /* 0x000fc40000000f00 */
[----:B------:R-:W4:Y:S04]  /*3f0f0*/  LDL.LU R43, [R1+0x4f0] ;  /* 0x0004f000012b7983 */ /* 0x000f280000300800 */
[----:B------:R-:W4:Y:S04]  /*3f100*/  LDL.LU R53, [R1+0x4ec] ;  /* 0x0004ec0001357983 */ /* 0x000f280000300800 */
[----:B------:R1:W-:Y:S01]  /*3f110*/  LDGSTS.E [R2+0x3400], [R40.64], P3 ;  /* 0x0340000028027fae */ /* 0x0003e20009921848 */
[----:B-----5:R-:W-:Y:S01]  /*3f120*/  IADD3 R46, P0, R46, R50, RZ ;  /* 0x000000322e2e7210 */ /* 0x020fe20007f1e0ff */
[----:B------:R-:W-:-:S04]  /*3f130*/  IMAD.X R56, R56, 0x1, R0, P1 ;  /* 0x0000000138387824 */ /* 0x000fc800008e0600 */
[----:B------:R-:W-:Y:S01]  /*3f140*/  STL [R1+0x478], R46 ;  /* 0x0004782e01007387 */ /* 0x000fe20000100800 */
[----:B-1----:R-:W-:Y:S02]  /*3f150*/  IMAD.MOV.U32 R40, RZ, RZ, R49 ;  /* 0x000000ffff287224 */ /* 0x002fe400078e0031 */
[----:B------:R-:W-:Y:S01]  /*3f160*/  IMAD.MOV.U32 R41, RZ, RZ, R56 ;  /* 0x000000ffff297224 */ /* 0x000fe200078e0038 */
[----:B------:R1:W-:Y:S04]  /*3f170*/  STL [R1+0xbd8], R56 ;  /* 0x000bd83801007387 */ /* 0x0003e80000100800 */
[----:B------:R-:W5:Y:S04]  /*3f180*/  LDL.LU R42, [R1+0x508] ;  /* 0x00050800012a7983 */ /* 0x000f680000300800 */
[----:B------:R3:W-:Y:S01]  /*3f190*/  LDGSTS.E [R2+0x3c00], [R40.64], P3 ;  /* 0x03c0000028027fae */ /* 0x0007e20009921848 */
[----:B--2---:R-:W-:-:S03]  /*3f1a0*/  IADD3 R48, P1, R48, R50, RZ ;  /* 0x0000003230307210 */ /* 0x004fc60007f3e0ff */
[----:B-1----:R-:W2:Y:S01]  /*3f1b0*/  LDL.LU R56, [R1+0x504] ;  /* 0x0005040001387983 */ /* 0x002ea20000300800 */
[----:B---3--:R-:W-:-:S03]  /*3f1c0*/  IMAD.X R58, R58, 0x1, R0, P0 ;  /* 0x000000013a3a7824 */ /* 0x008fc600000e0600 */
[----:B------:R-:W-:Y:S04]  /*3f1d0*/  STL [R1+0x490], R48 ;  /* 0x0004903001007387 */ /* 0x000fe80000100800 */
[----:B------:R-:W-:Y:S01]  /*3f1e0*/  STL [R1+0x474], R58 ;  /* 0x0004743a01007387 */ /* 0x000fe20000100800 */
[----:B------:R-:W-:-:S03]  /*3f1f0*/  IMAD.MOV.U32 R40, RZ, RZ, R46 ;  /* 0x000000ffff287224 */ /* 0x000fc600078e002e */
[----:B------:R-:W2:Y:S01]  /*3f200*/  LDL.LU R49, [R1+0x520] ;  /* 0x0005200001317983 */ /* 0x000ea20000300800 */
[----:B------:R-:W-:-:S03]  /*3f210*/  IMAD.MOV.U32 R41, RZ, RZ, R58 ;  /* 0x000000ffff297224 */ /* 0x000fc600078e003a */
[----:B------:R-:W2:Y:S04]  /*3f220*/  LDL.LU R46, [R1+0x538] ;  /* 0x00053800012e7983 */ /* 0x000ea80000300800 */
[----:B------:R1:W-:Y:S01]  /*3f230*/  LDGSTS.E [R2+0x4400], [R40.64], P3 ;  /* 0x0440000028027fae */ /* 0x0003e20009921848 */
[----:B------:R-:W-:Y:S01]  /*3f240*/  IADD3 R44, P0, R44, R50, RZ ;  /* 0x000000322c2c7210 */ /* 0x000fe20007f1e0ff */
[----:B------:R-:W-:-:S04]  /*3f250*/  IMAD.X R57, R57, 0x1, R0, P1 ;  /* 0x0000000139397824 */ /* 0x000fc800008e0600 */
[----:B------:R-:W-:Y:S01]  /*3f260*/  STL [R1+0x4a8], R44 ;  /* 0x0004a82c01007387 */ /* 0x000fe20000100800 */
[----:B-1----:R-:W-:Y:S02]  /*3f270*/  IMAD.MOV.U32 R40, RZ, RZ, R48 ;  /* 0x000000ffff287224 */ /* 0x002fe400078e0030 */
[----:B------:R-:W-:Y:S01]  /*3f280*/  IMAD.MOV.U32 R41, RZ, RZ, R57 ;  /* 0x000000ffff297224 */ /* 0x000fe200078e0039 */
[----:B------:R1:W-:Y:S04]  /*3f290*/  STL [R1+0x48c], R57 ;  /* 0x00048c3901007387 */ /* 0x0003e80000100800 */
[----:B------:R1:W-:Y:S04]  /*3f2a0*/  LDGSTS.E [R2+0x4c00], [R40.64], P3 ;  /* 0x04c0000028027fae */ /* 0x0003e80009921848 */
[----:B-1----:R-:W2:Y:S01]  /*3f2b0*/  LDL.LU R57, [R1+0x51c] ;  /* 0x00051c0001397983 */ /* 0x002ea20000300800 */
[----:B------:R-:W-:Y:S01]  /*3f2c0*/  IMAD.X R54, R54, 0x1, R0, P0 ;  /* 0x0000000136367824 */ /* 0x000fe200000e0600 */
[----:B------:R-:W-:-:S03]  /*3f2d0*/  IADD3 R51, P1, R51, R50, RZ ;  /* 0x0000003233337210 */ /* 0x000fc60007f3e0ff */
[----:B------:R-:W-:Y:S02]  /*3f2e0*/  IMAD.MOV.U32 R41, RZ, RZ, R54 ;  /* 0x000000ffff297224 */ /* 0x000fe400078e0036 */
[----:B------:R-:W-:Y:S04]  /*3f2f0*/  STL [R1+0x4c0], R51 ;  /* 0x0004c03301007387 */ /* 0x000fe80000100800 */
[----:B------:R1:W-:Y:S04]  /*3f300*/  STL [R1+0x4a4], R54 ;  /* 0x0004a43601007387 */ /* 0x0003e80000100800 */
[----:B------:R-:W2:Y:S04]  /*3f310*/  LDL.LU R48, [R1+0x550] ;  /* 0x0005500001307983 */ /* 0x000ea80000300800 */
[----:B-1----:R-:W2:Y:S01]  /*3f320*/  LDL.LU R54, [R1+0x534] ;  /* 0x0005340001367983 */ /* 0x002ea20000300800 */
[----:B------:R-:W-:Y:S01]  /*3f330*/  IADD3.X R52, R52, R0, RZ, P1, !PT ;  /* 0x0000000034347210 */ /* 0x000fe20000ffe4ff */
[----:B------:R-:W-:-:S05]  /*3f340*/  IMAD.MOV.U32 R40, RZ, RZ, R44 ;  /* 0x000000ffff287224 */ /* 0x000fca00078e002c */
[----:B------:R1:W-:Y:S02]  /*3f350*/  LDGSTS.E [R2+0x5400], [R40.64], P3 ;  /* 0x0540000028027fae */ /* 0x0003e40009921848 */
[----:B-1----:R-:W-:Y:S02]  /*3f360*/  IMAD.MOV.U32 R41, RZ, RZ, R52 ;  /* 0x000000ffff297224 */ /* 0x002fe400078e0034 */
[----:B------:R-:W-:-:S05]  /*3f370*/  IMAD.MOV.U32 R40, RZ, RZ, R51 ;  /* 0x000000ffff287224 */ /* 0x000fca00078e0033 */
[----:B------:R1:W-:Y:S01]  /*3f380*/  LDGSTS.E [R2+0x5c00], [R40.64], P3 ;  /* 0x05c0000028027fae */ /* 0x0003e20009921848 */
[----:B----4-:R-:W-:-:S05]  /*3f390*/  IADD3 R45, P0, R45, R50, RZ ;  /* 0x000000322d2d7210 */ /* 0x010fca0007f1e0ff */
[----:B------:R-:W-:Y:S04]  /*3f3a0*/  STL [R1+0x4d8], R45 ;  /* 0x0004d82d01007387 */ /* 0x000fe80000100800 */
[----:B------:R4:W-:Y:S01]  /*3f3b0*/  STL [R1+0x4bc], R52 ;  /* 0x0004bc3401007387 */ /* 0x0009e20000100800 */
[----:B------:R-:W-:-:S03]  /*3f3c0*/  IMAD.X R55, R55, 0x1, R0, P0 ;  /* 0x0000000137377824 */ /* 0x000fc600000e0600 */
[----:B------:R-:W3:Y:S04]  /*3f3d0*/  LDL.LU R44, [R1+0x568] ;  /* 0x00056800012c7983 */ /* 0x000ee80000300800 */
[----:B----4-:R-:W4:Y:S01]  /*3f3e0*/  LDL.LU R52, [R1+0x54c] ;  /* 0x00054c0001347983 */ /* 0x010f220000300800 */
[----:B------:R-:W-:-:S05]  /*3f3f0*/  IADD3 R43, P1, R43, R50, RZ ;  /* 0x000000322b2b7210 */ /* 0x000fca0007f3e0ff */
[----:B------:R-:W-:Y:S01]  /*3f400*/  STL [R1+0x4f0], R43 ;  /* 0x0004f02b01007387 */ /* 0x000fe20000100800 */
[----:B------:R-:W-:-:S03]  /*3f410*/  IMAD.X R53, R53, 0x1, R0, P1 ;  /* 0x0000000135357824 */ /* 0x000fc600008e0600 */
[----:B------:R2:W-:Y:S01]  /*3f420*/  STL [R1+0x4d4], R55 ;  /* 0x0004d43701007387 */ /* 0x0005e20000100800 */
[----:B-1----:R-:W-:-:S03]  /*3f430*/  IMAD.MOV.U32 R40, RZ, RZ, R45 ;  /* 0x000000ffff287224 */ /* 0x002fc600078e002d */
[----:B------:R-:W4:Y:S01]  /*3f440*/  LDL.LU R51, [R1+0x580] ;  /* 0x0005800001337983 */ /* 0x000f220000300800 */
[----:B------:R-:W-:-:S03]  /*3f450*/  IMAD.MOV.U32 R41, RZ, RZ, R55 ;  /* 0x000000ffff297224 */ /* 0x000fc600078e0037 */
[----:B------:R-:W4:Y:S04]  /*3f460*/  LDL.LU R58, [R1+0x564] ;  /* 0x00056400013a7983 */ /* 0x000f280000300800 */
[----:B------:R1:W-:Y:S01]  /*3f470*/  LDGSTS.E [R2+0x6400], [R40.64], P3 ;  /* 0x0640000028027fae */ /* 0x0003e20009921848 */
[----:B-----5:R-:W-:-:S05]  /*3f480*/  IADD3 R42, P0, R42, R50, RZ ;  /* 0x000000322a2a7210 */ /* 0x020fca0007f1e0ff */
[----:B------:R-:W-:Y:S01]  /*3f490*/  STL [R1+0x508], R42 ;  /* 0x0005082a01007387 */ /* 0x000fe20000100800 */
[----:B--2---:R-:W-:-:S03]  /*3f4a0*/  IMAD.X R56, R56, 0x1, R0, P0 ;  /* 0x0000000138387824 */ /* 0x004fc600000e0600 */
[----:B------:R2:W-:Y:S01]  /*3f4b0*/  STL [R1+0x4ec], R53 ;  /* 0x0004ec3501007387 */ /* 0x0005e20000100800 */
[----:B-1----:R-:W-:Y:S01]  /*3f4c0*/  MOV R40, R43 ;  /* 0x0000002b00287202 */ /* 0x002fe20000000f00 */
[----:B------:R-:W-:Y:S02]  /*3f4d0*/  IMAD.MOV.U32 R41, RZ, RZ, R53 ;  /* 0x000000ffff297224 */ /* 0x000fe400078e0035 */
[----:B------:R-:W5:Y:S04]  /*3f4e0*/  LDL.LU R45, [R1+0x598] ;  /* 0x00059800012d7983 */ /* 0x000f680000300800 */
[----:B------:R-:W5:Y:S01]  /*3f4f0*/  LDL.LU R55, [R1+0x57c] ;  /* 0x00057c0001377983 */ /* 0x000f620000300800 */
[----:B------:R-:W-:-:S03]  /*3f500*/  IADD3 R49, P1, R49, R50, RZ ;  /* 0x0000003231317210 */ /* 0x000fc60007f3e0ff */
[----:B------:R1:W-:Y:S04]  /*3f510*/  LDGSTS.E [R2+0x6c00], [R40.64], P3 ;  /* 0x06c0000028027fae */ /* 0x0003e80009921848 */
[----:B------:R-:W-:Y:S04]  /*3f520*/  STL [R1+0x520], R49 ;  /* 0x0005203101007387 */ /* 0x000fe80000100800 */
[----:B------:R2:W-:Y:S01]  /*3f530*/  STL [R1+0x504], R56 ;  /* 0x0005043801007387 */ /* 0x0005e20000100800 */
[----:B------:R-:W-:-:S03]  /*3f540*/  IADD3 R46, P0, R46, R50, RZ ;  /* 0x000000322e2e7210 */ /* 0x000fc60007f1e0ff */
[----:B--2---:R-:W2:Y:S01]  /*3f550*/  LDL.LU R53, [R1+0x594] ;  /* 0x0005940001357983 */ /* 0x004ea20000300800 */
[----:B-1----:R-:W-:-:S03]  /*3f560*/  IMAD.MOV.U32 R40, RZ, RZ, R42 ;  /* 0x000000ffff287224 */ /* 0x002fc600078e002a */
[----:B------:R-:W2:Y:S01]  /*3f570*/  LDL.LU R43, [R1+0x5b0] ;  /* 0x0005b000012b7983 */ /* 0x000ea20000300800 */
[----:B------:R-:W-:-:S03]  /*3f580*/  IMAD.MOV.U32 R41, RZ, RZ, R56 ;  /* 0x000000ffff297224 */ /* 0x000fc600078e0038 */
[----:B------:R-:W2:Y:S04]  /*3f590*/  LDL.LU R56, [R1+0x5ac] ;  /* 0x0005ac0001387983 */ /* 0x000ea80000300800 */
[----:B------:R-:W-:Y:S04]  /*3f5a0*/  STL [R1+0x538], R46 ;  /* 0x0005382e01007387 */ /* 0x000fe80000100800 */
[----:B------:R1:W-:Y:S01]  /*3f5b0*/  LDGSTS.E [R2+0x7400], [R40.64], P3 ;  /* 0x0740000028027fae */ /* 0x0003e20009921848 */
[----:B------:R-:W-:-:S05]  /*3f5c0*/  IMAD.X R57, R57, 0x1, R0, P1 ;  /* 0x0000000139397824 */ /* 0x000fca00008e0600 */
[----:B------:R1:W-:Y:S02]  /*3f5d0*/  STL [R1+0x51c], R57 ;  /* 0x00051c3901007387 */ /* 0x0003e40000100800 */
[----:B-1----:R-:W-:Y:S02]  /*3f5e0*/  IMAD.MOV.U32 R41, RZ, RZ, R57 ;  /* 0x000000ffff297224 */ /* 0x002fe400078e0039 */
[----:B------:R-:W2:Y:S01]  /*3f5f0*/  LDL.LU R42, [R1+0x5cc] ;  /* 0x0005cc00012a7983 */ /* 0x000ea20000300800 */
[----:B------:R-:W-:-:S03]  /*3f600*/  IMAD.MOV.U32 R40, RZ, RZ, R49 ;  /* 0x000000ffff287224 */ /* 0x000fc600078e0031 */
[----:B------:R-:W2:Y:S04]  /*3f610*/  LDL.LU R57, [R1+0x5c8] ;  /* 0x0005c80001397983 */ /* 0x000ea80000300800 */
[----:B------:R1:W-:Y:S01]  /*3f620*/  LDGSTS.E [R2+0x7c00], [R40.64], P3 ;  /* 0x07c0000028027fae */ /* 0x0003e20009921848 */
[----:B------:R-:W-:Y:S01]  /*3f630*/  IADD3 R48, P1, R48, R50, RZ ;  /* 0x0000003230307210 */ /* 0x000fe20007f3e0ff */
[----:B------:R-:W-:-:S04]  /*3f640*/  IMAD.X R54, R54, 0x1, R0, P0 ;  /* 0x0000000136367824 */ /* 0x000fc800000e0600 */
[----:B------:R-:W-:Y:S04]  /*3f650*/  STL [R1+0x550], R48 ;  /* 0x0005503001007387 */ /* 0x000fe80000100800 */
[----:B------:R1:W-:Y:S04]  /*3f660*/  STL [R1+0x534], R54 ;  /* 0x0005343601007387 */ /* 0x0003e80000100800 */
[----:B------:R-:W2:Y:S01]  /*3f670*/  LDL.LU R49, [R1+0x5ec] ;  /* 0x0005ec0001317983 */ /* 0x000ea20000300800 */
[----:B-1----:R-:W-:Y:S01]  /*3f680*/  IMAD.MOV.U32 R40, RZ, RZ, R46 ;  /* 0x000000ffff287224 */ /* 0x002fe200078e002e */
[----:B------:R-:W-:-:S02]  /*3f690*/  MOV R41, R54 ;  /* 0x0000003600297202 */ /* 0x000fc40000000f00 */
[----:B------:R-:W2:Y:S04]  /*3f6a0*/  LDL.LU R54, [R1+0x5e8] ;  /* 0x0005e80001367983 */ /* 0x000ea80000300800 */
[----:B------:R1:W-:Y:S02]  /*3f6b0*/  LDGSTS.E [R2+0x8400], [R40.64], P3 ;  /* 0x0840000028027fae */ /* 0x0003e40009921848 */
[----:B-1----:R-:W-:Y:S01]  /*3f6c0*/  IMAD.MOV.U32 R40, RZ, RZ, R48 ;  /* 0x000000ffff287224 */ /* 0x002fe200078e0030 */
[----:B---3--:R-:W-:Y:S01]  /*3f6d0*/  IADD3 R44, P0, R44, R50, RZ ;  /* 0x000000322c2c7210 */ /* 0x008fe20007f1e0ff */
[----:B----4-:R-:W-:-:S04]  /*3f6e0*/  IMAD.X R52, R52, 0x1, R0, P1 ;  /* 0x0000000134347824 */ /* 0x010fc800008e0600 */
[----:B------:R-:W-:Y:S04]  /*3f6f0*/  STL [R1+0x568], R44 ;  /* 0x0005682c01007387 */ /* 0x000fe80000100800 */
        /* <DEDUP_REMOVED lines=8> */
[----:B------:R-:W-:Y:S01]  /*3f780*/  STL [R1+0x564], R58 ;  /* 0x0005643a01007387 */ /* 0x000fe20000100800 */
[----:B----4-:R-:W-:Y:S02]  /*3f790*/  IMAD.MOV.U32 R40, RZ, RZ, R44 ;  /* 0x000000ffff287224 */ /* 0x010fe400078e002c */
[----:B------:R-:W-:Y:S01]  /*3f7a0*/  IMAD.MOV.U32 R41, RZ, RZ, R58 ;  /* 0x000000ffff297224 */ /* 0x000fe200078e003a */
[----:B------:R-:W4:Y:S04]  /*3f7b0*/  LDL.LU R48, [R1+0x62c] ;  /* 0x00062c0001307983 */ /* 0x000f280000300800 */
[----:B------:R1:W-:Y:S04]  /*3f7c0*/  LDGSTS.E [R2+0x9400], [R40.64], P3 ;  /* 0x0940000028027fae */ /* 0x0003e80009921848 */
[----:B------:R-:W4:Y:S01]  /*3f7d0*/  LDL.LU R44, [R1+0x64c] ;  /* 0x00064c00012c7983 */ /* 0x000f220000300800 */
[----:B-----5:R-:W-:Y:S01]  /*3f7e0*/  IADD3 R45, P0, R45, R50, RZ ;  /* 0x000000322d2d7210 */ /* 0x020fe20007f1e0ff */
[----:B------:R-:W-:-:S04]  /*3f7f0*/  IMAD.X R55, R55, 0x1, R0, P1 ;  /* 0x0000000137377824 */ /* 0x000fc800008e0600 */
[----:B------:R-:W-:Y:S01]  /*3f800*/  STL [R1+0x598], R45 ;  /* 0x0005982d01007387 */ /* 0x000fe20000100800 */
[----:B-1----:R-:W-:Y:S02]  /*3f810*/  IMAD.MOV.U32 R40, RZ, RZ, R51 ;  /* 0x000000ffff287224 */ /* 0x002fe400078e0033 */
[----:B------:R-:W-:Y:S01]  /*3f820*/  IMAD.MOV.U32 R41, RZ, RZ, R55 ;  /* 0x000000ffff297224 */ /* 0x000fe200078e0037 */
        /* <DEDUP_REMOVED lines=8> */
[----:B------:R-:W-:-:S03]  /*3f8b0*/  IADD3.X R56, R56, R0, RZ, P1, !PT ;  /* 0x0000000038387210 */ /* 0x000fc60000ffe4ff */
[----:B------:R-:W2:Y:S01]  /*3f8c0*/  LDL.LU R51, [R1+0x66c] ;  /* 0x00066c0001337983 */ /* 0x000ea20000300800 */
[----:B------:R-:W-:-:S03]  /*3f8d0*/  IMAD.MOV.U32 R40, RZ, RZ, R45 ;  /* 0x000000ffff287224 */ /* 0x000fc600078e002d */
[----:B-1----:R-:W2:Y:S04]  /*3f8e0*/  LDL.LU R53, [R1+0x648] ;  /* 0x0006480001357983 */ /* 0x002ea80000300800 */
[----:B------:R1:W-:Y:S01]  /*3f8f0*/  LDGSTS.E [R2+0xa400], [R40.64], P3 ;  /* 0x0a40000028027fae */ /* 0x0003e20009921848 */
[----:B------:R-:W-:-:S05]  /*3f900*/  IADD3 R42, P0, R42, R50, RZ ;  /* 0x000000322a2a7210 */ /* 0x000fca0007f1e0ff */
[----:B------:R-:W-:Y:S01]  /*3f910*/  STL [R1+0x5cc], R42 ;  /* 0x0005cc2a01007387 */ /* 0x000fe20000100800 */
[----:B------:R-:W-:-:S03]  /*3f920*/  IMAD.X R57, R57, 0x1, R0, P0 ;  /* 0x0000000139397824 */ /* 0x000fc600000e0600 */
[----:B------:R1:W-:Y:S02]  /*3f930*/  STL [R1+0x5ac], R56 ;  /* 0x0005ac3801007387 */ /* 0x0003e40000100800 */
[----:B-1----:R-:W-:Y:S02]  /*3f940*/  IMAD.MOV.U32 R41, RZ, RZ, R56 ;  /* 0x000000ffff297224 */ /* 0x002fe400078e0038 */
[----:B------:R-:W2:Y:S01]  /*3f950*/  LDL.LU R45, [R1+0x68c] ;  /* 0x00068c00012d7983 */ /* 0x000ea20000300800 */
[----:B------:R-:W-:-:S03]  /*3f960*/  IMAD.MOV.U32 R40, RZ, RZ, R43 ;  /* 0x000000ffff287224 */ /* 0x000fc600078e002b */
[----:B------:R-:W2:Y:S04]  /*3f970*/  LDL.LU R56, [R1+0x668] ;  /* 0x0006680001387983 */ /* 0x000ea80000300800 */
[----:B------:R1:W-:Y:S01]  /*3f980*/  LDGSTS.E [R2+0xac00], [R40.64], P3 ;  /* 0x0ac0000028027fae */ /* 0x0003e20009921848 */
[----:B------:R-:W-:-:S05]  /*3f990*/  IADD3 R49, P1, R49, R50, RZ ;  /* 0x0000003231317210 */ /* 0x000fca0007f3e0ff */
[----:B------:R-:W-:Y:S04]  /*3f9a0*/  STL [R1+0x5ec], R49 ;  /* 0x0005ec3101007387 */ /* 0x000fe80000100800 */
[----:B------:R1:W-:Y:S04]  /*3f9b0*/  STL [R1+0x5c8], R57 ;  /* 0x0005c83901007387 */ /* 0x0003e80000100800 */
[----:B------:R-:W2:Y:S04]  /*3f9c0*/  LDL.LU R43, [R1+0x6ac] ;  /* 0x0006ac00012b7983 */ /* 0x000ea80000300800 */
[----:B------:R-:W2:Y:S01]  /*3f9d0*/  LDL.LU R58, [R1+0x688] ;  /* 0x00068800013a7983 */ /* 0x000ea20000300800 */
[----:B------:R-:W-:-:S02]  /*3f9e0*/  IMAD.X R54, R54, 0x1, R0, P1 ;  /* 0x0000000136367824 */ /* 0x000fc400008e0600 */
[----:B-1----:R-:W-:Y:S02]  /*3f9f0*/  IMAD.MOV.U32 R40, RZ, RZ, R42 ;  /* 0x000000ffff287224 */ /* 0x002fe400078e002a */
[----:B------:R-:W-:-:S05]  /*3fa00*/  IMAD.MOV.U32 R41, RZ, RZ, R57 ;  /* 0x000000ffff297224 */ /* 0x000fca00078e0039 */
[----:B------:R1:W-:Y:S02]  /*3fa10*/  LDGSTS.E [R2+0xb400], [R40.64], P3 ;  /* 0x0b40000028027fae */ /* 0x0003e40009921848 */
[----:B-1----:R-:W-:Y:S01]  /*3fa20*/  MOV R40, R49 ;  /* 0x0000003100287202 */ /* 0x002fe20000000f00 */
[----:B------:R-:W-:-:S05]  /*3fa30*/  IMAD.MOV.U32 R41, RZ, RZ, R54 ;  /* 0x000000ffff297224 */ /* 0x000fca00078e0036 */
[----:B------:R1:W-:Y:S01]  /*3fa40*/  LDGSTS.E [R2+0xbc00], [R40.64], P3 ;  /* 0x0bc0000028027fae */ /* 0x0003e20009921848 */
[----:B---3--:R-:W-:-:S05]  /*3fa50*/  IADD3 R46, P0, R46, R50, RZ ;  /* 0x000000322e2e7210 */ /* 0x008fca0007f1e0ff */
[----:B------:R-:W-:Y:S04]  /*3fa60*/  STL [R1+0x60c], R46 ;  /* 0x00060c2e01007387 */ /* 0x000fe80000100800 */
[----:B------:R3:W-:Y:S01]  /*3fa70*/  STL [R1+0x5e8], R54 ;  /* 0x0005e83601007387 */ /* 0x0007e20000100800 */
[----:B------:R-:W-:-:S03]  /*3fa80*/  IMAD.X R52, R52, 0x1, R0, P0 ;  /* 0x0000000134347824 */ /* 0x000fc600000e0600 */
[----:B------:R-:W5:Y:S04]  /*3fa90*/  LDL.LU R42, [R1+0x6cc] ;  /* 0x0006cc00012a7983 */ /* 0x000f680000300800 */
[----:B------:R-:W5:Y:S01]  /*3faa0*/  LDL.LU R57, [R1+0x6a8] ;  /* 0x0006a80001397983 */ /* 0x000f620000300800 */
[----:B----4-:R-:W-:Y:S01]  /*3fab0*/  IADD3 R48, P1, R48, R50, RZ ;  /* 0x0000003230307210 */ /* 0x010fe20007f3e0ff */
[----:B-1----:R-:W-:-:S04]  /*3fac0*/  IMAD.MOV.U32 R40, RZ, RZ, R46 ;  /* 0x000000ffff287224 */ /* 0x002fc800078e002e */
[----:B------:R-:W-:Y:S01]  /*3fad0*/  STL [R1+0x62c], R48 ;  /* 0x00062c3001007387 */ /* 0x000fe20000100800 */
[----:B------:R-:W-:-:S03]  /*3fae0*/  IMAD.MOV.U32 R41, RZ, RZ, R52 ;  /* 0x000000ffff297224 */ /* 0x000fc600078e0034 */
[----:B------:R1:W-:Y:S01]  /*3faf0*/  STL [R1+0x608], R52 ;  /* 0x0006083401007387 */ /* 0x0003e20000100800 */
[----:B------:R-:W-:-:S03]  /*3fb00*/  IADD3 R44, P0, R44, R50, RZ ;  /* 0x000000322c2c7210 */ /* 0x000fc60007f1e0ff */
[----:B---3--:R-:W3:Y:S04]  /*3fb10*/  LDL.LU R54, [R1+0x6c8] ;  /* 0x0006c80001367983 */ /* 0x008ee80000300800 */
[----:B------:R-:W4:Y:S04]  /*3fb20*/  LDL.LU R49, [R1+0x6ec] ;  /* 0x0006ec0001317983 */ /* 0x000f280000300800 */
[----:B-1----:R-:W4:Y:S04]  /*3fb30*/  LDL.LU R52, [R1+0x6e8] ;  /* 0x0006e80001347983 */ /* 0x002f280000300800 */
[----:B------:R-:W-:Y:S04]  /*3fb40*/  STL [R1+0x64c], R44 ;  /* 0x00064c2c01007387 */ /* 0x000fe80000100800 */
[----:B------:R1:W-:Y:S01]  /*3fb50*/  LDGSTS.E [R2+0xc400], [R40.64], P3 ;  /* 0x0c40000028027fae */ /* 0x0003e20009921848 */
[----:B------:R-:W-:-:S05]  /*3fb60*/  IMAD.X R55, R55, 0x1, R0, P1 ;  /* 0x0000000137377824 */ /* 0x000fca00008e0600 */
[----:B------:R2:W-:Y:S04]  /*3fb70*/  STL [R1+0x628], R55 ;  /* 0x0006283701007387 */ /* 0x0005e80000100800 */
[----:B------:R-:W4:Y:S01]  /*3fb80*/  LDL.LU R46, [R1+0x70c] ;  /* 0x00070c00012e7983 */ /* 0x000f220000300800 */
[----:B-1----:R-:W-:Y:S02]  /*3fb90*/  IMAD.MOV.U32 R41, RZ, RZ, R55 ;  /* 0x000000ffff297224 */ /* 0x002fe400078e0037 */
[----:B------:R-:W-:Y:S01]  /*3fba0*/  IMAD.MOV.U32 R40, RZ, RZ, R48 ;  /* 0x000000ffff287224 */ /* 0x000fe200078e0030 */
[----:B--2---:R-:W4:Y:S01]  /*3fbb0*/  LDL.LU R55, [R1+0x708] ;  /* 0x0007080001377983 */ /* 0x004f220000300800 */
[----:B------:R-:W-:-:S03]  /*3fbc0*/  IADD3 R51, P1, R51, R50, RZ ;  /* 0x0000003233337210 */ /* 0x000fc60007f3e0ff */
[----:B------:R1:W-:Y:S01]  /*3fbd0*/  LDGSTS.E [R2+0xcc00], [R40.64], P3 ;  /* 0x0cc0000028027fae */ /* 0x0003e20009921848 */
[----:B------:R-:W-:-:S03]  /*3fbe0*/  IMAD.X R53, R53, 0x1, R0, P0 ;  /* 0x0000000135357824 */ /* 0x000fc600000e0600 */
[----:B------:R-:W-:Y:S04]  /*3fbf0*/  STL [R1+0x66c], R51 ;  /* 0x00066c3301007387 */ /* 0x000fe80000100800 */
[----:B------:R1:W-:Y:S04]  /*3fc00*/  STL [R1+0x648], R53 ;  /* 0x0006483501007387 */ /* 0x0003e80000100800 */
[----:B------:R-:W4:Y:S01]  /*3fc10*/  LDL.LU R48, [R1+0x72c] ;  /* 0x00072c0001307983 */ /* 0x000f220000300800 */
[----:B-1----:R-:W-:Y:S01]  /*3fc20*/  IMAD.MOV.U32 R40, RZ, RZ, R44 ;  /* 0x000000ffff287224 */ /* 0x002fe200078e002c */
[----:B------:R-:W-:-:S02]  /*3fc30*/  MOV R41, R53 ;  /* 0x0000003500297202 */ /* 0x000fc40000000f00 */
[----:B------:R-:W4:Y:S01]  /*3fc40*/  LDL.LU R53, [R1+0x728] ;  /* 0x0007280001357983 */ /* 0x000f220000300800 */
[----:B------:R-:W-:-:S03]  /*3fc50*/  IADD3 R45, P0, R45, R50, RZ ;  /* 0x000000322d2d7210 */ /* 0x000fc60007f1e0ff */
[----:B------:R1:W-:Y:S01]  /*3fc60*/  LDGSTS.E [R2+0xd400], [R40.64], P3 ;  /* 0x0d40000028027fae */ /* 0x0003e20009921848 */
[----:B------:R-:W-:-:S03]  /*3fc70*/  IMAD.X R56, R56, 0x1, R0, P1 ;  /* 0x0000000138387824 */ /* 0x000fc600008e0600 */
[----:B------:R-:W-:Y:S04]  /*3fc80*/  STL [R1+0x68c], R45 ;  /* 0x00068c2d01007387 */ /* 0x000fe80000100800 */
[----:B------:R1:W-:Y:S02]  /*3fc90*/  STL [R1+0x668], R56 ;  /* 0x0006683801007387 */ /* 0x0003e40000100800 */
[----:B-1----:R-:W-:Y:S02]  /*3fca0*/  IMAD.MOV.U32 R41, RZ, RZ, R56 ;  /* 0x000000ffff297224 */ /* 0x002fe400078e0038 */
[----:B------:R-:W4:Y:S01]  /*3fcb0*/  LDL.LU R44, [R1+0x74c] ;  /* 0x00074c00012c7983 */ /* 0x000f220000300800 */
[----:B------:R-:W-:-:S03]  /*3fcc0*/  IMAD.MOV.U32 R40, RZ, RZ, R51 ;  /* 0x000000ffff287224 */ /* 0x000fc600078e0033 */
[----:B------:R-:W4:Y:S04]  /*3fcd0*/  LDL.LU R56, [R1+0x748] ;  /* 0x0007480001387983 */ /* 0x000f280000300800 */
[----:B------:R1:W-:Y:S01]  /*3fce0*/  LDGSTS.E [R2+0xdc00], [R40.64], P3 ;  /* 0x0dc0000028027fae */ /* 0x0003e20009921848 */
[----:B------:R-:W-:Y:S01]  /*3fcf0*/  IADD3 R43, P1, R43, R50, RZ ;  /* 0x000000322b2b7210 */ /* 0x000fe20007f3e0ff */
[----:B------:R-:W-:-:S04]  /*3fd00*/  IMAD.X R58, R58, 0x1, R0, P0 ;  /* 0x000000013a3a7824 */ /* 0x000fc800000e0600 */
[----:B------:R-:W-:Y:S04]  /*3fd10*/  STL [R1+0x6ac], R43 ;  /* 0x0006ac2b01007387 */ /* 0x000fe80000100800 */
[----:B------:R-:W-:Y:S04]  /*3fd20*/  STL [R1+0x688], R58 ;  /* 0x0006883a01007387 */ /* 0x000fe80000100800 */
[----:B------:R-:W4:Y:S01]  /*3fd30*/  LDL.LU R51, [R1+0x76c] ;  /* 0x00076c0001337983 */ /* 0x000f220000300800 */
[----:B-1----:R-:W-:Y:S02]  /*3fd40*/  IMAD.MOV.U32 R40, RZ, RZ, R45 ;  /* 0x000000ffff287224 */ /* 0x002fe400078e002d */
        /* <DEDUP_REMOVED lines=10> */
[----:B-1----:R-:W2:Y:S01]  /*3fdf0*/  LDL.LU R57, [R1+0x768] ;  /* 0x0007680001397983 */ /* 0x002ea20000300800 */
[----:B---3--:R-:W-:Y:S01]  /*3fe00*/  IMAD.X R54, R54, 0x1, R0, P0 ;  /* 0x0000000136367824 */ /* 0x008fe200000e0600 */
[----:B----4-:R-:W-:-:S03]  /*3fe10*/  IADD3 R49, P1, R49, R50, RZ ;  /* 0x0000003231317210 */ /* 0x010fc60007f3e0ff */
[----:B-----5:R-:W-:Y:S02]  /*3fe20*/  IMAD.MOV.U32 R41, RZ, RZ, R54 ;  /* 0x000000ffff297224 */ /* 0x020fe400078e0036 */
[----:B------:R-:W-:Y:S01]  /*3fe30*/  STL [R1+0x6ec], R49 ;  /* 0x0006ec3101007387 */ /* 0x000fe20000100800 */
[----:B------:R-:W-:Y:S01]  /*3fe40*/  IADD3.X R52, R52, R0, RZ, P1, !PT ;  /* 0x0000000034347210 */ /* 0x000fe20000ffe4ff */
[----:B------:R-:W-:Y:S02]  /*3fe50*/  IMAD.MOV.U32 R40, RZ, RZ, R42 ;  /* 0x000000ffff287224 */ /* 0x000fe400078e002a */
[----:B------:R1:W-:Y:S04]  /*3fe60*/  STL [R1+0x6c8], R54 ;  /* 0x0006c83601007387 */ /* 0x0003e80000100800 */
[----:B------:R-:W3:Y:S04]  /*3fe70*/  LDL.LU R43, [R1+0x7ac] ;  /* 0x0007ac00012b7983 */ /* 0x000ee80000300800 */
[----:B------:R4:W-:Y:S04]  /*3fe80*/  LDGSTS.E [R2+0xf400], [R40.64], P3 ;  /* 0x0f40000028027fae */ /* 0x0009e80009921848 */
[----:B-1----:R-:W5:Y:S01]  /*3fe90*/  LDL.LU R54, [R1+0x788] ;  /* 0x0007880001367983 */ /* 0x002f620000300800 */
[----:B------:R-:W-:-:S05]  /*3fea0*/  IADD3 R46, P0, R46, R50, RZ ;  /* 0x000000322e2e7210 */ /* 0x000fca0007f1e0ff */
[----:B------:R-:W-:Y:S01]  /*3feb0*/  STL [R1+0x70c], R46 ;  /* 0x00070c2e01007387 */ /* 0x000fe20000100800 */
[----:B------:R-:W-:Y:S02]  /*3fec0*/  IMAD.X R55, R55, 0x1, R0, P0 ;  /* 0x0000000137377824 */ /* 0x000fe400000e0600 */
[----:B----4-:R-:W-:Y:S01]  /*3fed0*/  IMAD.MOV.U32 R41, RZ, RZ, R52 ;  /* 0x000000ffff297224 */ /* 0x010fe200078e0034 */
[----:B------:R1:W-:Y:S01]  /*3fee0*/  STL [R1+0x6e8], R52 ;  /* 0x0006e83401007387 */ /* 0x0003e20000100800 */
[----:B------:R-:W-:-:S03]  /*3fef0*/  IMAD.MOV.U32 R40, RZ, RZ, R49 ;  /* 0x000000ffff287224 */ /* 0x000fc600078e0031 */
[----:B------:R-:W4:Y:S04]  /*3ff00*/  LDL.LU R42, [R1+0x7cc] ;  /* 0x0007cc00012a7983 */ /* 0x000f280000300800 */
[----:B------:R1:W-:Y:S04]  /*3ff10*/  LDGSTS.E [R2+0xfc00], [R40.64], P3 ;  /* 0x0fc0000028027fae */ /* 0x0003e80009921848 */
[----:B-1----:R-:W4:Y:S01]  /*3ff20*/  LDL.LU R52, [R1+0x7a8] ;  /* 0x0007a80001347983 */ /* 0x002f220000300800 */
[----:B------:R-:W-:-:S05]  /*3ff30*/  IADD3 R48, P1, R48, R50, RZ ;  /* 0x0000003230307210 */ /* 0x000fca0007f3e0ff */
[----:B------:R-:W-:Y:S04]  /*3ff40*/  STL [R1+0x72c], R48 ;  /* 0x00072c3001007387 */ /* 0x000fe80000100800 */
[----:B------:R1:W-:Y:S01]  /*3ff50*/  STL [R1+0x708], R55 ;  /* 0x0007083701007387 */ /* 0x0003e20000100800 */
[----:B------:R-:W-:-:S03]  /*3ff60*/  IMAD.X R53, R53, 0x1, R0, P1 ;  /* 0x0000000135357824 */ /* 0x000fc600008e0600 */
[----:B------:R-:W4:Y:S04]  /*3ff70*/  LDL.LU R49, [R1+0x7ec] ;  /* 0x0007ec0001317983 */ /* 0x000f280000300800 */
[----:B------:R-:W4:Y:S01]  /*3ff80*/  LDL.LU R58, [R1+0x7c8] ;  /* 0x0007c800013a7983 */ /* 0x000f220000300800 */
[----:B------:R-:W-:Y:S02]  /*3ff90*/  IMAD.MOV.U32 R40, RZ, RZ, R46 ;  /* 0x000000ffff287224 */ /* 0x000fe400078e002e */
[----:B------:R-:W-:Y:S01]  /*3ffa0*/  IMAD.MOV.U32 R41, RZ, RZ, R55 ;  /* 0x000000ffff297224 */ /* 0x000fe200078e0037 */
[----:B------:R-:W-:-:S04]  /*3ffb0*/  IADD3 R44, P0, R44, R50, RZ ;  /* 0x000000322c2c7210 */ /* 0x000fc80007f1e0ff */
[----:B------:R1:W-:Y:S04]  /*3ffc0*/  LDGSTS.E [R2+0x10400], [R40.64], P3 ;  /* 0x1040000028027fae */ /* 0x0003e80009921848 */
[----:B------:R-:W-:Y:S01]  /*3ffd0*/  STL [R1+0x74c], R44 ;  /* 0x00074c2c01007387 */ /* 0x000fe20000100800 */
[----:B------:R-:W-:-:S03]  /*3ffe0*/  IMAD.X R56, R56, 0x1, R0, P0 ;  /* 0x0000000138387824 */ /* 0x000fc600000e0600 */
[----:B------:R1:W-:Y:S04]  /*3fff0*/  STL [R1+0x728], R53 ;  /* 0x0007283501007387 */ /* 0x0003e80000100800 */
[----:B------:R-:W4:Y:S01]  /*40000*/  LDL.LU R46, [R1+0x80c] ;  /* 0x00080c00012e7983 */ /* 0x000f220000300800 */
[----:B-1----:R-:W-:-:S03]  /*40010*/  IMAD.MOV.U32 R41, RZ, RZ, R53 ;  /* 0x000000ffff297224 */ /* 0x002fc600078e0035 */
[----:B------:R-:W4:Y:S01]  /*40020*/  LDL.LU R55, [R1+0x7e8] ;  /* 0x0007e80001377983 */ /* 0x000f220000300800 */
[----:B------:R-:W-:Y:S02]  /*40030*/  IADD3 R51, P1, R51, R50, RZ ;  /* 0x0000003233337210 */ /* 0x000fe40007f3e0ff */
[----:B------:R-:W-:-:S03]  /*40040*/  MOV R40, R48 ;  /* 0x0000003000287202 */ /* 0x000fc60000000f00 */
[----:B------:R-:W-:Y:S04]  /*40050*/  STL [R1+0x76c], R51 ;  /* 0x00076c3301007387 */ /* 0x000fe80000100800 */
[----:B------:R1:W-:Y:S04]  /*40060*/  STL [R1+0x748], R56 ;  /* 0x0007483801007387 */ /* 0x0003e80000100800 */
[----:B------:R-:W4:Y:S04]  /*40070*/  LDL.LU R53, [R1+0x808] ;  /* 0x0008080001357983 */ /* 0x000f280000300800 */
[----:B------:R-:W4:Y:S01]  /*40080*/  LDL.LU R48, [R1+0x82c] ;  /* 0x00082c0001307983 */ /* 0x000f220000300800 */
[----:B------:R-:W-:-:S03]  /*40090*/  IADD3 R45, P0, R45, R50, RZ ;  /* 0x000000322d2d7210 */ /* 0x000fc60007f1e0ff */
[----:B------:R1:W-:Y:S02]  /*400a0*/  LDGSTS.E [R2+0x10c00], [R40.64], P3 ;  /* 0x10c0000028027fae */ /* 0x0003e40009921848 */
[----:B-1----:R-:W-:Y:S02]  /*400b0*/  IMAD.MOV.U32 R41, RZ, RZ, R56 ;  /* 0x000000ffff297224 */ /* 0x002fe400078e0038 */
[----:B------:R-:W4:Y:S01]  /*400c0*/  LDL.LU R56, [R1+0x828] ;  /* 0x0008280001387983 */ /* 0x000f220000300800 */
[----:B------:R-:W-:-:S03]  /*400d0*/  IMAD.MOV.U32 R40, RZ, RZ, R44 ;  /* 0x000000ffff287224 */ /* 0x000fc600078e002c */
[----:B------:R-:W-:Y:S04]  /*400e0*/  STL [R1+0x78c], R45 ;  /* 0x00078c2d01007387 */ /* 0x000fe80000100800 */
[----:B------:R1:W-:Y:S02]  /*400f0*/  LDGSTS.E [R2+0x11400], [R40.64], P3 ;  /* 0x1140000028027fae */ /* 0x0003e40009921848 */
[----:B-1----:R-:W-:Y:S02]  /*40100*/  IMAD.MOV.U32 R40, RZ, RZ, R51 ;  /* 0x000000ffff287224 */ /* 0x002fe400078e0033 */
[----:B--2---:R-:W-:-:S05]  /*40110*/  IMAD.X R57, R57, 0x1, R0, P1 ;  /* 0x0000000139397824 */ /* 0x004fca00008e0600 */
[----:B------:R1:W-:Y:S04]  /*40120*/  STL [R1+0x768], R57 ;  /* 0x0007683901007387 */ /* 0x0003e80000100800 */
[----:B------:R-:W2:Y:S01]  /*40130*/  LDL.LU R44, [R1+0x84c] ;  /* 0x00084c00012c7983 */ /* 0x000ea20000300800 */
[----:B------:R-:W-:-:S03]  /*40140*/  IMAD.MOV.U32 R41, RZ, RZ, R57 ;  /* 0x000000ffff297224 */ /* 0x000fc600078e0039 */
[----:B-1----:R-:W2:Y:S01]  /*40150*/  LDL.LU R57, [R1+0x848] ;  /* 0x0008480001397983 */ /* 0x002ea20000300800 */
[----:B---3--:R-:W-:-:S03]  /*40160*/  IADD3 R43, P1, R43, R50, RZ ;  /* 0x000000322b2b7210 */ /* 0x008fc60007f3e0ff */
[----:B------:R1:W-:Y:S01]  /*40170*/  LDGSTS.E [R2+0x11c00], [R40.64], P3 ;  /* 0x11c0000028027fae */ /* 0x0003e20009921848 */
[----:B-----5:R-:W-:-:S03]  /*40180*/  IMAD.X R54, R54, 0x1, R0, P0 ;  /* 0x0000000136367824 */ /* 0x020fc600000e0600 */
[----:B------:R-:W-:Y:S04]  /*40190*/  STL [R1+0x7ac], R43 ;  /* 0x0007ac2b01007387 */ /* 0x000fe80000100800 */
[----:B------:R3:W-:Y:S01]  /*401a0*/  STL [R1+0x788], R54 ;  /* 0x0007883601007387 */ /* 0x0007e20000100800 */
[----:B-1----:R-:W-:Y:S01]  /*401b0*/  IMAD.MOV.U32 R40, RZ, RZ, R45 ;  /* 0x000000ffff287224 */ /* 0x002fe200078e002d */
[----:B------:R-:W-:Y:S02]  /*401c0*/  MOV R41, R54 ;  /* 0x0000003600297202 */ /* 0x000fe40000000f00 */
[----:B------:R-:W5:Y:S04]  /*401d0*/  LDL.LU R51, [R1+0x86c] ;  /* 0x00086c0001337983 */ /* 0x000f680000300800 */
[----:B------:R1:W-:Y:S01]  /*401e0*/  LDGSTS.E [R2+0x12400], [R40.64], P3 ;  /* 0x1240000028027fae */ /* 0x0003e20009921848 */
[----:B----4-:R-:W-:-:S03]  /*401f0*/  IADD3 R42, P0, R42, R50, RZ ;  /* 0x000000322a2a7210 */ /* 0x010fc60007f1e0ff */
[----:B---3--:R-:W3:Y:S01]  /*40200*/  LDL.LU R54, [R1+0x868] ;  /* 0x0008680001367983 */ /* 0x008ee20000300800 */
[----:B------:R-:W-:-:S03]  /*40210*/  IMAD.X R52, R52, 0x1, R0, P1 ;  /* 0x0000000134347824 */ /* 0x000fc600008e0600 */
[----:B------:R-:W-:Y:S01]  /*40220*/  STL [R1+0x7cc], R42 ;  /* 0x0007cc2a01007387 */ /* 0x000fe20000100800 */
[----:B-1----:R-:W-:Y:S02]  /*40230*/  IMAD.MOV.U32 R40, RZ, RZ, R43 ;  /* 0x000000ffff287224 */ /* 0x002fe400078e002b */
[----:B------:R-:W-:Y:S01]  /*40240*/  IMAD.MOV.U32 R41, RZ, RZ, R52 ;  /* 0x000000ffff297224 */ /* 0x000fe200078e0034 */
[----:B------:R1:W-:Y:S04]  /*40250*/  STL [R1+0x7a8], R52 ;  /* 0x0007a83401007387 */ /* 0x0003e80000100800 */
[----:B------:R-:W3:Y:S04]  /*40260*/  LDL.LU R45, [R1+0x88c] ;  /* 0x00088c00012d7983 */ /* 0x000ee80000300800 */
[----:B------:R1:W-:Y:S01]  /*40270*/  LDGSTS.E [R2+0x12c00], [R40.64], P3 ;  /* 0x12c0000028027fae */ /* 0x0003e20009921848 */
[----:B------:R-:W-:-:S03]  /*40280*/  IADD3 R49, P1, R49, R50, RZ ;  /* 0x0000003231317210 */ /* 0x000fc60007f3e0ff */
[----:B-1----:R-:W3:Y:S01]  /*40290*/  LDL.LU R52, [R1+0x888] ;  /* 0x0008880001347983 */ /* 0x002ee20000300800 */
[----:B------:R-:W-:-:S03]  /*402a0*/  IMAD.X R58, R58, 0x1, R0, P0 ;  /* 0x000000013a3a7824 */ /* 0x000fc600000e0600 */
        /* <DEDUP_REMOVED lines=14> */
[----:B-1----:R-:W3:Y:S01]  /*40390*/  LDL.LU R55, [R1+0x8a8] ;  /* 0x0008a80001377983 */ /* 0x002ee20000300800 */
[----:B------:R-:W-:Y:S01]  /*403a0*/  IMAD.X R53, R53, 0x1, R0, P0 ;  /* 0x0000000135357824 */ /* 0x000fe200000e0600 */
[----:B------:R-:W-:-:S03]  /*403b0*/  IADD3 R48, P1, R48, R50, RZ ;  /* 0x0000003230307210 */ /* 0x000fc60007f3e0ff */
[----:B------:R-:W-:Y:S02]  /*403c0*/  IMAD.MOV.U32 R41, RZ, RZ, R53 ;  /* 0x000000ffff297224 */ /* 0x000fe400078e0035 */
[----:B------:R-:W-:Y:S04]  /*403d0*/  STL [R1+0x82c], R48 ;  /* 0x00082c3001007387 */ /* 0x000fe80000100800 */
[----:B------:R1:W-:Y:S04]  /*403e0*/  STL [R1+0x808], R53 ;  /* 0x0008083501007387 */ /* 0x0003e80000100800 */
[----:B------:R-:W3:Y:S04]  /*403f0*/  LDL.LU R49, [R1+0x8ec] ;  /* 0x0008ec0001317983 */ /* 0x000ee80000300800 */
[----:B-1----:R-:W3:Y:S01]  /*40400*/  LDL.LU R53, [R1+0x8c8] ;  /* 0x0008c80001357983 */ /* 0x002ee20000300800 */
[----:B------:R-:W-:Y:S01]  /*40410*/  IADD3.X R56, R56, R0, RZ, P1, !PT ;  /* 0x0000000038387210 */ /* 0x000fe20000ffe4ff */
[----:B------:R-:W-:-:S05]  /*40420*/  IMAD.MOV.U32 R40, RZ, RZ, R46 ;  /* 0x000000ffff287224 */ /* 0x000fca00078e002e */
[----:B------:R1:W-:Y:S02]  /*40430*/  LDGSTS.E [R2+0x14400], [R40.64], P3 ;  /* 0x1440000028027fae */ /* 0x0003e40009921848 */
[----:B-1----:R-:W-:Y:S02]  /*40440*/  IMAD.MOV.U32 R41, RZ, RZ, R56 ;  /* 0x000000ffff297224 */ /* 0x002fe400078e0038 */
[----:B------:R-:W-:-:S05]  /*40450*/  IMAD.MOV.U32 R40, RZ, RZ, R48 ;  /* 0x000000ffff287224 */ /* 0x000fca00078e0030 */
[----:B------:R1:W-:Y:S01]  /*40460*/  LDGSTS.E [R2+0x14c00], [R40.64], P3 ;  /* 0x14c0000028027fae */ /* 0x0003e20009921848 */
[----:B--2---:R-:W-:-:S05]  /*40470*/  IADD3 R44, P0, R44, R50, RZ ;  /* 0x000000322c2c7210 */ /* 0x004fca0007f1e0ff */
[----:B------:R-:W-:Y:S04]  /*40480*/  STL [R1+0x84c], R44 ;  /* 0x00084c2c01007387 */ /* 0x000fe80000100800 */
[----:B------:R2:W-:Y:S01]  /*40490*/  STL [R1+0x828], R56 ;  /* 0x0008283801007387 */ /* 0x0005e20000100800 */
[----:B------:R-:W-:-:S03]  /*404a0*/  IMAD.X R57, R57, 0x1, R0, P0 ;  /* 0x0000000139397824 */ /* 0x000fc600000e0600 */
[----:B------:R-:W4:Y:S04]  /*404b0*/  LDL.LU R46, [R1+0x90c] ;  /* 0x00090c00012e7983 */ /* 0x000f280000300800 */
[----:B--2---:R-:W2:Y:S01]  /*404c0*/  LDL.LU R56, [R1+0x8e8] ;  /* 0x0008e80001387983 */ /* 0x004ea20000300800 */
[----:B-----5:R-:W-:Y:S01]  /*404d0*/  IADD3 R51, P1, R51, R50, RZ ;  /* 0x0000003233337210 */ /* 0x020fe20007f3e0ff */
[----:B-1----:R-:W-:-:S04]  /*404e0*/  IMAD.MOV.U32 R40, RZ, RZ, R44 ;  /* 0x000000ffff287224 */ /* 0x002fc800078e002c */
[----:B------:R-:W-:Y:S01]  /*404f0*/  STL [R1+0x86c], R51 ;  /* 0x00086c3301007387 */ /* 0x000fe20000100800 */
[----:B------:R-:W-:-:S03]  /*40500*/  IMAD.MOV.U32 R41, RZ, RZ, R57 ;  /* 0x000000ffff297224 */ /* 0x000fc600078e0039 */
[----:B------:R-:W-:Y:S01]  /*40510*/  STL [R1+0x848], R57 ;  /* 0x0008483901007387 */ /* 0x000fe20000100800 */
[----:B---3--:R-:W-:-:S03]  /*40520*/  IMAD.X R54, R54, 0x1, R0, P1 ;  /* 0x0000000136367824 */ /* 0x008fc600008e0600 */
[----:B------:R-:W3:Y:S04]  /*40530*/  LDL.LU R48, [R1+0x92c] ;  /* 0x00092c0001307983 */ /* 0x000ee80000300800 */
[----:B------:R-:W5:Y:S04]  /*40540*/  LDL.LU R58, [R1+0x908] ;  /* 0x00090800013a7983 */ /* 0x000f680000300800 */
[----:B------:R1:W-:Y:S01]  /*40550*/  LDGSTS.E [R2+0x15400], [R40.64], P3 ;  /* 0x1540000028027fae */ /* 0x0003e20009921848 */
[----:B------:R-:W-:-:S05]  /*40560*/  IADD3 R45, P0, R45, R50, RZ ;  /* 0x000000322d2d7210 */ /* 0x000fca0007f1e0ff */
[----:B------:R-:W-:Y:S01]  /*40570*/  STL [R1+0x88c], R45 ;  /* 0x00088c2d01007387 */ /* 0x000fe20000100800 */
[----:B------:R-:W-:-:S03]  /*40580*/  IMAD.X R52, R52, 0x1, R0, P0 ;  /* 0x0000000134347824 */ /* 0x000fc600000e0600 */
[----:B------:R1:W-:Y:S02]  /*40590*/  STL [R1+0x868], R54 ;  /* 0x0008683601007387 */ /* 0x0003e40000100800 */
[----:B-1----:R-:W-:Y:S01]  /*405a0*/  IMAD.MOV.U32 R41, RZ, RZ, R54 ;  /* 0x000000ffff297224 */ /* 0x002fe200078e0036 */
[----:B------:R-:W-:Y:S01]  /*405b0*/  MOV R40, R51 ;  /* 0x0000003300287202 */ /* 0x000fe20000000f00 */
[----:B------:R-:W5:Y:S04]  /*405c0*/  LDL.LU R44, [R1+0x94c] ;  /* 0x00094c00012c7983 */ /* 0x000f680000300800 */
[----:B------:R1:W-:Y:S01]  /*405d0*/  LDGSTS.E [R2+0x15c00], [R40.64], P3 ;  /* 0x15c0000028027fae */ /* 0x0003e20009921848 */
[----:B------:R-:W-:-:S03]  /*405e0*/  IADD3 R43, P1, R43, R50, RZ ;  /* 0x000000322b2b7210 */ /* 0x000fc60007f3e0ff */
[----:B------:R-:W5:Y:S04]  /*405f0*/  LDL.LU R54, [R1+0x928] ;  /* 0x0009280001367983 */ /* 0x000f680000300800 */
[----:B------:R-:W-:Y:S04]  /*40600*/  STL [R1+0x8ac], R43 ;  /* 0x0008ac2b01007387 */ /* 0x000fe80000100800 */
[----:B------:R1:W-:Y:S01]  /*40610*/  STL [R1+0x888], R52 ;  /* 0x0008883401007387 */ /* 0x0003e20000100800 */
[----:B------:R-:W-:-:S03]  /*40620*/  IADD3 R42, P0, R42, R50, RZ ;  /* 0x000000322a2a7210 */ /* 0x000fc60007f1e0ff */
[----:B------:R-:W5:Y:S01]  /*40630*/  LDL.LU R57, [R1+0x948] ;  /* 0x0009480001397983 */ /* 0x000f620000300800 */
[----:B-1----:R-:W-:-:S03]  /*40640*/  IMAD.MOV.U32 R40, RZ, RZ, R45 ;  /* 0x000000ffff287224 */ /* 0x002fc600078e002d */
[----:B------:R-:W5:Y:S01]  /*40650*/  LDL.LU R51, [R1+0x96c] ;  /* 0x00096c0001337983 */ /* 0x000f620000300800 */
[----:B------:R-:W-:-:S03]  /*40660*/  IMAD.MOV.U32 R41, RZ, RZ, R52 ;  /* 0x000000ffff297224 */ /* 0x000fc600078e0034 */
[----:B------:R-:W5:Y:S04]  /*40670*/  LDL.LU R52, [R1+0x968] ;  /* 0x0009680001347983 */ /* 0x000f680000300800 */
[----:B------:R-:W-:Y:S04]  /*40680*/  STL [R1+0x8cc], R42 ;  /* 0x0008cc2a01007387 */ /* 0x000fe80000100800 */
[----:B------:R1:W-:Y:S01]  /*40690*/  LDGSTS.E [R2+0x16400], [R40.64], P3 ;  /* 0x1640000028027fae */ /* 0x0003e20009921848 */
[----:B------:R-:W-:-:S05]  /*406a0*/  IMAD.X R55, R55, 0x1, R0, P1 ;  /* 0x0000000137377824 */ /* 0x000fca00008e0600 */
[----:B------:R1:W-:Y:S02]  /*406b0*/  STL [R1+0x8a8], R55 ;  /* 0x0008a83701007387 */ /* 0x0003e40000100800 */
[----:B-1----:R-:W-:Y:S02]  /*406c0*/  IMAD.MOV.U32 R41, RZ, RZ, R55 ;  /* 0x000000ffff297224 */ /* 0x002fe400078e0037 */
[----:B------:R-:W5:Y:S01]  /*406d0*/  LDL.LU R45, [R1+0x98c] ;  /* 0x00098c00012d7983 */ /* 0x000f620000300800 */
[----:B------:R-:W-:-:S03]  /*406e0*/  IMAD.MOV.U32 R40, RZ, RZ, R43 ;  /* 0x000000ffff287224 */ /* 0x000fc600078e002b */
[----:B------:R-:W5:Y:S04]  /*406f0*/  LDL.LU R55, [R1+0x988] ;  /* 0x0009880001377983 */ /* 0x000f680000300800 */
[----:B------:R1:W-:Y:S01]  /*40700*/  LDGSTS.E [R2+0x16c00], [R40.64], P3 ;  /* 0x16c0000028027fae */ /* 0x0003e20009921848 */
[----:B------:R-:W-:Y:S01]  /*40710*/  IADD3 R49, P1, R49, R50, RZ ;  /* 0x0000003231317210 */ /* 0x000fe20007f3e0ff */
[----:B------:R-:W-:-:S04]  /*40720*/  IMAD.X R53, R53, 0x1, R0, P0 ;  /* 0x0000000135357824 */ /* 0x000fc800000e0600 */
[----:B------:R-:W-:Y:S04]  /*40730*/  STL [R1+0x8ec], R49 ;  /* 0x0008ec3101007387 */ /* 0x000fe80000100800 */
[----:B------:R1:W-:Y:S04]  /*40740*/  STL [R1+0x8c8], R53 ;  /* 0x0008c83501007387 */ /* 0x0003e80000100800 */
[----:B------:R-:W5:Y:S01]  /*40750*/  LDL.LU R43, [R1+0x9ac] ;  /* 0x0009ac00012b7983 */ /* 0x000f620000300800 */
[----:B-1----:R-:W-:Y:S01]  /*40760*/  MOV R41, R53 ;  /* 0x0000003500297202 */ /* 0x002fe20000000f00 */
[----:B------:R-:W-:-:S02]  /*40770*/  IMAD.MOV.U32 R40, RZ, RZ, R42 ;  /* 0x000000ffff287224 */ /* 0x000fc400078e002a */
[----:B------:R-:W5:Y:S04]  /*40780*/  LDL.LU R53, [R1+0x9a8] ;  /* 0x0009a80001357983 */ /* 0x000f680000300800 */
[----:B------:R1:W-:Y:S02]  /*40790*/  LDGSTS.E [R2+0x17400], [R40.64], P3 ;  /* 0x1740000028027fae */ /* 0x0003e40009921848 */
[----:B-1----:R-:W-:Y:S01]  /*407a0*/  IMAD.MOV.U32 R40, RZ, RZ, R49 ;  /* 0x000000ffff287224 */ /* 0x002fe200078e0031 */
[----:B----4-:R-:W-:Y:S01]  /*407b0*/  IADD3 R46, P0, R46, R50, RZ ;  /* 0x000000322e2e7210 */ /* 0x010fe20007f1e0ff */
[----:B--2---:R-:W-:-:S04]  /*407c0*/  IMAD.X R56, R56, 0x1, R0, P1 ;  /* 0x0000000138387824 */ /* 0x004fc800008e0600 */
[----:B------:R-:W-:Y:S04]  /*407d0*/  STL [R1+0x90c], R46 ;  /* 0x00090c2e01007387 */ /* 0x000fe80000100800 */
[----:B------:R1:W-:Y:S01]  /*407e0*/  STL [R1+0x8e8], R56 ;  /* 0x0008e83801007387 */ /* 0x0003e20000100800 */
[----:B------:R-:W-:-:S03]  /*407f0*/  IMAD.MOV.U32 R41, RZ, RZ, R56 ;  /* 0x000000ffff297224 */ /* 0x000fc600078e0038 */
[----:B------:R-:W2:Y:S04]  /*40800*/  LDL.LU R42, [R1+0x9cc] ;  /* 0x0009cc00012a7983 */ /* 0x000ea80000300800 */
[----:B------:R4:W-:Y:S04]  /*40810*/  LDGSTS.E [R2+0x17c00], [R40.64], P3 ;  /* 0x17c0000028027fae */ /* 0x0009e80009921848 */
[----:B-1----:R-:W2:Y:S01]  /*40820*/  LDL.LU R56, [R1+0x9c8] ;  /* 0x0009c80001387983 */ /* 0x002ea20000300800 */
[----:B---3--:R-:W-:Y:S01]  /*40830*/  IADD3 R48, P1, R48, R50, RZ ;  /* 0x0000003230307210 */ /* 0x008fe20007f3e0ff */
[----:B-----5:R-:W-:-:S04]  /*40840*/  IMAD.X R58, R58, 0x1, R0, P0 ;  /* 0x000000013a3a7824 */ /* 0x020fc800000e0600 */
[----:B------:R-:W-:Y:S01]  /*40850*/  STL [R1+0x92c], R48 ;  /* 0x00092c3001007387 */ /* 0x000fe20000100800 */
[----:B----4-:R-:W-:Y:S02]  /*40860*/  IMAD.MOV.U32 R40, RZ, RZ, R46 ;  /* 0x000000ffff287224 */ /* 0x010fe400078e002e */
[----:B------:R-:W-:Y:S01]  /*40870*/  IMAD.MOV.U32 R41, RZ, RZ, R58 ;  /* 0x000000ffff297224 */ /* 0x000fe200078e003a */
[----:B------:R-:W-:Y:S04]  /*40880*/  STL [R1+0x908], R58 ;  /* 0x0009083a01007387 */ /* 0x000fe80000100800 */
[----:B------:R-:W3:Y:S04]  /*40890*/  LDL.LU R49, [R1+0x9ec] ;  /* 0x0009ec0001317983 */ /* 0x000ee80000300800 */
[----:B------:R-:W4:Y:S04]  /*408a0*/  LDL.LU R46, [R1+0xa0c] ;  /* 0x000a0c00012e7983 */ /* 0x000f280000300800 */
        /* <DEDUP_REMOVED lines=9> */
[----:B-1----:R-:W4:Y:S01]  /*40940*/  LDL.LU R54, [R1+0x9e8] ;  /* 0x0009e80001367983 */ /* 0x002f220000300800 */
[----:B------:R-:W-:-:S05]  /*40950*/  IADD3 R51, P1, R51, R50, RZ ;  /* 0x0000003233337210 */ /* 0x000fca0007f3e0ff */
[----:B------:R-:W-:Y:S01]  /*40960*/  STL [R1+0x96c], R51 ;  /* 0x00096c3301007387 */ /* 0x000fe20000100800 */
[----:B-----5:R-:W-:-:S03]  /*40970*/  IMAD.MOV.U32 R41, RZ, RZ, R57 ;  /* 0x000000ffff297224 */ /* 0x020fc600078e0039 */
[----:B------:R1:W-:Y:S01]  /*40980*/  STL [R1+0x948], R57 ;  /* 0x0009483901007387 */ /* 0x0003e20000100800 */
[----:B------:R-:W-:-:S03]  /*40990*/  IADD3.X R52, R52, R0, RZ, P1, !PT ;  /* 0x0000000034347210 */ /* 0x000fc60000ffe4ff */
[----:B------:R-:W4:Y:S01]  /*409a0*/  LDL.LU R48, [R1+0xa2c] ;  /* 0x000a2c0001307983 */ /* 0x000f220000300800 */
[----:B------:R-:W-:-:S03]  /*409b0*/  IMAD.MOV.U32 R40, RZ, RZ, R44 ;  /* 0x000000ffff287224 */ /* 0x000fc600078e002c */
[----:B-1----:R-:W4:Y:S04]  /*409c0*/  LDL.LU R57, [R1+0xa08] ;  /* 0x000a080001397983 */ /* 0x002f280000300800 */
[----:B------:R1:W-:Y:S01]  /*409d0*/  LDGSTS.E [R2+0x19400], [R40.64], P3 ;  /* 0x1940000028027fae */ /* 0x0003e20009921848 */
[----:B------:R-:W-:-:S05]  /*409e0*/  IADD3 R45, P0, R45, R50, RZ ;  /* 0x000000322d2d7210 */ /* 0x000fca0007f1e0ff */
[----:B------:R-:W-:Y:S01]  /*409f0*/  STL [R1+0x98c], R45 ;  /* 0x00098c2d01007387 */ /* 0x000fe20000100800 */
[----:B------:R-:W-:-:S03]  /*40a00*/  IMAD.X R55, R55, 0x1, R0, P0 ;  /* 0x0000000137377824 */ /* 0x000fc600000e0600 */
[----:B------:R1:W-:Y:S02]  /*40a10*/  STL [R1+0x968], R52 ;  /* 0x0009683401007387 */ /* 0x0003e40000100800 */
[----:B-1----:R-:W-:Y:S02]  /*40a20*/  IMAD.MOV.U32 R40, RZ, RZ, R51 ;  /* 0x000000ffff287224 */ /* 0x002fe400078e0033 */
[----:B------:R-:W4:Y:S01]  /*40a30*/  LDL.LU R44, [R1+0xa4c] ;  /* 0x000a4c00012c7983 */ /* 0x000f220000300800 */
[----:B------:R-:W-:-:S03]  /*40a40*/  IMAD.MOV.U32 R41, RZ, RZ, R52 ;  /* 0x000000ffff297224 */ /* 0x000fc600078e0034 */
[----:B------:R-:W4:Y:S04]  /*40a50*/  LDL.LU R51, [R1+0xa28] ;  /* 0x000a280001337983 */ /* 0x000f280000300800 */
[----:B------:R1:W-:Y:S01]  /*40a60*/  LDGSTS.E [R2+0x19c00], [R40.64], P3 ;  /* 0x19c0000028027fae */ /* 0x0003e20009921848 */
[----:B------:R-:W-:-:S05]  /*40a70*/  IADD3 R43, P1, R43, R50, RZ ;  /* 0x000000322b2b7210 */ /* 0x000fca0007f3e0ff */
[----:B------:R-:W-:Y:S04]  /*40a80*/  STL [R1+0x9ac], R43 ;  /* 0x0009ac2b01007387 */ /* 0x000fe80000100800 */
[----:B------:R-:W-:Y:S04]  /*40a90*/  STL [R1+0x988], R55 ;  /* 0x0009883701007387 */ /* 0x000fe80000100800 */
[----:B------:R-:W4:Y:S04]  /*40aa0*/  LDL.LU R52, [R1+0xa6c] ;  /* 0x000a6c0001347983 */ /* 0x000f280000300800 */
[----:B------:R-:W4:Y:S01]  /*40ab0*/  LDL.LU R58, [R1+0xa48] ;  /* 0x000a4800013a7983 */ /* 0x000f220000300800 */
[----:B------:R-:W-:-:S02]  /*40ac0*/  IMAD.X R53, R53, 0x1, R0, P1 ;  /* 0x0000000135357824 */ /* 0x000fc400008e0600 */
[----:B-1----:R-:W-:Y:S02]  /*40ad0*/  IMAD.MOV.U32 R40, RZ, RZ, R45 ;  /* 0x000000ffff287224 */ /* 0x002fe400078e002d */
[----:B------:R-:W-:-:S05]  /*40ae0*/  IMAD.MOV.U32 R41, RZ, RZ, R55 ;  /* 0x000000ffff297224 */ /* 0x000fca00078e0037 */
[----:B------:R1:W-:Y:S02]  /*40af0*/  LDGSTS.E [R2+0x1a400], [R40.64], P3 ;  /* 0x1a40000028027fae */ /* 0x0003e40009921848 */
[----:B-1----:R-:W-:Y:S01]  /*40b00*/  IMAD.MOV.U32 R41, RZ, RZ, R53 ;  /* 0x000000ffff297224 */ /* 0x002fe200078e0035 */
[----:B------:R-:W-:-:S05]  /*40b10*/  MOV R40, R43 ;  /* 0x0000002b00287202 */ /* 0x000fca0000000f00 */
[----:B------:R1:W-:Y:S01]  /*40b20*/  LDGSTS.E [R2+0x1ac00], [R40.64], P3 ;  /* 0x1ac0000028027fae */ /* 0x0003e20009921848 */
[----:B--2---:R-:W-:-:S05]  /*40b30*/  IADD3 R42, P0, R42, R50, RZ ;  /* 0x000000322a2a7210 */ /* 0x004fca0007f1e0ff */
[----:B------:R-:W-:Y:S04]  /*40b40*/  STL [R1+0x9cc], R42 ;  /* 0x0009cc2a01007387 */ /* 0x000fe80000100800 */
[----:B------:R2:W-:Y:S01]  /*40b50*/  STL [R1+0x9a8], R53 ;  /* 0x0009a83501007387 */ /* 0x0005e20000100800 */
[----:B------:R-:W-:-:S03]  /*40b60*/  IMAD.X R56, R56, 0x1, R0, P0 ;  /* 0x0000000138387824 */ /* 0x000fc600000e0600 */
[----:B------:R-:W5:Y:S04]  /*40b70*/  LDL.LU R45, [R1+0xa88] ;  /* 0x000a8800012d7983 */ /* 0x000f680000300800 */
[----:B--2---:R-:W2:Y:S01]  /*40b80*/  LDL.LU R53, [R1+0xa68] ;  /* 0x000a680001357983 */ /* 0x004ea20000300800 */
[-C--:B---3--:R-:W-:Y:S01]  /*40b90*/  IADD3 R49, P1, R49, R50.reuse, RZ ;  /* 0x0000003231317210 */ /* 0x088fe20007f3e0ff */
[----:B-1----:R-:W-:Y:S01]  /*40ba0*/  IMAD.MOV.U32 R40, RZ, RZ, R42 ;  /* 0x000000ffff287224 */ /* 0x002fe200078e002a */
[----:B----4-:R-:W-:-:S03]  /*40bb0*/  IADD3 R46, P0, R46, R50, RZ ;  /* 0x000000322e2e7210 */ /* 0x010fc60007f1e0ff */
[----:B------:R-:W-:Y:S01]  /*40bc0*/  STL [R1+0x9ec], R49 ;  /* 0x0009ec3101007387 */ /* 0x000fe20000100800 */
[----:B------:R-:W-:-:S03]  /*40bd0*/  IMAD.MOV.U32 R41, RZ, RZ, R56 ;  /* 0x000000ffff297224 */ /* 0x000fc600078e0038 */
[----:B------:R1:W-:Y:S04]  /*40be0*/  STL [R1+0x9c8], R56 ;  /* 0x0009c83801007387 */ /* 0x0003e80000100800 */
[----:B------:R-:W3:Y:S04]  /*40bf0*/  LDL.LU R55, [R1+0xa84] ;  /* 0x000a840001377983 */ /* 0x000ee80000300800 */
[----:B------:R-:W4:Y:S04]  /*40c00*/  LDL.LU R43, [R1+0xaa0] ;  /* 0x000aa000012b7983 */ /* 0x000f280000300800 */
[----:B-1----:R-:W4:Y:S04]  /*40c10*/  LDL.LU R56, [R1+0xa9c] ;  /* 0x000a9c0001387983 */ /* 0x002f280000300800 */
[----:B------:R-:W-:Y:S04]  /*40c20*/  STL [R1+0xa0c], R46 ;  /* 0x000a0c2e01007387 */ /* 0x000fe80000100800 */
[----:B------:R1:W-:Y:S01]  /*40c30*/  LDGSTS.E [R2+0x1b400], [R40.64], P3 ;  /* 0x1b40000028027fae */ /* 0x0003e20009921848 */
[----:B------:R-:W-:-:S05]  /*40c40*/  IMAD.X R54, R54, 0x1, R0, P1 ;  /* 0x0000000136367824 */ /* 0x000fca00008e0600 */
[----:B------:R1:W-:Y:S04]  /*40c50*/  STL [R1+0x9e8], R54 ;  /* 0x0009e83601007387 */ /* 0x0003e80000100800 */
[----:B------:R-:W4:Y:S01]  /*40c60*/  LDL.LU R42, [R1+0xab8] ;  /* 0x000ab800012a7983 */ /* 0x000f220000300800 */
[----:B-1----:R-:W-:Y:S01]  /*40c70*/  IMAD.MOV.U32 R40, RZ, RZ, R49 ;  /* 0x000000ffff287224 */ /* 0x002fe200078e0031 */
[----:B------:R-:W-:Y:S01]  /*40c80*/  IADD3 R48, P1, R48, R50, RZ ;  /* 0x0000003230307210 */ /* 0x000fe20007f3e0ff */
[----:B------:R-:W-:Y:S01]  /*40c90*/  IMAD.MOV.U32 R41, RZ, RZ, R54 ;  /* 0x000000ffff297224 */ /* 0x000fe200078e0036 */
[----:B------:R-:W4:Y:S01]  /*40ca0*/  LDL.LU R49, [R1+0xab4] ;  /* 0x000ab40001317983 */ /* 0x000f220000300800 */
[----:B------:R-:W-:-:S03]  /*40cb0*/  IMAD.X R57, R57, 0x1, R0, P0 ;  /* 0x0000000139397824 */ /* 0x000fc600000e0600 */
[----:B------:R-:W-:Y:S04]  /*40cc0*/  STL [R1+0xa2c], R48 ;  /* 0x000a2c3001007387 */ /* 0x000fe80000100800 */
[----:B------:R1:W-:Y:S04]  /*40cd0*/  STL [R1+0xa08], R57 ;  /* 0x000a083901007387 */ /* 0x0003e80000100800 */
[----:B------:R-:W4:Y:S04]  /*40ce0*/  LDL.LU R54, [R1+0xad0] ;  /* 0x000ad00001367983 */ /* 0x000f280000300800 */
[----:B------:R1:W-:Y:S01]  /*40cf0*/  LDGSTS.E [R2+0x1bc00], [R40.64], P3 ;  /* 0x1bc0000028027fae */ /* 0x0003e20009921848 */
[----:B------:R-:W-:Y:S01]  /*40d00*/  IADD3 R44, P0, R44, R50, RZ ;  /* 0x000000322c2c7210 */ /* 0x000fe20007f1e0ff */
[----:B------:R-:W-:-:S02]  /*40d10*/  IMAD.X R51, R51, 0x1, R0, P1 ;  /* 0x0000000133337824 */ /* 0x000fc400008e0600 */
[----:B-1----:R-:W-:Y:S01]  /*40d20*/  IMAD.MOV.U32 R40, RZ, RZ, R46 ;  /* 0x000000ffff287224 */ /* 0x002fe200078e002e */
[----:B------:R-:W-:Y:S02]  /*40d30*/  MOV R41, R57 ;  /* 0x0000003900297202 */ /* 0x000fe40000000f00 */
[----:B------:R-:W4:Y:S04]  /*40d40*/  LDL.LU R57, [R1+0xacc] ;  /* 0x000acc0001397983 */ /* 0x000f280000300800 */
[----:B------:R-:W-:Y:S04]  /*40d50*/  STL [R1+0xa4c], R44 ;  /* 0x000a4c2c01007387 */ /* 0x000fe80000100800 */
[----:B------:R1:W-:Y:S04]  /*40d60*/  STL [R1+0xa28], R51 ;  /* 0x000a283301007387 */ /* 0x0003e80000100800 */
[----:B------:R1:W-:Y:S04]  /*40d70*/  LDGSTS.E [R2+0x1c400], [R40.64], P3 ;  /* 0x1c40000028027fae */ /* 0x0003e80009921848 */
[----:B------:R-:W4:Y:S01]  /*40d80*/  LDL.LU R46, [R1+0xb74] ;  /* 0x000b7400012e7983 */ /* 0x000f220000300800 */
[----:B------:R-:W-:Y:S01]  /*40d90*/  IADD3 R52, P1, R52, R50, RZ ;  /* 0x0000003234347210 */ /* 0x000fe20007f3e0ff */
[----:B------:R-:W-:-:S02]  /*40da0*/  IMAD.X R58, R58, 0x1, R0, P0 ;  /* 0x000000013a3a7824 */ /* 0x000fc400000e0600 */
[----:B-1----:R-:W-:Y:S02]  /*40db0*/  IMAD.MOV.U32 R41, RZ, RZ, R51 ;  /* 0x000000ffff297224 */ /* 0x002fe400078e0033 */
[----:B------:R-:W4:Y:S01]  /*40dc0*/  LDL.LU R51, [R1+0xb70] ;  /* 0x000b700001337983 */ /* 0x000f220000300800 */
[----:B------:R-:W-:-:S03]  /*40dd0*/  IMAD.MOV.U32 R40, RZ, RZ, R48 ;  /* 0x000000ffff287224 */ /* 0x000fc600078e0030 */
[----:B------:R-:W-:Y:S04]  /*40de0*/  STL [R1+0xa6c], R52 ;  /* 0x000a6c3401007387 */ /* 0x000fe80000100800 */
[----:B------:R-:W-:Y:S04]  /*40df0*/  STL [R1+0xa48], R58 ;  /* 0x000a483a01007387 */ /* 0x000fe80000100800 */
        /* <DEDUP_REMOVED lines=8> */
[----:B--2---:R-:W-:-:S04]  /*40e80*/  IMAD.X R53, R53, 0x1, R0, P1 ;  /* 0x0000000135357824 */ /* 0x004fc800008e0600 */
[----:B------:R-:W-:Y:S01]  /*40e90*/  STL [R1+0xa88], R45 ;  /* 0x000a882d01007387 */ /* 0x000fe20000100800 */
[----:B------:R-:W-:-:S03]  /*40ea0*/  IMAD.MOV.U32 R41, RZ, RZ, R53 ;  /* 0x000000ffff297224 */ /* 0x000fc600078e0035 */
[----:B------:R1:W-:Y:S04]  /*40eb0*/  STL [R1+0xa68], R53 ;  /* 0x000a683501007387 */ /* 0x0003e80000100800 */
[----:B------:R2:W-:Y:S04]  /*40ec0*/  LDGSTS.E [R2+0x1dc00], [R40.64], P3 ;  /* 0x1dc0000028027fae */ /* 0x0005e80009921848 */
[----:B-1----:R-:W5:Y:S01]  /*40ed0*/  LDL.LU R53, [R1+0xb80] ;  /* 0x000b800001357983 */ /* 0x002f620000300800 */
[----:B---3--:R-:W-:Y:S01]  /*40ee0*/  IMAD.X R55, R55, 0x1, R0, P0 ;  /* 0x0000000137377824 */ /* 0x008fe200000e0600 */
[----:B----4-:R-:W-:-:S03]  /*40ef0*/  IADD3 R43, P1, R43, R50, RZ ;  /* 0x000000322b2b7210 */ /* 0x010fc60007f3e0ff */
[----:B--2---:R-:W-:Y:S01]  /*40f00*/  IMAD.MOV.U32 R41, RZ, RZ, R55 ;  /* 0x000000ffff297224 */ /* 0x004fe200078e0037 */
[----:B------:R-:W-:Y:S01]  /*40f10*/  IADD3.X R56, R56, R0, RZ, P1, !PT ;  /* 0x0000000038387210 */ /* 0x000fe20000ffe4ff */
[----:B------:R-:W-:Y:S04]  /*40f20*/  STL [R1+0xaa0], R43 ;  /* 0x000aa02b01007387 */ /* 0x000fe80000100800 */
[----:B------:R1:W-:Y:S04]  /*40f30*/  STL [R1+0xa84], R55 ;  /* 0x000a843701007387 */ /* 0x0003e80000100800 */
[----:B------:R-:W2:Y:S01]  /*40f40*/  LDL.LU R52, [R1+0xba4] ;  /* 0x000ba40001347983 */ /* 0x000ea20000300800 */
[----:B------:R-:W-:-:S03]  /*40f50*/  IMAD.MOV.U32 R40, RZ, RZ, R45 ;  /* 0x000000ffff287224 */ /* 0x000fc600078e002d */
[----:B-1----:R-:W3:Y:S04]  /*40f60*/  LDL.LU R55, [R1+0xb90] ;  /* 0x000b900001377983 */ /* 0x002ee80000300800 */
[----:B------:R1:W-:Y:S01]  /*40f70*/  LDGSTS.E [R2+0x1e400], [R40.64], P3 ;  /* 0x1e40000028027fae */ /* 0x0003e20009921848 */
[----:B------:R-:W-:-:S05]  /*40f80*/  IADD3 R42, P0, R42, R50, RZ ;  /* 0x000000322a2a7210 */ /* 0x000fca0007f1e0ff */
[----:B------:R-:W-:Y:S01]  /*40f90*/  STL [R1+0xab8], R42 ;  /* 0x000ab82a01007387 */ /* 0x000fe20000100800 */
[----:B------:R-:W-:-:S03]  /*40fa0*/  IMAD.X R49, R49, 0x1, R0, P0 ;  /* 0x0000000131317824 */ /* 0x000fc600000e0600 */
[----:B------:R4:W-:Y:S04]  /*40fb0*/  STL [R1+0xa9c], R56 ;  /* 0x000a9c3801007387 */ /* 0x0009e80000100800 */
[----:B------:R-:W3:Y:S04]  /*40fc0*/  LDL.LU R45, [R1+0xbb4] ;  /* 0x000bb400012d7983 */ /* 0x000ee80000300800 */
[----:B------:R-:W3:Y:S01]  /*40fd0*/  LDL.LU R58, [R1+0xba0] ;  /* 0x000ba000013a7983 */ /* 0x000ee20000300800 */
[----:B------:R-:W-:Y:S01]  /*40fe0*/  IADD3 R54, P1, R54, R50, RZ ;  /* 0x0000003236367210 */ /* 0x000fe20007f3e0ff */
[----:B-1----:R-:W-:-:S02]  /*40ff0*/  IMAD.MOV.U32 R40, RZ, RZ, R43 ;  /* 0x000000ffff287224 */ /* 0x002fc400078e002b */
[----:B------:R-:W-:Y:S02]  /*41000*/  IMAD.MOV.U32 R41, RZ, RZ, R56 ;  /* 0x000000ffff297224 */ /* 0x000fe400078e0038 */
[----:B------:R-:W-:Y:S04]  /*41010*/  STL [R1+0xad0], R54 ;  /* 0x000ad03601007387 */ /* 0x000fe80000100800 */
[----:B------:R1:W-:Y:S04]  /*41020*/  STL [R1+0xab4], R49 ;  /* 0x000ab43101007387 */ /* 0x0003e80000100800 */
[----:B------:R-:W3:Y:S04]  /*41030*/  LDL.LU R43, [R1+0xbc4] ;  /* 0x000bc400012b7983 */ /* 0x000ee80000300800 */
[----:B----4-:R-:W4:Y:S01]  /*41040*/  LDL.LU R56, [R1+0xbb0] ;  /* 0x000bb00001387983 */ /* 0x010f220000300800 */
[----:B------:R-:W-:-:S03]  /*41050*/  IMAD.X R57, R57, 0x1, R0, P1 ;  /* 0x0000000139397824 */ /* 0x000fc600008e0600 */
[----:B------:R1:W-:Y:S01]  /*41060*/  LDGSTS.E [R2+0x1ec00], [R40.64], P3 ;  /* 0x1ec0000028027fae */ /* 0x0003e20009921848 */
[----:B------:R-:W-:Y:S01]  /*41070*/  IADD3 R46, P0, R46, R50, RZ ;  /* 0x000000322e2e7210 */ /* 0x000fe20007f1e0ff */
[----:B-1----:R-:W-:Y:S02]  /*41080*/  IMAD.MOV.U32 R40, RZ, RZ, R42 ;  /* 0x000000ffff287224 */ /* 0x002fe400078e002a */
[----:B------:R-:W-:Y:S02]  /*41090*/  IMAD.MOV.U32 R41, RZ, RZ, R49 ;  /* 0x000000ffff297224 */ /* 0x000fe400078e0031 */
[----:B------:R-:W-:Y:S01]  /*410a0*/  STL [R1+0xb74], R46 ;  /* 0x000b742e01007387 */ /* 0x000fe20000100800 */
[----:B------:R-:W-:-:S03]  /*410b0*/  IMAD.X R51, R51, 0x1, R0, P0 ;  /* 0x0000000133337824 */ /* 0x000fc600000e0600 */
[----:B------:R1:W-:Y:S04]  /*410c0*/  STL [R1+0xacc], R57 ;  /* 0x000acc3901007387 */ /* 0x0003e80000100800 */
[----:B------:R-:W4:Y:S04]  /*410d0*/  LDL.LU R49, [R1+0xbd4] ;  /* 0x000bd40001317983 */ /* 0x000f280000300800 */
[----:B------:R1:W-:Y:S01]  /*410e0*/  LDGSTS.E [R2+0x1f400], [R40.64], P3 ;  /* 0x1f40000028027fae */ /* 0x0003e20009921848 */
[----:B------:R-:W-:-:S05]  /*410f0*/  IADD3 R48, P1, R48, R50, RZ ;  /* 0x0000003230307210 */ /* 0x000fca0007f3e0ff */
[----:B------:R-:W-:Y:S01]  /*41100*/  STL [R1+0xb84], R48 ;  /* 0x000b843001007387 */ /* 0x000fe20000100800 */
[----:B-1----:R-:W-:-:S03]  /*41110*/  IMAD.MOV.U32 R41, RZ, RZ, R57 ;  /* 0x000000ffff297224 */ /* 0x002fc600078e0039 */
[----:B------:R1:W-:Y:S04]  /*41120*/  STL [R1+0xb70], R51 ;  /* 0x000b703301007387 */ /* 0x0003e80000100800 */
[----:B------:R-:W4:Y:S01]  /*41130*/  LDL.LU R57, [R1+0xbc0] ;  /* 0x000bc00001397983 */ /* 0x000f220000300800 */
[----:B------:R-:W-:Y:S02]  /*41140*/  LOP3.LUT R42, R252, 0x60, RZ, 0x3c, !PT ;  /* 0x00000060fc2a7812 */ /* 0x000fe400078e3cff */
[----:B------:R-:W-:-:S03]  /*41150*/  MOV R40, R54 ;  /* 0x0000003600287202 */ /* 0x000fc60000000f00 */
[----:B------:R-:W-:Y:S02]  /*41160*/  IMAD R42, R47, 0x20000, R42 ;  /* 0x000200002f2a7824 */ /* 0x000fe400078e022a */
[----:B------:R-:W4:Y:S04]  /*41170*/  LDL.LU R47, [R1+0xbe4] ;  /* 0x000be400012f7983 */ /* 0x000f280000300800 */
[----:B------:R-:W4:Y:S01]  /*41180*/  LDL.LU R54, [R1+0xbd0] ;  /* 0x000bd00001367983 */ /* 0x000f220000300800 */
[----:B------:R-:W-:-:S03]  /*41190*/  IADD3 R44, P0, R44, R50, RZ ;  /* 0x000000322c2c7210 */ /* 0x000fc60007f1e0ff */
[----:B------:R1:W-:Y:S04]  /*411a0*/  LDGSTS.E [R2+0x1fc00], [R40.64], P3 ;  /* 0x1fc0000028027fae */ /* 0x0003e80009921848 */
[----:B------:R-:W-:Y:S01]  /*411b0*/  STL [R1+0xb94], R44 ;  /* 0x000b942c01007387 */ /* 0x000fe20000100800 */
[----:B-1----:R-:W-:Y:S02]  /*411c0*/  IMAD.MOV.U32 R41, RZ, RZ, R51 ;  /* 0x000000ffff297224 */ /* 0x002fe400078e0033 */
[----:B------:R-:W-:-:S05]  /*411d0*/  IMAD.MOV.U32 R40, RZ, RZ, R46 ;  /* 0x000000ffff287224 */ /* 0x000fca00078e002e */
[----:B------:R1:W-:Y:S02]  /*411e0*/  LDGSTS.E [R42+0x600], [R40.64], P3 ;  /* 0x00600000282a7fae */ /* 0x0003e40009921848 */
[----:B-1----:R-:W-:Y:S02]  /*411f0*/  IMAD.MOV.U32 R40, RZ, RZ, R48 ;  /* 0x000000ffff287224 */ /* 0x002fe400078e0030 */
[----:B-----5:R-:W-:-:S05]  /*41200*/  IMAD.X R53, R53, 0x1, R0, P1 ;  /* 0x0000000135357824 */ /* 0x020fca00008e0600 */
[----:B------:R1:W-:Y:S04]  /*41210*/  STL [R1+0xb80], R53 ;  /* 0x000b803501007387 */ /* 0x0003e80000100800 */
[----:B------:R-:W5:Y:S04]  /*41220*/  LDL.LU R51, [R1+0xbe0] ;  /* 0x000be00001337983 */ /* 0x000f680000300800 */
[----:B------:R-:W5:Y:S01]  /*41230*/  LDL.LU R46, [R1+0x480] ;  /* 0x00048000012e7983 */ /* 0x000f620000300800 */
[----:B------:R-:W-:-:S03]  /*41240*/  IMAD.MOV.U32 R41, RZ, RZ, R53 ;  /* 0x000000ffff297224 */ /* 0x000fc600078e0035 */
[----:B-1----:R-:W5:Y:S01]  /*41250*/  LDL.LU R53, [R1+0x47c] ;  /* 0x00047c0001357983 */ /* 0x002f620000300800 */
[----:B--2---:R-:W-:-:S03]  /*41260*/  IADD3 R52, P1, R52, R50, RZ ;  /* 0x0000003234347210 */ /* 0x004fc60007f3e0ff */
[----:B------:R1:W-:Y:S01]  /*41270*/  LDGSTS.E [R42+0xe00], [R40.64], P3 ;  /* 0x00e00000282a7fae */ /* 0x0003e20009921848 */
[----:B---3--:R-:W-:-:S03]  /*41280*/  IMAD.X R55, R55, 0x1, R0, P0 ;  /* 0x0000000137377824 */ /* 0x008fc600000e0600 */
[----:B------:R-:W-:Y:S04]  /*41290*/  STL [R1+0xba4], R52 ;  /* 0x000ba43401007387 */ /* 0x000fe80000100800 */
[----:B------:R2:W-:Y:S01]  /*412a0*/  STL [R1+0xb90], R55 ;  /* 0x000b903701007387 */ /* 0x0005e20000100800 */
[----:B-1----:R-:W-:Y:S01]  /*412b0*/  MOV R40, R44 ;  /* 0x0000002c00287202 */ /* 0x002fe20000000f00 */
[----:B------:R-:W-:Y:S02]  /*412c0*/  IMAD.MOV.U32 R41, RZ, RZ, R55 ;  /* 0x000000ffff297224 */ /* 0x000fe400078e0037 */
[----:B------:R-:W3:Y:S04]  /*412d0*/  LDL.LU R48, [R1+0x498] ;  /* 0x0004980001307983 */ /* 0x000ee80000300800 */
[----:B------:R1:W-:Y:S04]  /*412e0*/  LDGSTS.E [R42+0x1600], [R40.64], P3 ;  /* 0x01600000282a7fae */ /* 0x0003e80009921848 */
[----:B--2---:R-:W2:Y:S01]  /*412f0*/  LDL.LU R55, [R1+0x494] ;  /* 0x0004940001377983 */ /* 0x004ea20000300800 */
[----:B------:R-:W-:Y:S01]  /*41300*/  IADD3 R45, P0, R45, R50, RZ ;  /* 0x000000322d2d7210 */ /* 0x000fe20007f1e0ff */
[----:B------:R-:W-:-:S04]  /*41310*/  IMAD.X R58, R58, 0x1, R0, P1 ;  /* 0x000000013a3a7824 */ /* 0x000fc800008e0600 */
[----:B------:R-:W-:Y:S01]  /*41320*/  STL [R1+0xbb4], R45 ;  /* 0x000bb42d01007387 */ /* 0x000fe20000100800 */
[----:B-1----:R-:W-:-:S03]  /*41330*/  IMAD.MOV.U32 R40, RZ, RZ, R52 ;  /* 0x000000ffff287224 */ /* 0x002fc600078e0034 */
[----:B------:R-:W-:Y:S04]  /*41340*/  STL [R1+0xba0], R58 ;  /* 0x000ba03a01007387 */ /* 0x000fe80000100800 */
[----:B------:R-:W2:Y:S04]  /*41350*/  LDL.LU R44, [R1+0x4b0] ;  /* 0x0004b000012c7983 */ /* 0x000ea80000300800 */
[----:B------:R-:W2:Y:S01]  /*41360*/  LDL.LU R52, [R1+0x4ac] ;  /* 0x0004ac0001347983 */ /* 0x000ea20000300800 */
[----:B------:R-:W-:Y:S01]  /*41370*/  IADD3 R43, P1, R43, R50, RZ ;  /* 0x000000322b2b7210 */ /* 0x000fe20007f3e0ff */
[----:B----4-:R-:W-:-:S04]  /*41380*/  IMAD.X R56, R56, 0x1, R0, P0 ;  /* 0x0000000138387824 */ /* 0x010fc800000e0600 */
[----:B------:R-:W-:Y:S01]  /*41390*/  STL [R1+0xbc4], R43 ;  /* 0x000bc42b01007387 */ /* 0x000fe20000100800 */
[----:B------:R-:W-:-:S03]  /*413a0*/  IMAD.MOV.U32 R41, RZ, RZ, R58 ;  /* 0x000000ffff297224 */ /* 0x000fc600078e003a */
[----:B------:R1:W-:Y:S04]  /*413b0*/  STL [R1+0xbb0], R56 ;  /* 0x000bb03801007387 */ /* 0x0003e80000100800 */
[----:B------:R-:W4:Y:S04]  /*413c0*/  LDL.LU R2, [R1+0x4c8] ;  /* 0x0004c80001027983 */ /* 0x000f280000300800 */
[----:B------:R1:W-:Y:S02]  /*413d0*/  LDGSTS.E [R42+0x1e00], [R40.64], P3 ;  /* 0x01e00000282a7fae */ /* 0x0003e40009921848 */
[----:B-1----:R-:W-:-:S02]  /*413e0*/  IMAD.MOV.U32 R41, RZ, RZ, R56 ;  /* 0x000000ffff297224 */ /* 0x002fc400078e0038 */
[----:B------:R-:W4:Y:S01]  /*413f0*/  LDL.LU R56, [R1+0x4c4] ;  /* 0x0004c40001387983 */ /* 0x000f220000300800 */
[----:B------:R-:W-:Y:S01]  /*41400*/  IADD3 R49, P0, R49, R50, RZ ;  /* 0x0000003231317210 */ /* 0x000fe20007f1e0ff */
[----:B------:R-:W-:-:S04]  /*41410*/  IMAD.MOV.U32 R40, RZ, RZ, R45 ;  /* 0x000000ffff287224 */ /* 0x000fc800078e002d */
[----:B------:R-:W-:Y:S04]  /*41420*/  STL [R1+0xbd4], R49 ;  /* 0x000bd43101007387 */ /* 0x000fe80000100800 */
[----:B------:R1:W-:Y:S01]  /*41430*/  LDGSTS.E [R42+0x2600], [R40.64], P3 ;  /* 0x02600000282a7fae */ /* 0x0003e20009921848 */
[----:B------:R-:W-:-:S05]  /*41440*/  IMAD.X R57, R57, 0x1, R0, P1 ;  /* 0x0000000139397824 */ /* 0x000fca00008e0600 */
[----:B------:R-:W-:Y:S04]  /*41450*/  STL [R1+0xbc0], R57 ;  /* 0x000bc03901007387 */ /* 0x000fe80000100800 */
[----:B------:R-:W4:Y:S01]  /*41460*/  LDL.LU R45, [R1+0x4e0] ;  /* 0x0004e000012d7983 */ /* 0x000f220000300800 */
[----:B------:R-:W-:Y:S01]  /*41470*/  IADD3 R47, P1, R47, R50, RZ ;  /* 0x000000322f2f7210 */ /* 0x000fe20007f3e0ff */
[----:B-1----:R-:W-:Y:S01]  /*41480*/  IMAD.MOV.U32 R40, RZ, RZ, R43 ;  /* 0x000000ffff287224 */ /* 0x002fe200078e002b */
[----:B------:R-:W-:Y:S01]  /*41490*/  MOV R41, R57 ;  /* 0x0000003900297202 */ /* 0x000fe20000000f00 */
[----:B------:R-:W-:Y:S01]  /*414a0*/  IMAD.X R54, R54, 0x1, R0, P0 ;  /* 0x0000000136367824 */ /* 0x000fe200000e0600 */
[----:B------:R-:W4:Y:S04]  /*414b0*/  LDL.LU R43, [R1+0x4f8] ;  /* 0x0004f800012b7983 */ /* 0x000f280000300800 */
[----:B------:R-:W-:Y:S04]  /*414c0*/  STL [R1+0xbe4], R47 ;  /* 0x000be42f01007387 */ /* 0x000fe80000100800 */
[----:B------:R1:W-:Y:S04]  /*414d0*/  LDGSTS.E [R42+0x2e00], [R40.64], P3 ;  /* 0x02e00000282a7fae */ /* 0x0003e80009921848 */
[----:B------:R1:W-:Y:S02]  /*414e0*/  STL [R1+0xbd0], R54 ;  /* 0x000bd03601007387 */ /* 0x0003e40000100800 */
[----:B-1----:R-:W-:-:S02]  /*414f0*/  IMAD.MOV.U32 R41, RZ, RZ, R54 ;  /* 0x000000ffff297224 */ /* 0x002fc400078e0036 */
[----:B------:R-:W4:Y:S01]  /*41500*/  LDL.LU R54, [R1+0x4dc] ;  /* 0x0004dc0001367983 */ /* 0x000f220000300800 */
[----:B------:R-:W-:-:S05]  /*41510*/  IMAD.MOV.U32 R40, RZ, RZ, R49 ;  /* 0x000000ffff287224 */ /* 0x000fca00078e0031 */
[----:B------:R1:W-:Y:S02]  /*41520*/  LDGSTS.E [R42+0x3600], [R40.64], P3 ;  /* 0x03600000282a7fae */ /* 0x0003e40009921848 */
[----:B-1----:R-:W-:Y:S02]  /*41530*/  IMAD.MOV.U32 R40, RZ, RZ, R47 ;  /* 0x000000ffff287224 */ /* 0x002fe400078e002f */
[----:B-----5:R-:W-:Y:S01]  /*41540*/  IMAD.X R51, R51, 0x1, R0, P1 ;  /* 0x0000000133337824 */ /* 0x020fe200008e0600 */
        /* <DEDUP_REMOVED lines=8> */
[----:B---3--:R-:W-:-:S05]  /*415d0*/  IADD3 R48, P1, R48, R50, RZ ;  /* 0x0000003230307210 */ /* 0x008fca0007f3e0ff */
[----:B------:R-:W-:Y:S01]  /*415e0*/  STL [R1+0x498], R48 ;  /* 0x0004983001007387 */ /* 0x000fe20000100800 */
[----:B--2---:R-:W-:-:S03]  /*415f0*/  IMAD.MOV.U32 R41, RZ, RZ, R53 ;  /* 0x000000ffff297224 */ /* 0x004fc600078e0035 */
[----:B------:R1:W-:Y:S01]  /*41600*/  STL [R1+0x47c], R53 ;  /* 0x00047c3501007387 */ /* 0x0003e20000100800 */
[----:B------:R-:W-:-:S03]  /*41610*/  IMAD.X R55, R55, 0x1, R0, P1 ;  /* 0x0000000137377824 */ /* 0x000fc600008e0600 */
[----:B------:R-:W2:Y:S01]  /*41620*/  LDL.LU R47, [R1+0x528] ;  /* 0x00052800012f7983 */ /* 0x000ea20000300800 */
[----:B------:R-:W-:-:S03]  /*41630*/  IMAD.MOV.U32 R40, RZ, RZ, R46 ;  /* 0x000000ffff287224 */ /* 0x000fc600078e002e */
[----:B-1----:R-:W3:Y:S01]  /*41640*/  LDL.LU R53, [R1+0x50c] ;  /* 0x00050c0001357983 */ /* 0x002ee20000300800 */
[----:B------:R-:W-:-:S03]  /*41650*/  IADD3 R44, P0, R44, R50, RZ ;  /* 0x000000322c2c7210 */ /* 0x000fc60007f1e0ff */
[----:B------:R1:W-:Y:S04]  /*41660*/  LDGSTS.E [R42+0x4600], [R40.64], P3 ;  /* 0x04600000282a7fae */ /* 0x0003e80009921848 */
[----:B------:R-:W-:Y:S01]  /*41670*/  STL [R1+0x4b0], R44 ;  /* 0x0004b02c01007387 */ /* 0x000fe20000100800 */
[----:B------:R-:W-:-:S03]  /*41680*/  IADD3.X R52, R52, R0, RZ, P0, !PT ;  /* 0x0000000034347210 */ /* 0x000fc600007fe4ff */
[----:B------:R1:W-:Y:S04]  /*41690*/  STL [R1+0x494], R55 ;  /* 0x0004943701007387 */ /* 0x0003e80000100800 */
[----:B------:R-:W3:Y:S04]  /*416a0*/  LDL.LU R46, [R1+0x540] ;  /* 0x00054000012e7983 */ /* 0x000ee80000300800 */
[----:B------:R-:W3:Y:S01]  /*416b0*/  LDL.LU R57, [R1+0x524] ;  /* 0x0005240001397983 */ /* 0x000ee20000300800 */
[----:B----4-:R-:W-:Y:S01]  /*416c0*/  IADD3 R2, P1, R2, R50, RZ ;  /* 0x0000003202027210 */ /* 0x010fe20007f3e0ff */
[----:B-1----:R-:W-:-:S02]  /*416d0*/  IMAD.MOV.U32 R40, RZ, RZ, R48 ;  /* 0x000000ffff287224 */ /* 0x002fc400078e0030 */
[----:B------:R-:W-:Y:S02]  /*416e0*/  IMAD.MOV.U32 R41, RZ, RZ, R55 ;  /* 0x000000ffff297224 */ /* 0x000fe400078e0037 */
[----:B------:R-:W-:Y:S04]  /*416f0*/  STL [R1+0x4c8], R2 ;  /* 0x0004c80201007387 */ /* 0x000fe80000100800 */
[----:B------:R1:W-:Y:S04]  /*41700*/  STL [R1+0x4ac], R52 ;  /* 0x0004ac3401007387 */ /* 0x0003e80000100800 */
[----:B------:R-:W4:Y:S04]  /*41710*/  LDL.LU R48, [R1+0x558] ;  /* 0x0005580001307983 */ /* 0x000f280000300800 */
[----:B------:R-:W4:Y:S01]  /*41720*/  LDL.LU R55, [R1+0x53c] ;  /* 0x00053c0001377983 */ /* 0x000f220000300800 */
[----:B------:R-:W-:-:S03]  /*41730*/  IMAD.X R56, R56, 0x1, R0, P1 ;  /* 0x0000000138387824 */ /* 0x000fc600008e0600 */
[----:B------:R1:W-:Y:S02]  /*41740*/  LDGSTS.E [R42+0x4e00], [R40.64], P3 ;  /* 0x04e00000282a7fae */ /* 0x0003e40009921848 */
[----:B-1----:R-:W-:Y:S02]  /*41750*/  IMAD.MOV.U32 R41, RZ, RZ, R52 ;  /* 0x000000ffff297224 */ /* 0x002fe400078e0034 */
[----:B------:R-:W-:-:S05]  /*41760*/  IMAD.MOV.U32 R40, RZ, RZ, R44 ;  /* 0x000000ffff287224 */ /* 0x000fca00078e002c */
[----:B------:R1:W-:Y:S01]  /*41770*/  LDGSTS.E [R42+0x5600], [R40.64], P3 ;  /* 0x05600000282a7fae */ /* 0x0003e20009921848 */
[----:B------:R-:W-:-:S05]  /*41780*/  IADD3 R45, P0, R45, R50, RZ ;  /* 0x000000322d2d7210 */ /* 0x000fca0007f1e0ff */
[----:B------:R-:W-:Y:S04]  /*41790*/  STL [R1+0x4e0], R45 ;  /* 0x0004e02d01007387 */ /* 0x000fe80000100800 */
[----:B------:R1:W-:Y:S04]  /*417a0*/  STL [R1+0x4c4], R56 ;  /* 0x0004c43801007387 */ /* 0x0003e80000100800 */
[----:B------:R-:W4:Y:S04]  /*417b0*/  LDL.LU R52, [R1+0x554] ;  /* 0x0005540001347983 */ /* 0x000f280000300800 */
[----:B------:R-:W4:Y:S01]  /*417c0*/  LDL.LU R44, [R1+0x570] ;  /* 0x00057000012c7983 */ /* 0x000f220000300800 */
[----:B------:R-:W-:Y:S01]  /*417d0*/  IADD3 R43, P1, R43, R50, RZ ;  /* 0x000000322b2b7210 */ /* 0x000fe20007f3e0ff */
[----:B-1----:R-:W-:-:S02]  /*417e0*/  IMAD.MOV.U32 R41, RZ, RZ, R56 ;  /* 0x000000ffff297224 */ /* 0x002fc400078e0038 */
[----:B------:R-:W4:Y:S01]  /*417f0*/  LDL.LU R56, [R1+0x56c] ;  /* 0x00056c0001387983 */ /* 0x000f220000300800 */
[----:B------:R-:W-:Y:S02]  /*41800*/  IMAD.MOV.U32 R40, RZ, RZ, R2 ;  /* 0x000000ffff287224 */ /* 0x000fe400078e0002 */
[----:B------:R-:W-:Y:S01]  /*41810*/  IMAD.X R54, R54, 0x1, R0, P0 ;  /* 0x0000000136367824 */ /* 0x000fe200000e0600 */
[----:B------:R-:W-:Y:S04]  /*41820*/  STL [R1+0x4f8], R43 ;  /* 0x0004f82b01007387 */ /* 0x000fe80000100800 */
[----:B------:R1:W-:Y:S04]  /*41830*/  STL [R1+0x4dc], R54 ;  /* 0x0004dc3601007387 */ /* 0x0003e80000100800 */
[----:B------:R-:W4:Y:S04]  /*41840*/  LDL.LU R2, [R1+0x588] ;  /* 0x0005880001027983 */ /* 0x000f280000300800 */
[----:B------:R1:W-:Y:S02]  /*41850*/  LDGSTS.E [R42+0x5e00], [R40.64], P3 ;  /* 0x05e00000282a7fae */ /* 0x0003e40009921848 */
[----:B-1----:R-:W-:Y:S01]  /*41860*/  MOV R40, R45 ;  /* 0x0000002d00287202 */ /* 0x002fe20000000f00 */
[----:B------:R-:W-:-:S02]  /*41870*/  IMAD.MOV.U32 R41, RZ, RZ, R54 ;  /* 0x000000ffff297224 */ /* 0x000fc400078e0036 */
[----:B------:R-:W4:Y:S04]  /*41880*/  LDL.LU R54, [R1+0x584] ;  /* 0x0005840001367983 */ /* 0x000f280000300800 */
[----:B------:R1:W-:Y:S02]  /*41890*/  LDGSTS.E [R42+0x6600], [R40.64], P3 ;  /* 0x06600000282a7fae */ /* 0x0003e40009921848 */
[----:B-1----:R-:W-:Y:S01]  /*418a0*/  IMAD.MOV.U32 R40, RZ, RZ, R43 ;  /* 0x000000ffff287224 */ /* 0x002fe200078e002b */
[----:B-----5:R-:W-:Y:S01]  /*418b0*/  IADD3 R49, P0, R49, R50, RZ ;  /* 0x0000003231317210 */ /* 0x020fe20007f1e0ff */
[----:B------:R-:W-:-:S04]  /*418c0*/  IMAD.X R51, R51, 0x1, R0, P1 ;  /* 0x0000000133337824 */ /* 0x000fc800008e0600 */
[----:B------:R-:W-:Y:S04]  /*418d0*/  STL [R1+0x510], R49 ;  /* 0x0005103101007387 */ /* 0x000fe80000100800 */
[----:B------:R1:W-:Y:S01]  /*418e0*/  STL [R1+0x4f4], R51 ;  /* 0x0004f43301007387 */ /* 0x0003e20000100800 */
[----:B------:R-:W-:-:S03]  /*418f0*/  IMAD.MOV.U32 R41, RZ, RZ, R51 ;  /* 0x000000ffff297224 */ /* 0x000fc600078e0033 */
[----:B------:R-:W5:Y:S04]  /*41900*/  LDL.LU R45, [R1+0x5a0] ;  /* 0x0005a000012d7983 */ /* 0x000f680000300800 */
[----:B------:R3:W-:Y:S01]  /*41910*/  LDGSTS.E [R42+0x6e00], [R40.64], P3 ;  /* 0x06e00000282a7fae */ /* 0x0007e20009921848 */
[----:B--2---:R-:W-:-:S03]  /*41920*/  IADD3 R47, P1, R47, R50, RZ ;  /* 0x000000322f2f7210 */ /* 0x004fc60007f3e0ff */
[----:B-1----:R-:W2:Y:S01]  /*41930*/  LDL.LU R51, [R1+0x59c] ;  /* 0x00059c0001337983 */ /* 0x002ea20000300800 */
[----:B---3--:R-:W-:-:S03]  /*41940*/  IMAD.X R53, R53, 0x1, R0, P0 ;  /* 0x0000000135357824 */ /* 0x008fc600000e0600 */
[----:B------:R-:W-:Y:S01]  /*41950*/  STL [R1+0x528], R47 ;  /* 0x0005282f01007387 */ /* 0x000fe20000100800 */
[----:B------:R-:W-:-:S03]  /*41960*/  IMAD.MOV.U32 R40, RZ, RZ, R49 ;  /* 0x000000ffff287224 */ /* 0x000fc600078e0031 */
        /* <DEDUP_REMOVED lines=9> */
[----:B------:R-:W-:Y:S01]  /*41a00*/  IMAD.MOV.U32 R40, RZ, RZ, R47 ;  /* 0x000000ffff287224 */ /* 0x000fe200078e002f */
[----:B------:R-:W-:Y:S02]  /*41a10*/  MOV R41, R57 ;  /* 0x0000003900297202 */ /* 0x000fe40000000f00 */
[----:B------:R-:W3:Y:S04]  /*41a20*/  LDL.LU R49, [R1+0x5d4] ;  /* 0x0005d40001317983 */ /* 0x000ee80000300800 */
[----:B------:R-:W3:Y:S01]  /*41a30*/  LDL.LU R47, [R1+0x5f4] ;  /* 0x0005f400012f7983 */ /* 0x000ee20000300800 */
[----:B----4-:R-:W-:-:S03]  /*41a40*/  IADD3 R48, P1, R48, R50, RZ ;  /* 0x0000003230307210 */ /* 0x010fc60007f3e0ff */
[----:B------:R1:W-:Y:S01]  /*41a50*/  LDGSTS.E [R42+0x7e00], [R40.64], P3 ;  /* 0x07e00000282a7fae */ /* 0x0003e20009921848 */
[----:B------:R-:W-:-:S03]  /*41a60*/  IMAD.X R55, R55, 0x1, R0, P0 ;  /* 0x0000000137377824 */ /* 0x000fc600000e0600 */
[----:B------:R-:W-:Y:S04]  /*41a70*/  STL [R1+0x558], R48 ;  /* 0x0005583001007387 */ /* 0x000fe80000100800 */
[----:B------:R4:W-:Y:S01]  /*41a80*/  STL [R1+0x53c], R55 ;  /* 0x00053c3701007387 */ /* 0x0009e20000100800 */
[----:B-1----:R-:W-:-:S03]  /*41a90*/  IMAD.MOV.U32 R41, RZ, RZ, R55 ;  /* 0x000000ffff297224 */ /* 0x002fc600078e0037 */
[----:B----4-:R-:W3:Y:S01]  /*41aa0*/  LDL.LU R55, [R1+0x5d0] ;  /* 0x0005d00001377983 */ /* 0x010ee20000300800 */
[----:B------:R-:W-:-:S05]  /*41ab0*/  IMAD.MOV.U32 R40, RZ, RZ, R46 ;  /* 0x000000ffff287224 */ /* 0x000fca00078e002e */
[----:B------:R1:W-:Y:S02]  /*41ac0*/  LDGSTS.E [R42+0x8600], [R40.64], P3 ;  /* 0x08600000282a7fae */ /* 0x0003e40009921848 */
[----:B-1----:R-:W-:Y:S02]  /*41ad0*/  IMAD.MOV.U32 R40, RZ, RZ, R48 ;  /* 0x000000ffff287224 */ /* 0x002fe400078e0030 */
[----:B------:R-:W-:Y:S01]  /*41ae0*/  IMAD.X R52, R52, 0x1, R0, P1 ;  /* 0x0000000134347824 */ /* 0x000fe200008e0600 */
[----:B------:R-:W-:-:S03]  /*41af0*/  IADD3 R44, P0, R44, R50, RZ ;  /* 0x000000322c2c7210 */ /* 0x000fc60007f1e0ff */
[----:B------:R-:W-:Y:S02]  /*41b00*/  IMAD.MOV.U32 R41, RZ, RZ, R52 ;  /* 0x000000ffff297224 */ /* 0x000fe400078e0034 */
[----:B------:R-:W-:Y:S04]  /*41b10*/  STL [R1+0x570], R44 ;  /* 0x0005702c01007387 */ /* 0x000fe80000100800 */
[----:B------:R1:W-:Y:S04]  /*41b20*/  STL [R1+0x554], R52 ;  /* 0x0005543401007387 */ /* 0x0003e80000100800 */
[----:B------:R-:W3:Y:S01]  /*41b30*/  LDL.LU R46, [R1+0x614] ;  /* 0x00061400012e7983 */ /* 0x000ee20000300800 */
[----:B------:R-:W-:-:S03]  /*41b40*/  IMAD.X R56, R56, 0x1, R0, P0 ;  /* 0x0000000138387824 */ /* 0x000fc600000e0600 */
[----:B------:R1:W-:Y:S04]  /*41b50*/  LDGSTS.E [R42+0x8e00], [R40.64], P3 ;  /* 0x08e00000282a7fae */ /* 0x0003e80009921848 */
        /* <DEDUP_REMOVED lines=13> */
[----:B-----5:R-:W-:-:S05]  /*41c30*/  IADD3 R45, P0, R45, R50, RZ ;  /* 0x000000322d2d7210 */ /* 0x020fca0007f1e0ff */
[----:B------:R-:W-:Y:S04]  /*41c40*/  STL [R1+0x5a0], R45 ;  /* 0x0005a02d01007387 */ /* 0x000fe80000100800 */
[----:B------:R5:W-:Y:S04]  /*41c50*/  STL [R1+0x584], R54 ;  /* 0x0005843601007387 */ /* 0x000be80000100800 */
[----:B------:R-:W4:Y:S01]  /*41c60*/  LDL.LU R44, [R1+0x654] ;  /* 0x00065400012c7983 */ /* 0x000f220000300800 */
[----:B--2---:R-:W-:-:S03]  /*41c70*/  IADD3.X R51, R51, R0, RZ, P0, !PT ;  /* 0x0000000033337210 */ /* 0x004fc600007fe4ff */
[----:B------:R-:W2:Y:S01]  /*41c80*/  LDL.LU R57, [R1+0x630] ;  /* 0x0006300001397983 */ /* 0x000ea20000300800 */
[----:B---3--:R-:W-:Y:S01]  /*41c90*/  IADD3 R43, P1, R43, R50, RZ ;  /* 0x000000322b2b7210 */ /* 0x008fe20007f3e0ff */
[----:B-1----:R-:W-:Y:S02]  /*41ca0*/  IMAD.MOV.U32 R40, RZ, RZ, R45 ;  /* 0x000000ffff287224 */ /* 0x002fe400078e002d */
[----:B------:R-:W-:Y:S02]  /*41cb0*/  IMAD.MOV.U32 R41, RZ, RZ, R51 ;  /* 0x000000ffff297224 */ /* 0x000fe400078e0033 */
[----:B------:R-:W-:Y:S01]  /*41cc0*/  STL [R1+0x5b8], R43 ;  /* 0x0005b82b01007387 */ /* 0x000fe20000100800 */
[----:B------:R-:W-:-:S03]  /*41cd0*/  IMAD.X R53, R53, 0x1, R0, P1 ;  /* 0x0000000135357824 */ /* 0x000fc600008e0600 */
[----:B------:R1:W-:Y:S04]  /*41ce0*/  STL [R1+0x59c], R51 ;  /* 0x00059c3301007387 */ /* 0x0003e80000100800 */
[----:B------:R-:W3:Y:S04]  /*41cf0*/  LDL.LU R2, [R1+0x674] ;  /* 0x0006740001027983 */ /* 0x000ee80000300800 */
[----:B-----5:R-:W5:Y:S01]  /*41d00*/  LDL.LU R54, [R1+0x650] ;  /* 0x0006500001367983 */ /* 0x020f620000300800 */
[----:B------:R-:W-:-:S03]  /*41d10*/  IADD3 R49, P0, R49, R50, RZ ;  /* 0x0000003231317210 */ /* 0x000fc60007f1e0ff */
[----:B------:R1:W-:Y:S01]  /*41d20*/  LDGSTS.E [R42+0xa600], [R40.64], P3 ;  /* 0x0a600000282a7fae */ /* 0x0003e20009921848 */
[----:B------:R-:W-:-:S03]  /*41d30*/  IADD3 R47, P1, R47, R50, RZ ;  /* 0x000000322f2f7210 */ /* 0x000fc60007f3e0ff */
[----:B------:R-:W-:Y:S04]  /*41d40*/  STL [R1+0x5d4], R49 ;  /* 0x0005d43101007387 */ /* 0x000fe80000100800 */
[----:B------:R1:W-:Y:S04]  /*41d50*/  STL [R1+0x5b4], R53 ;  /* 0x0005b43501007387 */ /* 0x0003e80000100800 */
[----:B-1----:R-:W5:Y:S01]  /*41d60*/  LDL.LU R51, [R1+0x670] ;  /* 0x0006700001337983 */ /* 0x002f620000300800 */
[----:B------:R-:W-:-:S03]  /*41d70*/  IMAD.MOV.U32 R41, RZ, RZ, R53 ;  /* 0x000000ffff297224 */ /* 0x000fc600078e0035 */
[----:B------:R-:W5:Y:S01]  /*41d80*/  LDL.LU R45, [R1+0x694] ;  /* 0x00069400012d7983 */ /* 0x000f620000300800 */
[----:B------:R-:W-:-:S03]  /*41d90*/  IMAD.MOV.U32 R40, RZ, RZ, R43 ;  /* 0x000000ffff287224 */ /* 0x000fc600078e002b */
[----:B------:R-:W5:Y:S01]  /*41da0*/  LDL.LU R53, [R1+0x690] ;  /* 0x0006900001357983 */ /* 0x000f620000300800 */
[----:B------:R-:W-:-:S03]  /*41db0*/  IMAD.X R55, R55, 0x1, R0, P0 ;  /* 0x0000000137377824 */ /* 0x000fc600000e0600 */
[----:B------:R-:W-:Y:S04]  /*41dc0*/  STL [R1+0x5f4], R47 ;  /* 0x0005f42f01007387 */ /* 0x000fe80000100800 */
[----:B------:R1:W-:Y:S04]  /*41dd0*/  STL [R1+0x5d0], R55 ;  /* 0x0005d03701007387 */ /* 0x0003e80000100800 */
[----:B------:R-:W5:Y:S04]  /*41de0*/  LDL.LU R43, [R1+0x6b4] ;  /* 0x0006b400012b7983 */ /* 0x000f680000300800 */
[----:B------:R1:W-:Y:S02]  /*41df0*/  LDGSTS.E [R42+0xae00], [R40.64], P3 ;  /* 0x0ae00000282a7fae */ /* 0x0003e40009921848 */
[----:B-1----:R-:W-:-:S02]  /*41e00*/  IMAD.MOV.U32 R41, RZ, RZ, R55 ;  /* 0x000000ffff297224 */ /* 0x002fc400078e0037 */
[----:B------:R-:W5:Y:S01]  /*41e10*/  LDL.LU R55, [R1+0x6b0] ;  /* 0x0006b00001377983 */ /* 0x000f620000300800 */
[----:B------:R-:W-:-:S05]  /*41e20*/  MOV R40, R49 ;  /* 0x0000003100287202 */ /* 0x000fca0000000f00 */
[----:B------:R1:W-:Y:S01]  /*41e30*/  LDGSTS.E [R42+0xb600], [R40.64], P3 ;  /* 0x0b600000282a7fae */ /* 0x0003e20009921848 */
[----:B------:R-:W-:Y:S01]  /*41e40*/  IADD3 R46, P0, R46, R50, RZ ;  /* 0x000000322e2e7210 */ /* 0x000fe20007f1e0ff */
[----:B------:R-:W-:-:S04]  /*41e50*/  IMAD.X R52, R52, 0x1, R0, P1 ;  /* 0x0000000134347824 */ /* 0x000fc800008e0600 */
[----:B------:R-:W-:Y:S04]  /*41e60*/  STL [R1+0x614], R46 ;  /* 0x0006142e01007387 */ /* 0x000fe80000100800 */
[----:B------:R1:W-:Y:S04]  /*41e70*/  STL [R1+0x5f0], R52 ;  /* 0x0005f03401007387 */ /* 0x0003e80000100800 */
[----:B------:R-:W5:Y:S01]  /*41e80*/  LDL.LU R49, [R1+0x6d4] ;  /* 0x0006d40001317983 */ /* 0x000f620000300800 */
[----:B-1----:R-:W-:Y:S01]  /*41e90*/  IMAD.MOV.U32 R41, RZ, RZ, R52 ;  /* 0x000000ffff297224 */ /* 0x002fe200078e0034 */
[----:B------:R-:W-:-:S02]  /*41ea0*/  IADD3 R48, P1, R48, R50, RZ ;  /* 0x0000003230307210 */ /* 0x000fc40007f3e0ff */
[----:B------:R-:W5:Y:S01]  /*41eb0*/  LDL.LU R52, [R1+0x6d0] ;  /* 0x0006d00001347983 */ /* 0x000f620000300800 */
[----:B------:R-:W-:-:S03]  /*41ec0*/  IMAD.X R56, R56, 0x1, R0, P0 ;  /* 0x0000000138387824 */ /* 0x000fc600000e0600 */
[----:B------:R-:W-:Y:S01]  /*41ed0*/  STL [R1+0x634], R48 ;  /* 0x0006343001007387 */ /* 0x000fe20000100800 */
[----:B------:R-:W-:-:S03]  /*41ee0*/  IMAD.MOV.U32 R40, RZ, RZ, R47 ;  /* 0x000000ffff287224 */ /* 0x000fc600078e002f */
[----:B------:R1:W-:Y:S04]  /*41ef0*/  STL [R1+0x610], R56 ;  /* 0x0006103801007387 */ /* 0x0003e80000100800 */
[----:B------:R-:W5:Y:S04]  /*41f00*/  LDL.LU R47, [R1+0x6f4] ;  /* 0x0006f400012f7983 */ /* 0x000f680000300800 */
[----:B------:R1:W-:Y:S02]  /*41f10*/  LDGSTS.E [R42+0xbe00], [R40.64], P3 ;  /* 0x0be00000282a7fae */ /* 0x0003e40009921848 */
[----:B-1----:R-:W-:-:S02]  /*41f20*/  IMAD.MOV.U32 R40, RZ, RZ, R46 ;  /* 0x000000ffff287224 */ /* 0x002fc400078e002e */
[----:B------:R-:W-:Y:S02]  /*41f30*/  IMAD.MOV.U32 R41, RZ, RZ, R56 ;  /* 0x000000ffff297224 */ /* 0x000fe400078e0038 */
[----:B------:R-:W5:Y:S04]  /*41f40*/  LDL.LU R56, [R1+0x6f0] ;  /* 0x0006f00001387983 */ /* 0x000f680000300800 */
[----:B------:R1:W-:Y:S02]  /*41f50*/  LDGSTS.E [R42+0xc600], [R40.64], P3 ;  /* 0x0c600000282a7fae */ /* 0x0003e40009921848 */
[----:B-1----:R-:W-:Y:S01]  /*41f60*/  IMAD.MOV.U32 R40, RZ, RZ, R48 ;  /* 0x000000ffff287224 */ /* 0x002fe200078e0030 */
[----:B----4-:R-:W-:Y:S01]  /*41f70*/  IADD3 R44, P0, R44, R50, RZ ;  /* 0x000000322c2c7210 */ /* 0x010fe20007f1e0ff */
[----:B--2---:R-:W-:-:S04]  /*41f80*/  IMAD.X R57, R57, 0x1, R0, P1 ;  /* 0x0000000139397824 */ /* 0x004fc800008e0600 */
[----:B------:R-:W-:Y:S04]  /*41f90*/  STL [R1+0x654], R44 ;  /* 0x0006542c01007387 */ /* 0x000fe80000100800 */
[----:B------:R-:W-:Y:S01]  /*41fa0*/  STL [R1+0x630], R57 ;  /* 0x0006303901007387 */ /* 0x000fe20000100800 */
[----:B------:R-:W-:-:S03]  /*41fb0*/  MOV R41, R57 ;  /* 0x0000003900297202 */ /* 0x000fc60000000f00 */
[----:B------:R-:W2:Y:S04]  /*41fc0*/  LDL.LU R46, [R1+0x714] ;  /* 0x00071400012e7983 */ /* 0x000ea80000300800 */
[----:B------:R-:W4:Y:S01]  /*41fd0*/  LDL.LU R48, [R1+0x734] ;  /* 0x0007340001307983 */ /* 0x000f220000300800 */
[----:B---3--:R-:W-:-:S03]  /*41fe0*/  IADD3 R2, P1, R2, R50, RZ ;  /* 0x0000003202027210 */ /* 0x008fc60007f3e0ff */
[----:B------:R1:W-:Y:S01]  /*41ff0*/  LDGSTS.E [R42+0xce00], [R40.64], P3 ;  /* 0x0ce00000282a7fae */ /* 0x0003e20009921848 */
[----:B-----5:R-:W-:-:S03]  /*42000*/  IMAD.X R54, R54, 0x1, R0, P0 ;  /* 0x0000000136367824 */ /* 0x020fc600000e0600 */
[----:B------:R-:W-:Y:S04]  /*42010*/  STL [R1+0x674], R2 ;  /* 0x0006740201007387 */ /* 0x000fe80000100800 */
[----:B------:R3:W-:Y:S01]  /*42020*/  STL [R1+0x650], R54 ;  /* 0x0006503601007387 */ /* 0x0007e20000100800 */
[----:B-1----:R-:W-:Y:S02]  /*42030*/  IMAD.MOV.U32 R40, RZ, RZ, R44 ;  /* 0x000000ffff287224 */ /* 0x002fe400078e002c */
[----:B------:R-:W-:Y:S02]  /*42040*/  IMAD.MOV.U32 R41, RZ, RZ, R54 ;  /* 0x000000ffff297224 */ /* 0x000fe400078e0036 */
[----:B---3--:R-:W3:Y:S01]  /*42050*/  LDL.LU R54, [R1+0x710] ;  /* 0x0007100001367983 */ /* 0x008ee20000300800 */
[----:B------:R-:W-:-:S03]  /*42060*/  IMAD.X R51, R51, 0x1, R0, P1 ;  /* 0x0000000133337824 */ /* 0x000fc600008e0600 */
[----:B------:R1:W-:Y:S01]  /*42070*/  LDGSTS.E [R42+0xd600], [R40.64], P3 ;  /* 0x0d600000282a7fae */ /* 0x0003e20009921848 */
[----:B------:R-:W-:-:S05]  /*42080*/  IADD3 R45, P0, R45, R50, RZ ;  /* 0x000000322d2d7210 */ /* 0x000fca0007f1e0ff */
[----:B------:R-:W-:Y:S01]  /*42090*/  STL [R1+0x694], R45 ;  /* 0x0006942d01007387 */ /* 0x000fe20000100800 */
[----:B------:R-:W-:-:S03]  /*420a0*/  IMAD.X R53, R53, 0x1, R0, P0 ;  /* 0x0000000135357824 */ /* 0x000fc600000e0600 */
[----:B------:R5:W-:Y:S01]  /*420b0*/  STL [R1+0x670], R51 ;  /* 0x0006703301007387 */ /* 0x000be20000100800 */
[----:B-1----:R-:W-:Y:S02]  /*420c0*/  IMAD.MOV.U32 R40, RZ, RZ, R2 ;  /* 0x000000ffff287224 */ /* 0x002fe400078e0002 */
[----:B------:R-:W-:Y:S01]  /*420d0*/  IMAD.MOV.U32 R41, RZ, RZ, R51 ;  /* 0x000000ffff297224 */ /* 0x000fe200078e0033 */
[----:B------:R-:W3:Y:S01]  /*420e0*/  LDL.LU R44, [R1+0x754] ;  /* 0x00075400012c7983 */ /* 0x000ee20000300800 */
[----:B------:R-:W-:-:S03]  /*420f0*/  IADD3 R43, P1, R43, R50, RZ ;  /* 0x000000322b2b7210 */ /* 0x000fc60007f3e0ff */
[----:B-----5:R-:W5:Y:S04]  /*42100*/  LDL.LU R51, [R1+0x730] ;  /* 0x0007300001337983 */ /* 0x020f680000300800 */
        /* <DEDUP_REMOVED lines=9> */
[----:B-1----:R-:W-:Y:S01]  /*421a0*/  IMAD.MOV.U32 R40, RZ, RZ, R43 ;  /* 0x000000ffff287224 */ /* 0x002fe200078e002b */
[----:B------:R-:W-:-:S05]  /*421b0*/  IADD3 R49, P0, R49, R50, RZ ;  /* 0x0000003231317210 */ /* 0x000fca0007f1e0ff */
[----:B------:R-:W-:Y:S04]  /*421c0*/  STL [R1+0x6d4], R49 ;  /* 0x0006d43101007387 */ /* 0x000fe80000100800 */
[----:B------:R-:W-:Y:S04]  /*421d0*/  STL [R1+0x6b0], R55 ;  /* 0x0006b03701007387 */ /* 0x000fe80000100800 */
[----:B------:R-:W5:Y:S04]  /*421e0*/  LDL.LU R45, [R1+0x794] ;  /* 0x00079400012d7983 */ /* 0x000f680000300800 */
[----:B------:R-:W5:Y:S01]  /*421f0*/  LDL.LU R57, [R1+0x770] ;  /* 0x0007700001397983 */ /* 0x000f620000300800 */
[----:B------:R-:W-:Y:S01]  /*42200*/  IADD3.X R52, R52, R0, RZ, P0, !PT ;  /* 0x0000000034347210 */ /* 0x000fe200007fe4ff */
[----:B------:R-:W-:Y:S01]  /*42210*/  IMAD.MOV.U32 R41, RZ, RZ, R55 ;  /* 0x000000ffff297224 */ /* 0x000fe200078e0037 */
[----:B------:R-:W-:-:S04]  /*42220*/  IADD3 R47, P1, R47, R50, RZ ;  /* 0x000000322f2f7210 */ /* 0x000fc80007f3e0ff */
[----:B------:R1:W-:Y:S04]  /*42230*/  LDGSTS.E [R42+0xee00], [R40.64], P3 ;  /* 0x0ee00000282a7fae */ /* 0x0003e80009921848 */
[----:B------:R-:W-:Y:S04]  /*42240*/  STL [R1+0x6f4], R47 ;  /* 0x0006f42f01007387 */ /* 0x000fe80000100800 */
[----:B------:R1:W-:Y:S04]  /*42250*/  STL [R1+0x6d0], R52 ;  /* 0x0006d03401007387 */ /* 0x0003e80000100800 */
        /* <DEDUP_REMOVED lines=9> */
[----:B--2---:R-:W-:-:S05]  /*422f0*/  IADD3 R46, P0, R46, R50, RZ ;  /* 0x000000322e2e7210 */ /* 0x004fca0007f1e0ff */
[----:B------:R-:W-:Y:S01]  /*42300*/  STL [R1+0x714], R46 ;  /* 0x0007142e01007387 */ /* 0x000fe20000100800 */
[----:B----4-:R-:W-:-:S03]  /*42310*/  IADD3 R48, P1, R48, R50, RZ ;  /* 0x0000003230307210 */ /* 0x010fc60007f3e0ff */
[----:B------:R2:W-:Y:S04]  /*42320*/  STL [R1+0x6f0], R56 ;  /* 0x0006f03801007387 */ /* 0x0005e80000100800 */
[----:B------:R-:W4:Y:S04]  /*42330*/  LDL.LU R49, [R1+0x7b0] ;  /* 0x0007b00001317983 */ /* 0x000f280000300800 */
[----:B------:R-:W4:Y:S04]  /*42340*/  LDL.LU R55, [R1+0x7d4] ;  /* 0x0007d40001377983 */ /* 0x000f280000300800 */
[----:B--2---:R-:W2:Y:S01]  /*42350*/  LDL.LU R56, [R1+0x7d0] ;  /* 0x0007d00001387983 */ /* 0x004ea20000300800 */
[----:B---3--:R-:W-:-:S03]  /*42360*/  IMAD.X R54, R54, 0x1, R0, P0 ;  /* 0x0000000136367824 */ /* 0x008fc600000e0600 */
[----:B------:R-:W-:Y:S01]  /*42370*/  STL [R1+0x734], R48 ;  /* 0x0007343001007387 */ /* 0x000fe20000100800 */
[----:B-1----:R-:W-:-:S03]  /*42380*/  MOV R40, R46 ;  /* 0x0000002e00287202 */ /* 0x002fc60000000f00 */
[----:B------:R1:W-:Y:S01]  /*42390*/  STL [R1+0x710], R54 ;  /* 0x0007103601007387 */ /* 0x0003e20000100800 */
[----:B------:R-:W-:-:S03]  /*423a0*/  IMAD.MOV.U32 R41, RZ, RZ, R54 ;  /* 0x000000ffff297224 */ /* 0x000fc600078e0036 */
[----:B------:R-:W3:Y:S04]  /*423b0*/  LDL.LU R47, [R1+0x7f4] ;  /* 0x0007f400012f7983 */ /* 0x000ee80000300800 */
[----:B------:R5:W-:Y:S04]  /*423c0*/  LDGSTS.E [R42+0x10600], [R40.64], P3 ;  /* 0x10600000282a7fae */ /* 0x000be80009921848 */
[----:B-1----:R-:W3:Y:S01]  /*423d0*/  LDL.LU R54, [R1+0x7f0] ;  /* 0x0007f00001367983 */ /* 0x002ee20000300800 */
[----:B------:R-:W-:Y:S01]  /*423e0*/  IADD3 R44, P0, R44, R50, RZ ;  /* 0x000000322c2c7210 */ /* 0x000fe20007f1e0ff */
[----:B-----5:R-:W-:-:S04]  /*423f0*/  IMAD.X R51, R51, 0x1, R0, P1 ;  /* 0x0000000133337824 */ /* 0x020fc800008e0600 */
[----:B------:R-:W-:Y:S01]  /*42400*/  STL [R1+0x754], R44 ;  /* 0x0007542c01007387 */ /* 0x000fe20000100800 */
[----:B------:R-:W-:-:S03]  /*42410*/  IMAD.MOV.U32 R41, RZ, RZ, R51 ;  /* 0x000000ffff297224 */ /* 0x000fc600078e0033 */
[----:B------:R1:W-:Y:S01]  /*42420*/  STL [R1+0x730], R51 ;  /* 0x0007303301007387 */ /* 0x0003e20000100800 */
[----:B------:R-:W-:-:S03]  /*42430*/  IMAD.MOV.U32 R40, RZ, RZ, R48 ;  /* 0x000000ffff287224 */ /* 0x000fc600078e0030 */
[----:B------:R-:W5:Y:S04]  /*42440*/  LDL.LU R46, [R1+0x814] ;  /* 0x00081400012e7983 */ /* 0x000f680000300800 */
[----:B------:R1:W-:Y:S01]  /*42450*/  LDGSTS.E [R42+0x10e00], [R40.64], P3 ;  /* 0x10e00000282a7fae */ /* 0x0003e20009921848 */
[----:B------:R-:W-:-:S03]  /*42460*/  IADD3 R2, P1, R2, R50, RZ ;  /* 0x0000003202027210 */ /* 0x000fc60007f3e0ff */
[----:B-1----:R-:W5:Y:S04]  /*42470*/  LDL.LU R51, [R1+0x810] ;  /* 0x0008100001337983 */ /* 0x002f680000300800 */
[----:B------:R-:W-:Y:S01]  /*42480*/  STL [R1+0x774], R2 ;  /* 0x0007740201007387 */ /* 0x000fe20000100800 */
[----:B------:R-:W-:-:S05]  /*42490*/  IMAD.X R53, R53, 0x1, R0, P0 ;  /* 0x0000000135357824 */ /* 0x000fca00000e0600 */
[----:B------:R1:W-:Y:S04]  /*424a0*/  STL [R1+0x750], R53 ;  /* 0x0007503501007387 */ /* 0x0003e80000100800 */
[----:B------:R-:W5:Y:S01]  /*424b0*/  LDL.LU R48, [R1+0x834] ;  /* 0x0008340001307983 */ /* 0x000f620000300800 */
[----:B------:R-:W-:Y:S02]  /*424c0*/  IMAD.MOV.U32 R41, RZ, RZ, R53 ;  /* 0x000000ffff297224 */ /* 0x000fe400078e0035 */
[----:B------:R-:W-:Y:S01]  /*424d0*/  IMAD.MOV.U32 R40, RZ, RZ, R44 ;  /* 0x000000ffff287224 */ /* 0x000fe200078e002c */
[----:B-1----:R-:W5:Y:S04]  /*424e0*/  LDL.LU R53, [R1+0x830] ;  /* 0x0008300001357983 */ /* 0x002f680000300800 */
[----:B------:R1:W-:Y:S02]  /*424f0*/  LDGSTS.E [R42+0x11600], [R40.64], P3 ;  /* 0x11600000282a7fae */ /* 0x0003e40009921848 */
[----:B-1----:R-:W-:Y:S01]  /*42500*/  IMAD.MOV.U32 R40, RZ, RZ, R2 ;  /* 0x000000ffff287224 */ /* 0x002fe200078e0002 */
[----:B------:R-:W-:Y:S01]  /*42510*/  IADD3 R45, P0, R45, R50, RZ ;  /* 0x000000322d2d7210 */ /* 0x000fe20007f1e0ff */
[----:B------:R-:W-:-:S04]  /*42520*/  IMAD.X R57, R57, 0x1, R0, P1 ;  /* 0x0000000139397824 */ /* 0x000fc800008e0600 */
[----:B------:R-:W-:Y:S04]  /*42530*/  STL [R1+0x794], R45 ;  /* 0x0007942d01007387 */ /* 0x000fe80000100800 */
[----:B------:R-:W-:Y:S04]  /*42540*/  STL [R1+0x770], R57 ;  /* 0x0007703901007387 */ /* 0x000fe80000100800 */
[----:B------:R-:W5:Y:S01]  /*42550*/  LDL.LU R44, [R1+0x854] ;  /* 0x00085400012c7983 */ /* 0x000f620000300800 */
[----:B------:R-:W-:-:S03]  /*42560*/  MOV R41, R57 ;  /* 0x0000003900297202 */ /* 0x000fc60000000f00 */
[----:B------:R-:W5:Y:S04]  /*42570*/  LDL.LU R2, [R1+0x874] ;  /* 0x0008740001027983 */ /* 0x000f680000300800 */
[----:B------:R1:W-:Y:S01]  /*42580*/  LDGSTS.E [R42+0x11e00], [R40.64], P3 ;  /* 0x11e00000282a7fae */ /* 0x0003e20009921848 */
[----:B------:R-:W-:Y:S01]  /*42590*/  IADD3 R43, P1, R43, R50, RZ ;  /* 0x000000322b2b7210 */ /* 0x000fe20007f3e0ff */
[----:B------:R-:W-:-:S04]  /*425a0*/  IMAD.X R52, R52, 0x1, R0, P0 ;  /* 0x0000000134347824 */ /* 0x000fc800000e0600 */
[----:B------:R-:W-:Y:S01]  /*425b0*/  STL [R1+0x7b4], R43 ;  /* 0x0007b42b01007387 */ /* 0x000fe20000100800 */
[----:B-1----:R-:W-:-:S03]  /*425c0*/  IMAD.MOV.U32 R41, RZ, RZ, R52 ;  /* 0x000000ffff297224 */ /* 0x002fc600078e0034 */
[----:B------:R1:W-:Y:S04]  /*425d0*/  STL [R1+0x790], R52 ;  /* 0x0007903401007387 */ /* 0x0003e80000100800 */
[----:B-1----:R-:W5:Y:S01]  /*425e0*/  LDL.LU R52, [R1+0x850] ;  /* 0x0008500001347983 */ /* 0x002f620000300800 */
[----:B------:R-:W-:-:S05]  /*425f0*/  IMAD.MOV.U32 R40, RZ, RZ, R45 ;  /* 0x000000ffff287224 */ /* 0x000fca00078e002d */
[----:B------:R1:W-:Y:S02]  /*42600*/  LDGSTS.E [R42+0x12600], [R40.64], P3 ;  /* 0x12600000282a7fae */ /* 0x0003e40009921848 */
[----:B-1----:R-:W-:Y:S02]  /*42610*/  IMAD.MOV.U32 R40, RZ, RZ, R43 ;  /* 0x000000ffff287224 */ /* 0x002fe400078e002b */
[----:B----4-:R-:W-:Y:S01]  /*42620*/  IMAD.X R49, R49, 0x1, R0, P1 ;  /* 0x0000000131317824 */ /* 0x010fe200008e0600 */
[----:B------:R-:W-:-:S03]  /*42630*/  IADD3 R55, P0, R55, R50, RZ ;  /* 0x0000003237377210 */ /* 0x000fc60007f1e0ff */
[----:B------:R-:W-:Y:S02]  /*42640*/  IMAD.MOV.U32 R41, RZ, RZ, R49 ;  /* 0x000000ffff297224 */ /* 0x000fe400078e0031 */
[----:B------:R-:W-:Y:S01]  /*42650*/  STL [R1+0x7d4], R55 ;  /* 0x0007d43701007387 */ /* 0x000fe20000100800 */
[----:B--2---:R-:W-:-:S03]  /*42660*/  IMAD.X R56, R56, 0x1, R0, P0 ;  /* 0x0000000138387824 */ /* 0x004fc600000e0600 */
[----:B------:R1:W-:Y:S04]  /*42670*/  STL [R1+0x7b0], R49 ;  /* 0x0007b03101007387 */ /* 0x0003e80000100800 */
[----:B------:R-:W2:Y:S04]  /*42680*/  LDL.LU R45, [R1+0x894] ;  /* 0x00089400012d7983 */ /* 0x000ea80000300800 */
[----:B------:R4:W-:Y:S01]  /*42690*/  LDGSTS.E [R42+0x12e00], [R40.64], P3 ;  /* 0x12e00000282a7fae */ /* 0x0009e20009921848 */
[----:B---3--:R-:W-:-:S03]  /*426a0*/  IADD3 R47, P1, R47, R50, RZ ;  /* 0x000000322f2f7210 */ /* 0x008fc60007f3e0ff */
[----:B-1----:R-:W3:Y:S04]  /*426b0*/  LDL.LU R49, [R1+0x870] ;  /* 0x0008700001317983 */ /* 0x002ee80000300800 */
[----:B------:R-:W-:Y:S01]  /*426c0*/  STL [R1+0x7f4], R47 ;  /* 0x0007f42f01007387 */ /* 0x000fe20000100800 */
[----:B------:R-:W-:-:S03]  /*426d0*/  IMAD.X R54, R54, 0x1, R0, P1 ;  /* 0x0000000136367824 */ /* 0x000fc600008e0600 */
[----:B------:R1:W-:Y:S01]  /*426e0*/  STL [R1+0x7d0], R56 ;  /* 0x0007d03801007387 */ /* 0x0003e20000100800 */
[----:B----4-:R-:W-:Y:S02]  /*426f0*/  IMAD.MOV.U32 R40, RZ, RZ, R55 ;  /* 0x000000ffff287224 */ /* 0x010fe400078e0037 */
[----:B------:R-:W-:Y:S01]  /*42700*/  IMAD.MOV.U32 R41, RZ, RZ, R56 ;  /* 0x000000ffff297224 */ /* 0x000fe200078e0038 */
[----:B------:R-:W4:Y:S04]  /*42710*/  LDL.LU R43, [R1+0x8b4] ;  /* 0x0008b400012b7983 */ /* 0x000f280000300800 */
[----:B------:R-:W4:Y:S04]  /*42720*/  LDL.LU R58, [R1+0x890] ;  /* 0x00089000013a7983 */ /* 0x000f280000300800 */
[----:B------:R1:W-:Y:S01]  /*42730*/  LDGSTS.E [R42+0x13600], [R40.64], P3 ;  /* 0x13600000282a7fae */ /* 0x0003e20009921848 */
[----:B-----5:R-:W-:-:S05]  /*42740*/  IADD3 R46, P0, R46, R50, RZ ;  /* 0x000000322e2e7210 */ /* 0x020fca0007f1e0ff */
[----:B------:R-:W-:Y:S01]  /*42750*/  STL [R1+0x814], R46 ;  /* 0x0008142e01007387 */ /* 0x000fe20000100800 */
[----:B------:R-:W-:-:S03]  /*42760*/  IADD3.X R51, R51, R0, RZ, P0, !PT ;  /* 0x0000000033337210 */ /* 0x000fc600007fe4ff */
[----:B------:R5:W-:Y:S01]  /*42770*/  STL [R1+0x7f0], R54 ;  /* 0x0007f03601007387 */ /* 0x000be20000100800 */
[----:B-1----:R-:W-:-:S03]  /*42780*/  IMAD.MOV.U32 R40, RZ, RZ, R47 ;  /* 0x000000ffff287224 */ /* 0x002fc600078e002f */
[----:B------:R-:W4:Y:S01]  /*42790*/  LDL.LU R56, [R1+0x8d4] ;  /* 0x0008d40001387983 */ /* 0x000f220000300800 */
[----:B------:R-:W-:-:S03]  /*427a0*/  IMAD.MOV.U32 R41, RZ, RZ, R54 ;  /* 0x000000ffff297224 */ /* 0x000fc600078e0036 */
[----:B------:R-:W4:Y:S04]  /*427b0*/  LDL.LU R47, [R1+0x8b0] ;  /* 0x0008b000012f7983 */ /* 0x000f280000300800 */
[----:B------:R1:W-:Y:S01]  /*427c0*/  LDGSTS.E [R42+0x13e00], [R40.64], P3 ;  /* 0x13e00000282a7fae */ /* 0x0003e20009921848 */
[----:B------:R-:W-:-:S05]  /*427d0*/  IADD3 R48, P1, R48, R50, RZ ;  /* 0x0000003230307210 */ /* 0x000fca0007f3e0ff */
[----:B------:R-:W-:Y:S04]  /*427e0*/  STL [R1+0x834], R48 ;  /* 0x0008343001007387 */ /* 0x000fe80000100800 */
[----:B------:R1:W-:Y:S04]  /*427f0*/  STL [R1+0x810], R51 ;  /* 0x0008103301007387 */ /* 0x0003e80000100800 */
[----:B-----5:R-:W5:Y:S04]  /*42800*/  LDL.LU R54, [R1+0x8f4] ;  /* 0x0008f40001367983 */ /* 0x020f680000300800 */
[----:B------:R-:W5:Y:S01]  /*42810*/  LDL.LU R57, [R1+0x8d0] ;  /* 0x0008d00001397983 */ /* 0x000f620000300800 */
[----:B------:R-:W-:-:S02]  /*42820*/  IMAD.X R53, R53, 0x1, R0, P1 ;  /* 0x0000000135357824 */ /* 0x000fc400008e0600 */
[----:B-1----:R-:W-:Y:S02]  /*42830*/  IMAD.MOV.U32 R40, RZ, RZ, R46 ;  /* 0x000000ffff287224 */ /* 0x002fe400078e002e */
[----:B------:R-:W-:-:S05]  /*42840*/  IMAD.MOV.U32 R41, RZ, RZ, R51 ;  /* 0x000000ffff297224 */ /* 0x000fca00078e0033 */
[----:B------:R1:W-:Y:S01]  /*42850*/  LDGSTS.E [R42+0x14600], [R40.64], P3 ;  /* 0x14600000282a7fae */ /* 0x0003e20009921848 */
[----:B------:R-:W-:-:S05]  /*42860*/  IADD3 R44, P0, R44, R50, RZ ;  /* 0x000000322c2c7210 */ /* 0x000fca0007f1e0ff */
[----:B------:R-:W-:Y:S04]  /*42870*/  STL [R1+0x854], R44 ;  /* 0x0008542c01007387 */ /* 0x000fe80000100800 */
[----:B------:R1:W-:Y:S04]  /*42880*/  STL [R1+0x830], R53 ;  /* 0x0008303501007387 */ /* 0x0003e80000100800 */
[----:B------:R-:W5:Y:S01]  /*42890*/  LDL.LU R55, [R1+0x8f0] ;  /* 0x0008f00001377983 */ /* 0x000f620000300800 */
[----:B------:R-:W-:-:S03]  /*428a0*/  IADD3 R2, P1, R2, R50, RZ ;  /* 0x0000003202027210 */ /* 0x000fc60007f3e0ff */
[----:B------:R-:W5:Y:S01]  /*428b0*/  LDL.LU R46, [R1+0x914] ;  /* 0x00091400012e7983 */ /* 0x000f620000300800 */
[----:B-1----:R-:W-:Y:S02]  /*428c0*/  IMAD.MOV.U32 R40, RZ, RZ, R48 ;  /* 0x000000ffff287224 */ /* 0x002fe400078e0030 */
[----:B------:R-:W-:Y:S01]  /*428d0*/  IMAD.MOV.U32 R41, RZ, RZ, R53 ;  /* 0x000000ffff297224 */ /* 0x000fe200078e0035 */
[----:B------:R-:W5:Y:S04]  /*428e0*/  LDL.LU R51, [R1+0x934] ;  /* 0x0009340001337983 */ /* 0x000f680000300800 */
[----:B------:R-:W5:Y:S01]  /*428f0*/  LDL.LU R53, [R1+0x910] ;  /* 0x0009100001357983 */ /* 0x000f620000300800 */
[----:B------:R-:W-:-:S03]  /*42900*/  IMAD.X R52, R52, 0x1, R0, P0 ;  /* 0x0000000134347824 */ /* 0x000fc600000e0600 */
[----:B------:R-:W-:Y:S04]  /*42910*/  STL [R1+0x874], R2 ;  /* 0x0008740201007387 */ /* 0x000fe80000100800 */
[----:B------:R1:W-:Y:S04]  /*42920*/  STL [R1+0x850], R52 ;  /* 0x0008503401007387 */ /* 0x0003e80000100800 */
[----:B------:R1:W-:Y:S04]  /*42930*/  LDGSTS.E [R42+0x14e00], [R40.64], P3 ;  /* 0x14e00000282a7fae */ /* 0x0003e80009921848 */
[----:B------:R-:W5:Y:S01]  /*42940*/  LDL.LU R48, [R1+0x954] ;  /* 0x0009540001307983 */ /* 0x000f620000300800 */
[----:B-1----:R-:W-:-:S03]  /*42950*/  IMAD.MOV.U32 R41, RZ, RZ, R52 ;  /* 0x000000ffff297224 */ /* 0x002fc600078e0034 */
[----:B------:R-:W5:Y:S01]  /*42960*/  LDL.LU R52, [R1+0x930] ;  /* 0x0009300001347983 */ /* 0x000f620000300800 */
[----:B------:R-:W-:-:S05]  /*42970*/  MOV R40, R44 ;  /* 0x0000002c00287202 */ /* 0x000fca0000000f00 */
[----:B------:R1:W-:Y:S02]  /*42980*/  LDGSTS.E [R42+0x15600], [R40.64], P3 ;  /* 0x15600000282a7fae */ /* 0x0003e40009921848 */
[----:B-1----:R-:W-:Y:S01]  /*42990*/  IMAD.MOV.U32 R40, RZ, RZ, R2 ;  /* 0x000000ffff287224 */ /* 0x002fe200078e0002 */
[C---:B------:R-:W-:Y:S08]  /*429a0*/  HMMA.1688.F32.TF32 R164, R76.reuse, R62, R188 ;  /* 0x0000003e4ca4723c */ /* 0x040ff000000810bc */
[----:B------:R-:W-:Y:S08]  /*429b0*/  HMMA.1688.F32.TF32 R192, R76, R66, R192 ;  /* 0x000000424cc0723c */ /* 0x000ff000000810c0 */
[----:B------:R-:W-:Y:S01]  /*429c0*/  HMMA.1688.F32.TF32 R76, R68, R62, R152 ;  /* 0x0000003e444c723c */ /* 0x000fe20000081098 */
[----:B--2---:R-:W-:Y:S01]  /*429d0*/  IADD3 R45, P0, R45, R50, RZ ;  /* 0x000000322d2d7210 */ /* 0x004fe20007f1e0ff */
[----:B---3--:R-:W-:-:S04]  /*429e0*/  IMAD.X R49, R49, 0x1, R0, P1 ;  /* 0x0000000131317824 */ /* 0x008fc800008e0600 */
[----:B------:R-:W-:Y:S01]  /*429f0*/  STL [R1+0x894], R45 ;  /* 0x0008942d01007387 */ /* 0x000fe20000100800 */
[----:B------:R-:W-:-:S03]  /*42a00*/  IMAD.MOV.U32 R41, RZ, RZ, R49 ;  /* 0x000000ffff297224 */ /* 0x000fc600078e0031 */
[----:B------:R1:W-:Y:S04]  /*42a10*/  STL [R1+0x870], R49 ;  /* 0x0008703101007387 */ /* 0x0003e80000100800 */
[----:B------:R-:W2:Y:S01]  /*42a20*/  LDL.LU R44, [R1+0x974] ;  /* 0x00097400012c7983 */ /* 0x000ea20000300800 */
[----:B----4-:R-:W-:-:S03]  /*42a30*/  IADD3 R43, P1, R43, R50, RZ ;  /* 0x000000322b2b7210 */ /* 0x010fc60007f3e0ff */
[----:B------:R3:W-:Y:S01]  /*42a40*/  LDGSTS.E [R42+0x15e00], [R40.64], P3 ;  /* 0x15e00000282a7fae */ /* 0x0007e20009921848 */
[----:B------:R-:W-:-:S03]  /*42a50*/  IMAD.X R58, R58, 0x1, R0, P0 ;  /* 0x000000013a3a7824 */ /* 0x000fc600000e0600 */
[----:B-1----:R-:W4:Y:S04]  /*42a60*/  LDL.LU R49, [R1+0x950] ;  /* 0x0009500001317983 */ /* 0x002f280000300800 */
[----:B------:R-:W-:Y:S04]  /*42a70*/  STL [R1+0x8b4], R43 ;  /* 0x0008b42b01007387 */ /* 0x000fe80000100800 */
[----:B------:R-:W-:Y:S01]  /*42a80*/  STL [R1+0x890], R58 ;  /* 0x0008903a01007387 */ /* 0x000fe20000100800 */
[----:B---3--:R-:W-:Y:S02]  /*42a90*/  IMAD.MOV.U32 R40, RZ, RZ, R45 ;  /* 0x000000ffff287224 */ /* 0x008fe400078e002d */
[----:B------:R-:W-:Y:S01]  /*42aa0*/  IMAD.MOV.U32 R41, RZ, RZ, R58 ;  /* 0x000000ffff297224 */ /* 0x000fe200078e003a */
[----:B------:R-:W3:Y:S04]  /*42ab0*/  LDL.LU R2, [R1+0x994] ;  /* 0x0009940001027983 */ /* 0x000ee80000300800 */
[----:B------:R-:W3:Y:S01]  /*42ac0*/  LDL.LU R45, [R1+0x970] ;  /* 0x00097000012d7983 */ /* 0x000ee20000300800 */
[----:B------:R-:W-:-:S03]  /*42ad0*/  IADD3 R56, P0, R56, R50, RZ ;  /* 0x0000003238387210 */ /* 0x000fc60007f1e0ff */
[----:B------:R1:W-:Y:S01]  /*42ae0*/  LDGSTS.E [R42+0x16600], [R40.64], P3 ;  /* 0x16600000282a7fae */ /* 0x0003e20009921848 */
[----:B------:R-:W-:-:S03]  /*42af0*/  IMAD.X R47, R47, 0x1, R0, P1 ;  /* 0x000000012f2f7824 */ /* 0x000fc600008e0600 */
[----:B------:R-:W-:Y:S04]  /*42b00*/  STL [R1+0x8d4], R56 ;  /* 0x0008d43801007387 */ /* 0x000fe80000100800 */
[----:B------:R1:W-:Y:S02]  /*42b10*/  STL [R1+0x8b0], R47 ;  /* 0x0008b02f01007387 */ /* 0x0003e40000100800 */
[----:B-1----:R-:W-:Y:S01]  /*42b20*/  MOV R41, R47 ;  /* 0x0000002f00297202 */ /* 0x002fe20000000f00 */
[----:B------:R-:W-:Y:S01]  /*42b30*/  IMAD.MOV.U32 R40, RZ, RZ, R43 ;  /* 0x000000ffff287224 */ /* 0x000fe200078e002b */
[----:B------:R-:W3:Y:S04]  /*42b40*/  LDL.LU R47, [R1+0x990] ;  /* 0x00099000012f7983 */ /* 0x000ee80000300800 */
[----:B------:R1:W-:Y:S01]  /*42b50*/  LDGSTS.E [R42+0x16e00], [R40.64], P3 ;  /* 0x16e00000282a7fae */ /* 0x0003e20009921848 */
[----:B-----5:R-:W-:Y:S01]  /*42b60*/  IADD3 R54, P1, R54, R50, RZ ;  /* 0x0000003236367210 */ /* 0x020fe20007f3e0ff */
[----:B------:R-:W-:-:S04]  /*42b70*/  IMAD.X R57, R57, 0x1, R0, P0 ;  /* 0x0000000139397824 */ /* 0x000fc800000e0600 */
[----:B------:R-:W-:Y:S04]  /*42b80*/  STL [R1+0x8f4], R54 ;  /* 0x0008f43601007387 */ /* 0x000fe80000100800 */
[----:B------:R-:W-:Y:S04]  /*42b90*/  STL [R1+0x8d0], R57 ;  /* 0x0008d03901007387 */ /* 0x000fe80000100800 */
[----:B------:R-:W5:Y:S01]  /*42ba0*/  LDL.LU R43, [R1+0x9b4] ;  /* 0x0009b400012b7983 */ /* 0x000f620000300800 */
[----:B-1----:R-:W-:Y:S02]  /*42bb0*/  IMAD.MOV.U32 R40, RZ, RZ, R56 ;  /* 0x000000ffff287224 */ /* 0x002fe400078e0038 */
[----:B------:R-:W-:-:S05]  /*42bc0*/  IMAD.MOV.U32 R41, RZ, RZ, R57 ;  /* 0x000000ffff297224 */ /* 0x000fca00078e0039 */
[----:B------:R1:W-:Y:S02]  /*42bd0*/  LDGSTS.E [R42+0x17600], [R40.64], P3 ;  /* 0x17600000282a7fae */ /* 0x0003e40009921848 */
[----:B-1----:R-:W-:Y:S02]  /*42be0*/  IMAD.MOV.U32 R40, RZ, RZ, R54 ;  /* 0x000000ffff287224 */ /* 0x002fe400078e0036 */
[----:B------:R-:W-:Y:S01]  /*42bf0*/  IMAD.X R55, R55, 0x1, R0, P1 ;  /* 0x0000000137377824 */ /* 0x000fe200008e0600 */
[----:B------:R-:W-:-:S03]  /*42c00*/  IADD3 R46, P0, R46, R50, RZ ;  /* 0x000000322e2e7210 */ /* 0x000fc60007f1e0ff */
[----:B------:R-:W-:Y:S01]  /*42c10*/  IMAD.MOV.U32 R41, RZ, RZ, R55 ;  /* 0x000000ffff297224 */ /* 0x000fe200078e0037 */
[----:B------:R-:W-:Y:S01]  /*42c20*/  IADD3 R51, P1, R51, R50, RZ ;  /* 0x0000003233337210 */ /* 0x000fe20007f3e0ff */
[----:B------:R1:W-:Y:S01]  /*42c30*/  STL [R1+0x914], R46 ;  /* 0x0009142e01007387 */ /* 0x0003e20000100800 */
[----:B------:R-:W-:-:S03]  /*42c40*/  IMAD.X R53, R53, 0x1, R0, P0 ;  /* 0x0000000135357824 */ /* 0x000fc600000e0600 */
[----:B------:R1:W-:Y:S04]  /*42c50*/  STL [R1+0x8f0], R55 ;  /* 0x0008f03701007387 */ /* 0x0003e80000100800 */
[----:B------:R-:W5:Y:S04]  /*42c60*/  LDL.LU R61, [R1+0x9d4] ;  /* 0x0009d400013d7983 */ /* 0x000f680000300800 */
[----:B------:R-:W-:Y:S04]  /*42c70*/  STL [R1+0x934], R51 ;  /* 0x0009343301007387 */ /* 0x000fe80000100800 */
[----:B------:R1:W-:Y:S04]  /*42c80*/  LDGSTS.E [R42+0x17e00], [R40.64], P3 ;  /* 0x17e00000282a7fae */ /* 0x0003e80009921848 */
[----:B------:R2:W-:Y:S01]  /*42c90*/  STL [R1+0x910], R53 ;  /* 0x0009103501007387 */ /* 0x0005e20000100800 */
[----:B------:R-:W-:Y:S01]  /*42ca0*/  IADD3 R48, P0, R48, R50, RZ ;  /* 0x0000003230307210 */ /* 0x000fe20007f1e0ff */
[----:B-1----:R-:W-:-:S02]  /*42cb0*/  IMAD.MOV.U32 R40, RZ, RZ, R46 ;  /* 0x000000ffff287224 */ /* 0x002fc400078e002e */
[----:B------:R-:W5:Y:S01]  /*42cc0*/  LDL.LU R46, [R1+0x9b0] ;  /* 0x0009b000012e7983 */ /* 0x000f620000300800 */
[----:B------:R-:W-:-:S03]  /*42cd0*/  IMAD.X R52, R52, 0x1, R0, P1 ;  /* 0x0000000134347824 */ /* 0x000fc600008e0600 */
[----:B------:R-:W-:Y:S04]  /*42ce0*/  STL [R1+0x954], R48 ;  /* 0x0009543001007387 */ /* 0x000fe80000100800 */
[----:B------:R1:W-:Y:S04]  /*42cf0*/  STL [R1+0x930], R52 ;  /* 0x0009303401007387 */ /* 0x0003e80000100800 */
[----:B------:R-:W5:Y:S04]  /*42d00*/  LDL.LU R59, [R1+0x9f4] ;  /* 0x0009f400013b7983 */ /* 0x000f680000300800 */
[----:B------:R-:W5:Y:S01]  /*42d10*/  LDL.LU R62, [R1+0x9d0] ;  /* 0x0009d000013e7983 */ /* 0x000f620000300800 */
[----:B------:R-:W-:-:S05]  /*42d20*/  IMAD.MOV.U32 R41, RZ, RZ, R53 ;  /* 0x000000ffff297224 */ /* 0x000fca00078e0035 */
[----:B------:R1:W-:Y:S02]  /*42d30*/  LDGSTS.E [R42+0x18600], [R40.64], P3 ;  /* 0x18600000282a7fae */ /* 0x0003e40009921848 */
[----:B-1----:R-:W-:Y:S02]  /*42d40*/  IMAD.MOV.U32 R40, RZ, RZ, R51 ;  /* 0x000000ffff287224 */ /* 0x002fe400078e0033 */
[----:B------:R-:W-:-:S05]  /*42d50*/  IMAD.MOV.U32 R41, RZ, RZ, R52 ;  /* 0x000000ffff297224 */ /* 0x000fca00078e0034 */
[----:B------:R1:W-:Y:S02]  /*42d60*/  LDGSTS.E [R42+0x18e00], [R40.64], P3 ;  /* 0x18e00000282a7fae */ /* 0x0003e40009921848 */
[----:B-1----:R-:W-:Y:S01]  /*42d70*/  IMAD.MOV.U32 R40, RZ, RZ, R48 ;  /* 0x000000ffff287224 */ /* 0x002fe200078e0030 */
[----:B--2---:R-:W-:Y:S02]  /*42d80*/  IADD3 R44, P1, R44, R50, RZ ;  /* 0x000000322c2c7210 */ /* 0x004fe40007f3e0ff */
[----:B----4-:R-:W-:-:S03]  /*42d90*/  IADD3.X R49, R49, R0, RZ, P0, !PT ;  /* 0x0000000031317210 */ /* 0x010fc600007fe4ff */
[----:B------:R-:W-:Y:S04]  /*42da0*/  STL [R1+0x974], R44 ;  /* 0x0009742c01007387 */ /* 0x000fe80000100800 */
[----:B------:R-:W-:Y:S04]  /*42db0*/  STL [R1+0x950], R49 ;  /* 0x0009503101007387 */ /* 0x000fe80000100800 */
[----:B------:R-:W2:Y:S01]  /*42dc0*/  LDL.LU R57, [R1+0xa14] ;  /* 0x000a140001397983 */ /* 0x000ea20000300800 */
[----:B---3--:R-:W-:-:S03]  /*42dd0*/  IADD3 R2, P0, R2, R50, RZ ;  /* 0x0000003202027210 */ /* 0x008fc60007f1e0ff */
[----:B------:R-:W3:Y:S01]  /*42de0*/  LDL.LU R60, [R1+0x9f0] ;  /* 0x0009f000013c7983 */ /* 0x000ee20000300800 */
[----:B------:R-:W-:-:S03]  /*42df0*/  IMAD.X R45, R45, 0x1, R0, P1 ;  /* 0x000000012d2d7824 */ /* 0x000fc600008e0600 */
[----:B------:R-:W-:Y:S04]  /*42e00*/  STL [R1+0x994], R2 ;  /* 0x0009940201007387 */ /* 0x000fe80000100800 */
[----:B------:R1:W-:Y:S04]  /*42e10*/  STL [R1+0x970], R45 ;  /* 0x0009702d01007387 */ /* 0x0003e80000100800 */
[----:B------:R-:W4:Y:S04]  /*42e20*/  LDL.LU R58, [R1+0xa10] ;  /* 0x000a1000013a7983 */ /* 0x000f280000300800 */
[----:B------:R-:W4:Y:S04]  /*42e30*/  LDL.LU R55, [R1+0xa34] ;  /* 0x000a340001377983 */ /* 0x000f280000300800 */
[----:B------:R-:W4:Y:S04]  /*42e40*/  LDL.LU R53, [R1+0xa54] ;  /* 0x000a540001357983 */ /* 0x000f280000300800 */
[----:B------:R-:W4:Y:S01]  /*42e50*/  LDL.LU R56, [R1+0xa30] ;  /* 0x000a300001387983 */ /* 0x000f220000300800 */
[----:B------:R-:W-:-:S02]  /*42e60*/  IMAD.X R47, R47, 0x1, R0, P0 ;  /* 0x000000012f2f7824 */ /* 0x000fc400000e0600 */
[----:B------:R-:W-:-:S05]  /*42e70*/  IMAD.MOV.U32 R41, RZ, RZ, R49 ;  /* 0x000000ffff297224 */ /* 0x000fca00078e0031 */
[----:B------:R1:W-:Y:S01]  /*42e80*/  LDGSTS.E [R42+0x19600], [R40.64], P3 ;  /* 0x19600000282a7fae */ /* 0x0003e20009921848 */
[----:B-----5:R-:W-:-:S05]  /*42e90*/  IADD3 R43, P1, R43, R50, RZ ;  /* 0x000000322b2b7210 */ /* 0x020fca0007f3e0ff */
[----:B------:R-:W-:Y:S04]  /*42ea0*/  STL [R1+0x9b4], R43 ;  /* 0x0009b42b01007387 */ /* 0x000fe80000100800 */
[----:B------:R5:W-:Y:S04]  /*42eb0*/  STL [R1+0x990], R47 ;  /* 0x0009902f01007387 */ /* 0x000be80000100800 */
[----:B------:R-:W4:Y:S04]  /*42ec0*/  LDL.LU R54, [R1+0xa50] ;  /* 0x000a500001367983 */ /* 0x000f280000300800 */
[----:B------:R-:W4:Y:S04]  /*42ed0*/  LDL.LU R52, [R1+0xa70] ;  /* 0x000a700001347983 */ /* 0x000f280000300800 */
[----:B------:R-:W4:Y:S01]  /*42ee0*/  LDL.LU R51, [R1+0xa74] ;  /* 0x000a740001337983 */ /* 0x000f220000300800 */
[----:B-1----:R-:W-:-:S03]  /*42ef0*/  IMAD.MOV.U32 R41, RZ, RZ, R45 ;  /* 0x000000ffff297224 */ /* 0x002fc600078e002d */
[----:B------:R-:W4:Y:S01]  /*42f00*/  LDL.LU R48, [R1+0xa90] ;  /* 0x000a900001307983 */ /* 0x000f220000300800 */
[----:B------:R-:W-:-:S03]  /*42f10*/  IMAD.MOV.U32 R40, RZ, RZ, R44 ;  /* 0x000000ffff287224 */ /* 0x000fc600078e002c */
[----:B------:R-:W4:Y:S04]  /*42f20*/  LDL.LU R45, [R1+0xaa8] ;  /* 0x000aa800012d7983 */ /* 0x000f280000300800 */
[----:B------:R-:W4:Y:S04]  /*42f30*/  LDL.LU R44, [R1+0xac0] ;  /* 0x000ac000012c7983 */ /* 0x000f280000300800 */
[----:B------:R-:W4:Y:S04]  /*42f40*/  LDL.LU R49, [R1+0xa8c] ;  /* 0x000a8c0001317983 */ /* 0x000f280000300800 */
[----:B------:R1:W-:Y:S01]  /*42f50*/  LDGSTS.E [R42+0x19e00], [R40.64], P3 ;  /* 0x19e00000282a7fae */ /* 0x0003e20009921848 */
[----:B------:R-:W-:Y:S01]  /*42f60*/  IADD3 R61, P0, R61, R50, RZ ;  /* 0x000000323d3d7210 */ /* 0x000fe20007f1e0ff */
[----:B-1----:R-:W-:Y:S01]  /*42f70*/  IMAD.MOV.U32 R41, RZ, RZ, R47 ;  /* 0x000000ffff297224 */ /* 0x002fe200078e002f */
[----:B------:R-:W-:-:S03]  /*42f80*/  MOV R40, R2 ;  /* 0x0000000200287202 */ /* 0x000fc60000000f00 */
[----:B------:R-:W-:Y:S04]  /*42f90*/  STL [R1+0x9d4], R61 ;  /* 0x0009d43d01007387 */ /* 0x000fe80000100800 */
[----:B------:R1:W-:Y:S01]  /*42fa0*/  LDGSTS.E [R42+0x1a600], [R40.64], P3 ;  /* 0x1a600000282a7fae */ /* 0x0003e20009921848 */
[----:B------:R-:W-:-:S05]  /*42fb0*/  IMAD.X R46, R46, 0x1, R0, P1 ;  /* 0x000000012e2e7824 */ /* 0x000fca00008e0600 */
[----:B------:R1:W-:Y:S04]  /*42fc0*/  STL [R1+0x9b0], R46 ;  /* 0x0009b02e01007387 */ /* 0x0003e80000100800 */
[----:B------:R-:W4:Y:S01]  /*42fd0*/  LDL.LU R2, [R1+0xad8] ;  /* 0x000ad80001027983 */ /* 0x000f220000300800 */
[----:B------:R-:W-:-:S03]  /*42fe0*/  IADD3 R59, P1, R59, R50, RZ ;  /* 0x000000323b3b7210 */ /* 0x000fc60007f3e0ff */
[----:B-----5:R-:W5:Y:S01]  /*42ff0*/  LDL.LU R47, [R1+0xaa4] ;  /* 0x000aa400012f7983 */ /* 0x020f620000300800 */
[----:B------:R-:W-:-:S03]  /*43000*/  IMAD.X R62, R62, 0x1, R0, P0 ;  /* 0x000000013e3e7824 */ /* 0x000fc600000e0600 */
[----:B------:R-:W-:Y:S01]  /*43010*/  STL [R1+0x9f4], R59 ;  /* 0x0009f43b01007387 */ /* 0x000fe20000100800 */
[----:B-1----:R-:W-:-:S03]  /*43020*/  IMAD.MOV.U32 R41, RZ, RZ, R46 ;  /* 0x000000ffff297224 */ /* 0x002fc600078e002e */
[----:B------:R-:W-:Y:S04]  /*43030*/  STL [R1+0x9d0], R62 ;  /* 0x0009d03e01007387 */ /* 0x000fe80000100800 */
[----:B------:R-:W5:Y:S01]  /*43040*/  LDL.LU R46, [R1+0xabc] ;  /* 0x000abc00012e7983 */ /* 0x000f620000300800 */
[----:B------:R-:W-:-:S03]  /*43050*/  IMAD.MOV.U32 R40, RZ, RZ, R43 ;  /* 0x000000ffff287224 */ /* 0x000fc600078e002b */
[----:B------:R-:W5:Y:S04]  /*43060*/  LDL.LU R43, [R1+0xad4] ;  /* 0x000ad400012b7983 */ /* 0x000f680000300800 */
[----:B------:R1:W-:Y:S02]  /*43070*/  LDGSTS.E [R42+0x1ae00], [R40.64], P3 ;  /* 0x1ae00000282a7fae */ /* 0x0003e40009921848 */
[----:B-1----:R-:W-:Y:S02]  /*43080*/  IMAD.MOV.U32 R40, RZ, RZ, R61 ;  /* 0x000000ffff287224 */ /* 0x002fe400078e003d */
[----:B------:R-:W-:-:S05]  /*43090*/  IMAD.MOV.U32 R41, RZ, RZ, R62 ;  /* 0x000000ffff297224 */ /* 0x000fca00078e003e */
[----:B------:R1:W-:Y:S02]  /*430a0*/  LDGSTS.E [R42+0x1b600], [R40.64], P3 ;  /* 0x1b600000282a7fae */ /* 0x0003e40009921848 */
[----:B-1----:R-:W-:Y:S01]  /*430b0*/  IMAD.MOV.U32 R40, RZ, RZ, R59 ;  /* 0x000000ffff287224 */ /* 0x002fe200078e003b */
[----:B------:R-:W-:Y:S01]  /*430c0*/  UIADD3 UR4, UR4, 0x1, URZ ;  /* 0x0000000104047890 */ /* 0x000fe2000fffe03f */
[----:B------:R-:W-:Y:S02]  /*430d0*/  IMAD.MOV.U32 R206, RZ, RZ, R25 ;  /* 0x000000ffffce7224 */ /* 0x000fe400078e0019 */
[----:B------:R-:W-:Y:S01]  /*430e0*/  IMAD.MOV.U32 R207, RZ, RZ, R24 ;  /* 0x000000ffffcf7224 */ /* 0x000fe200078e0018 */
[C---:B------:R-:W-:Y:S08]  /*430f0*/  HMMA.1688.F32.TF32 R212, R68.reuse, R14, R212 ;  /* 0x0000000e44d4723c */ /* 0x040ff000000810d4 */
[C---:B------:R-:W-:Y:S08]  /*43100*/  HMMA.1688.F32.TF32 R208, R68.reuse, R10, R208 ;  /* 0x0000000a44d0723c */ /* 0x040ff000000810d0 */
[----:B------:R-:W-:Y:S08]  /*43110*/  HMMA.1688.F32.TF32 R224, R68, R26, R224 ;  /* 0x0000001a44e0723c */ /* 0x000ff000000810e0 */
[----:B------:R-:W-:Y:S01]  /*43120*/  HMMA.1688.F32.TF32 R12, R72, R14, R144 ;  /* 0x0000000e480c723c */ /* 0x000fe20000081090 */
[----:B--2---:R-:W-:Y:S01]  /*43130*/  IADD3 R57, P0, R57, R50, RZ ;  /* 0x0000003239397210 */ /* 0x004fe20007f1e0ff */
[----:B---3--:R-:W-:-:S05]  /*43140*/  IMAD.X R60, R60, 0x1, R0, P1 ;  /* 0x000000013c3c7824 */ /* 0x008fca00008e0600 */
[----:B------:R-:W-:-:S05]  /*43150*/  MOV R41, R60 ;  /* 0x0000003c00297202 */ /* 0x000fca0000000f00 */
[----:B------:R1:W-:Y:S01]  /*43160*/  LDGSTS.E [R42+0x1be00], [R40.64], P3 ;  /* 0x1be00000282a7fae */ /* 0x0003e20009921848 */
[----:B----4-:R-:W-:Y:S01]  /*43170*/  IMAD.X R58, R58, 0x1, R0, P0 ;  /* 0x000000013a3a7824 */ /* 0x010fe200000e0600 */
[-C--:B------:R-:W-:Y:S01]  /*43180*/  IADD3 R55, P1, R55, R50.reuse, RZ ;  /* 0x0000003237377210 */ /* 0x080fe20007f3e0ff */
[----:B-1----:R-:W-:Y:S02]  /*43190*/  IMAD.MOV.U32 R40, RZ, RZ, R57 ;  /* 0x000000ffff287224 */ /* 0x002fe400078e0039 */
[----:B------:R-:W-:Y:S01]  /*431a0*/  IMAD.MOV.U32 R41, RZ, RZ, R58 ;  /* 0x000000ffff297224 */ /* 0x000fe200078e003a */
[----:B------:R-:W-:Y:S01]  /*431b0*/  IADD3 R53, P0, R53, R50, RZ ;  /* 0x0000003235357210 */ /* 0x000fe20007f1e0ff */
[----:B------:R-:W-:-:S03]  /*431c0*/  IMAD.X R56, R56, 0x1, R0, P1 ;  /* 0x0000000138387824 */ /* 0x000fc600008e0600 */
[----:B------:R1:W-:Y:S02]  /*431d0*/  LDGSTS.E [R42+0x1c600], [R40.64], P3 ;  /* 0x1c600000282a7fae */ /* 0x0003e40009921848 */
[----:B-1----:R-:W-:Y:S02]  /*431e0*/  IMAD.MOV.U32 R40, RZ, RZ, R55 ;  /* 0x000000ffff287224 */ /* 0x002fe400078e0037 */
[----:B------:R-:W-:-:S05]  /*431f0*/  IMAD.MOV.U32 R41, RZ, RZ, R56 ;  /* 0x000000ffff297224 */ /* 0x000fca00078e0038 */
[----:B------:R1:W-:Y:S01]  /*43200*/  LDGSTS.E [R42+0x1ce00], [R40.64], P3 ;  /* 0x1ce00000282a7fae */ /* 0x0003e20009921848 */
[----:B------:R-:W-:Y:S02]  /*43210*/  IMAD.X R54, R54, 0x1, R0, P0 ;  /* 0x0000000136367824 */ /* 0x000fe400000e0600 */
[----:B-1----:R-:W-:Y:S02]  /*43220*/  IMAD.MOV.U32 R40, RZ, RZ, R53 ;  /* 0x000000ffff287224 */ /* 0x002fe400078e0035 */
[----:B------:R-:W-:Y:S01]  /*43230*/  IMAD.MOV.U32 R41, RZ, RZ, R54 ;  /* 0x000000ffff297224 */ /* 0x000fe200078e0036 */
[----:B------:R-:W-:-:S04]  /*43240*/  IADD3 R51, P1, R51, R50, RZ ;  /* 0x0000003233337210 */ /* 0x000fc80007f3e0ff */
[----:B------:R1:W-:Y:S01]  /*43250*/  LDGSTS.E [R42+0x1d600], [R40.64], P3 ;  /* 0x1d600000282a7fae */ /* 0x0003e20009921848 */
[-C--:B------:R-:W-:Y:S01]  /*43260*/  IADD3 R48, P0, R48, R50.reuse, RZ ;  /* 0x0000003230307210 */ /* 0x080fe20007f1e0ff */
[----:B------:R-:W-:Y:S01]  /*43270*/  IMAD.X R52, R52, 0x1, R0, P1 ;  /* 0x0000000134347824 */ /* 0x000fe200008e0600 */
[----:B------:R-:W-:Y:S01]  /*43280*/  IADD3 R45, P1, R45, R50, RZ ;  /* 0x000000322d2d7210 */ /* 0x000fe20007f3e0ff */
[----:B-1----:R-:W-:Y:S02]  /*43290*/  IMAD.MOV.U32 R40, RZ, RZ, R51 ;  /* 0x000000ffff287224 */ /* 0x002fe400078e0033 */
[----:B------:R-:W-:Y:S01]  /*432a0*/  IMAD.MOV.U32 R41, RZ, RZ, R52 ;  /* 0x000000ffff297224 */ /* 0x000fe200078e0034 */
[----:B------:R-:W-:Y:S01]  /*432b0*/  IADD3.X R49, R49, R0, RZ, P0, !PT ;  /* 0x0000000031317210 */ /* 0x000fe200007fe4ff */
[----:B------:R-:W-:Y:S04]  /*432c0*/  STL [R1+0xa14], R57 ;  /* 0x000a143901007387 */ /* 0x000fe80000100800 */
[----:B------:R1:W-:Y:S01]  /*432d0*/  LDGSTS.E [R42+0x1de00], [R40.64], P3 ;  /* 0x1de00000282a7fae */ /* 0x0003e20009921848 */
[----:B------:R-:W-:-:S03]  /*432e0*/  IADD3 R44, P2, R44, R50, RZ ;  /* 0x000000322c2c7210 */ /* 0x000fc60007f5e0ff */
[----:B------:R-:W-:Y:S04]  /*432f0*/  STL [R1+0x9f0], R60 ;  /* 0x0009f03c01007387 */ /* 0x000fe80000100800 */
[----:B------:R-:W-:Y:S01]  /*43300*/  STL [R1+0xa34], R55 ;  /* 0x000a343701007387 */ /* 0x000fe20000100800 */
[----:B-1----:R-:W-:Y:S02]  /*43310*/  IMAD.MOV.U32 R40, RZ, RZ, R48 ;  /* 0x000000ffff287224 */ /* 0x002fe400078e0030 */
[----:B------:R-:W-:Y:S01]  /*43320*/  IMAD.MOV.U32 R41, RZ, RZ, R49 ;  /* 0x000000ffff297224 */ /* 0x000fe200078e0031 */
[----:B------:R-:W-:Y:S04]  /*43330*/  STL [R1+0xa10], R58 ;  /* 0x000a103a01007387 */ /* 0x000fe80000100800 */
[----:B------:R-:W-:Y:S04]  /*43340*/  STL [R1+0xa54], R53 ;  /* 0x000a543501007387 */ /* 0x000fe80000100800 */
[----:B------:R-:W-:Y:S04]  /*43350*/  STL [R1+0xa30], R56 ;  /* 0x000a303801007387 */ /* 0x000fe80000100800 */
[----:B------:R1:W-:Y:S04]  /*43360*/  LDGSTS.E [R42+0x1e600], [R40.64], P3 ;  /* 0x1e600000282a7fae */ /* 0x0003e80009921848 */
[----:B------:R-:W-:Y:S04]  /*43370*/  STL [R1+0xa74], R51 ;  /* 0x000a743301007387 */ /* 0x000fe80000100800 */
[----:B------:R-:W-:Y:S01]  /*43380*/  STL [R1+0xa50], R54 ;  /* 0x000a503601007387 */ /* 0x000fe20000100800 */
[----:B-1----:R-:W-:-:S03]  /*43390*/  IMAD.MOV.U32 R40, RZ, RZ, R45 ;  /* 0x000000ffff287224 */ /* 0x002fc600078e002d */
[----:B------:R-:W-:Y:S01]  /*433a0*/  STL [R1+0xa90], R48 ;  /* 0x000a903001007387 */ /* 0x000fe20000100800 */
[----:B-----5:R-:W-:-:S03]  /*433b0*/  IMAD.X R47, R47, 0x1, R0, P1 ;  /* 0x000000012f2f7824 */ /* 0x020fc600008e0600 */
[----:B------:R-:W-:Y:S01]  /*433c0*/  STL [R1+0xa70], R52 ;  /* 0x000a703401007387 */ /* 0x000fe20000100800 */
[----:B------:R-:W-:-:S03]  /*433d0*/  IMAD.MOV.U32 R41, RZ, RZ, R47 ;  /* 0x000000ffff297224 */ /* 0x000fc600078e002f */
[----:B------:R1:W-:Y:S01]  /*433e0*/  STL [R1+0xaa8], R45 ;  /* 0x000aa82d01007387 */ /* 0x0003e20000100800 */
[----:B------:R-:W-:-:S03]  /*433f0*/  IADD3 R2, P0, R2, R50, RZ ;  /* 0x0000003202027210 */ /* 0x000fc60007f1e0ff */
[----:B------:R2:W-:Y:S01]  /*43400*/  LDGSTS.E [R42+0x1ee00], [R40.64], P3 ;  /* 0x1ee00000282a7fae */ /* 0x0005e20009921848 */
[----:B------:R-:W-:Y:S01]  /*43410*/  IMAD.X R46, R46, 0x1, R0, P2 ;  /* 0x000000012e2e7824 */ /* 0x000fe200010e0600 */
[----:B-1----:R-:W-:Y:S02]  /*43420*/  MOV R45, 0x3f ;  /* 0x0000003f002d7802 */ /* 0x002fe40000000f00 */
[----:B------:R-:W-:Y:S01]  /*43430*/  STL [R1+0xa8c], R49 ;  /* 0x000a8c3101007387 */ /* 0x000fe20000100800 */
[----:B--2---:R-:W-:Y:S02]  /*43440*/  IMAD.MOV.U32 R40, RZ, RZ, R44 ;  /* 0x000000ffff287224 */ /* 0x004fe400078e002c */
[----:B------:R-:W-:Y:S01]  /*43450*/  IMAD.MOV.U32 R41, RZ, RZ, R46 ;  /* 0x000000ffff297224 */ /* 0x000fe200078e002e */
[----:B------:R-:W-:Y:S01]  /*43460*/  IADD3 R45, R45, c[0x0][0x180], RZ ;  /* 0x000060002d2d7a10 */ /* 0x000fe20007ffe0ff */
[----:B------:R-:W-:Y:S04]  /*43470*/  STL [R1+0xac0], R44 ;  /* 0x000ac02c01007387 */ /* 0x000fe80000100800 */
[----:B------:R1:W-:Y:S01]  /*43480*/  LDGSTS.E [R42+0x1f600], [R40.64], P3 ;  /* 0x1f600000282a7fae */ /* 0x0003e20009921848 */
[----:B------:R-:W-:-:S03]  /*43490*/  IMAD.X R43, R43, 0x1, R0, P0 ;  /* 0x000000012b2b7824 */ /* 0x000fc600000e0600 */
[----:B------:R2:W-:Y:S01]  /*434a0*/  STL [R1+0xad8], R2 ;  /* 0x000ad80201007387 */ /* 0x0005e20000100800 */
[----:B-1----:R-:W-:Y:S01]  /*434b0*/  IMAD.MOV.U32 R40, RZ, RZ, R2 ;  /* 0x000000ffff287224 */ /* 0x002fe200078e0002 */
[----:B--2---:R-:W-:Y:S02]  /*434c0*/  SHF.R.S32.HI R2, RZ, 0x1f, R45 ;  /* 0x0000001fff027819 */ /* 0x004fe4000001142d */
[----:B------:R1:W-:Y:S02]  /*434d0*/  STL [R1+0xaa4], R47 ;  /* 0x000aa42f01007387 */ /* 0x0003e40000100800 */
[----:B------:R-:W-:Y:S02]  /*434e0*/  LEA.HI R2, R2, R45, RZ, 0x6 ;  /* 0x0000002d02027211 */ /* 0x000fe400078f30ff */
[----:B------:R1:W-:Y:S02]  /*434f0*/  STL [R1+0xabc], R46 ;  /* 0x000abc2e01007387 */ /* 0x0003e40000100800 */
[----:B------:R-:W-:-:S02]  /*43500*/  SHF.R.S32.HI R2, RZ, 0x6, R2 ;  /* 0x00000006ff027819 */ /* 0x000fc40000011402 */
[----:B------:R1:W-:Y:S02]  /*43510*/  STL [R1+0xad4], R43 ;  /* 0x000ad42b01007387 */ /* 0x0003e40000100800 */
[----:B------:R-:W-:Y:S01]  /*43520*/  ISETP.NE.U32.AND P0, PT, R2, UR4, PT ;  /* 0x0000000402007c0c */ /* 0x000fe2000bf05070 */
[----:B------:R-:W-:Y:S01]  /*43530*/  IMAD.MOV.U32 R41, RZ, RZ, R43 ;  /* 0x000000ffff297224 */ /* 0x000fe200078e002b */
[----:B------:R-:W-:Y:S04]  /*43540*/  HMMA.1688.F32.TF32 R68, R68, R66, R128 ;  /* 0x000000424444723c */ /* 0x000fe80000081080 */
[----:B------:R1:W-:Y:S04]  /*43550*/  LDGSTS.E [R42+0x1fe00], [R40.64], P3 ;  /* 0x1fe00000282a7fae */ /* 0x0003e80009921848 */
[C---:B------:R-:W-:Y:S01]  /*43560*/  HMMA.1688.F32.TF32 R8, R72.reuse, R10, R148 ;  /* 0x0000000a4808723c */ /* 0x040fe20000081094 */
[----:B------:R-:W0:Y:S07]  /*43570*/  LDGDEPBAR ;  /* 0x00000000000079af */ /* 0x000e2e0000000000 */
[C---:B------:R-:W-:Y:S08]  /*43580*/  HMMA.1688.F32.TF32 R24, R72.reuse, R26, R204 ;  /* 0x0000001a4818723c */ /* 0x040ff000000810cc */
[----:B------:R-:W-:Y:S01]  /*43590*/  HMMA.1688.F32.TF32 R144, R72, R66, R92 ;  /* 0x000000424890723c */ /* 0x000fe2000008105c */
[----:B-1----:R-:W-:Y:S01]  /*435a0*/  @!P0 CALL.REL.NOINC `(.L_x_1) ;  /* 0x0000001000008944 */ /* 0x002fe20003c00000 */
[----:B------:R-:W-:Y:S06]  /*435b0*/  BRA `(.L_x_2) ;  /* 0xfffe8bd000007947 */ /* 0x000fec000383ffff */
.L_x_1:
[----:B------:R-:W2:Y:S01]  /*435c0*/  LDL.LU R40, [R1+0xc80] ;  /* 0x000c800001287983 */ /* 0x000ea20000300800 */
[----:B------:R-:W-:-:S04]  /*435d0*/  DEPBAR.LE SB0, 0x0 ;  /* 0x000080000000791a */ /* 0x000fc80000000000 */
[----:B------:R-:W4:Y:S04]  /*435e0*/  LDL.LU R41, [R1+0x300] ;  /* 0x0003000001297983 */ /* 0x000f280000300800 */
[----:B------:R-:W4:Y:S04]  /*435f0*/  LDL.LU R42, [R1+0x2f0] ;  /* 0x0002f000012a7983 */ /* 0x000f280000300800 */
[----:B------:R-:W4:Y:S04]  /*43600*/  LDL.LU R43, [R1+0x2e0] ;  /* 0x0002e000012b7983 */ /* 0x000f280000300800 */
[----:B------:R-:W1:Y:S04]  /*43610*/  S2R R52, SR_TID.X ;  /* 0x0000000000347919 */ /* 0x000e680000002100 */
[----:B------:R-:W5:Y:S04]  /*43620*/  LDL.LU R45, [R1+0x304] ;  /* 0x00030400012d7983 */ /* 0x000f680000300800 */
[----:B------:R-:W5:Y:S04]  /*43630*/  LDL.LU R46, [R1+0x2f4] ;  /* 0x0002f400012e7983 */ /* 0x000f680000300800 */
[----:B------:R-:W5:Y:S01]  /*43640*/  LDL.LU R47, [R1+0x2e4] ;  /* 0x0002e400012f7983 */ /* 0x000f620000300800 */
[----:B-1-3--:R-:W-:-:S02]  /*43650*/  IMAD.SHL.U32 R0, R52, 0x20, RZ ;  /* 0x0000002034007824 */ /* 0x00afc400078e00ff */
[----:B------:R-:W-:-:S03]  /*43660*/  IMAD.SHL.U32 R2, R52, 0x4, RZ ;  /* 0x0000000434027824 */ /* 0x000fc600078e00ff */
[----:B------:R-:W-:-:S04]  /*43670*/  LOP3.LUT R0, R0, 0x60, RZ, 0xc0, !PT ;  /* 0x0000006000007812 */ /* 0x000fc800078ec0ff */
[----:B------:R-:W-:Y:S01]  /*43680*/  LOP3.LUT R0, R0, 0x70, R2, 0x78, !PT ;  /* 0x0000007000007812 */ /* 0x000fe200078e7802 */
[----:B------:R-:W-:-:S05]  /*43690*/  IMAD.SHL.U32 R2, R52, 0x400, RZ ;  /* 0x0000040034027824 */ /* 0x000fca00078e00ff */
[----:B------:R-:W-:Y:S01]  /*436a0*/  LOP3.LUT R2, R2, 0x6000, RZ, 0xc0, !PT ;  /* 0x0000600002027812 */ /* 0x000fe200078ec0ff */
[----:B------:R-:W-:Y:S03]  /*436b0*/  BAR.SYNC.DEFER_BLOCKING 0x0 ;  /* 0x0000000000007b1d */ /* 0x000fe60000010000 */
[----:B--2---:R-:W-:Y:S01]  /*436c0*/  IADD3 R0, R0, R2, R40 ;  /* 0x0000000200007210 */ /* 0x004fe20007ffe028 */
[----:B------:R-:W-:-:S05]  /*436d0*/  IMAD.MOV.U32 R40, RZ, RZ, R196 ;  /* 0x000000ffff287224 */ /* 0x000fca00078e00c4 */
[----:B----4-:R1:W-:Y:S04]  /*436e0*/  STS.128 [R0], R40 ;  /* 0x0000002800007388 */ /* 0x0103e80000000c00 */
[----:B-1----:R-:W2:Y:S04]  /*436f0*/  LDL.LU R41, [R1+0x308] ;  /* 0x0003080001297983 */ /* 0x002ea80000300800 */
[----:B------:R-:W2:Y:S04]  /*43700*/  LDL.LU R42, [R1+0x2f8] ;  /* 0x0002f800012a7983 */ /* 0x000ea80000300800 */
[----:B------:R-:W2:Y:S01]  /*43710*/  LDL.LU R43, [R1+0x2e8] ;  /* 0x0002e800012b7983 */ /* 0x000ea20000300800 */
[----:B------:R-:W-:Y:S01]  /*43720*/  MOV R40, R198 ;  /* 0x000000c600287202 */ /* 0x000fe20000000f00 */
[----:B------:R-:W-:-:S04]  /*43730*/  IMAD.MOV.U32 R44, RZ, RZ, R197 ;  /* 0x000000ffff2c7224 */ /* 0x000fc800078e00c5 */
[----:B--2---:R1:W-:Y:S04]  /*43740*/  STS.128 [R0+0x80], R40 ;  /* 0x0000802800007388 */ /* 0x0043e80000000c00 */
[----:B-1----:R-:W2:Y:S04]  /*43750*/  LDL.LU R41, [R1+0x30c] ;  /* 0x00030c0001297983 */ /* 0x002ea80000300800 */
[----:B------:R-:W2:Y:S04]  /*43760*/  LDL.LU R42, [R1+0x2fc] ;  /* 0x0002fc00012a7983 */ /* 0x000ea80000300800 */
[----:B------:R-:W2:Y:S01]  /*43770*/  LDL.LU R43, [R1+0x2ec] ;  /* 0x0002ec00012b7983 */ /* 0x000ea20000300800 */
[----:B------:R-:W-:-:S03]  /*43780*/  IMAD.MOV.U32 R40, RZ, RZ, R199 ;  /* 0x000000ffff287224 */ /* 0x000fc600078e00c7 */
[----:B-----5:R1:W-:Y:S04]  /*43790*/  STS.128 [R0+0x400], R44 ;  /* 0x0004002c00007388 */ /* 0x0203e80000000c00 */
[----:B-1----:R-:W3:Y:S04]  /*437a0*/  LDL.LU R45, [R1+0x1f0] ;  /* 0x0001f000012d7983 */ /* 0x002ee80000300800 */
[----:B------:R-:W3:Y:S04]  /*437b0*/  LDL.LU R46, [R1+0x1e0] ;  /* 0x0001e000012e7983 */ /* 0x000ee80000300800 */
[----:B------:R-:W3:Y:S04]  /*437c0*/  LDL.LU R47, [R1+0x1d0] ;  /* 0x0001d000012f7983 */ /* 0x000ee80000300800 */
[----:B--2---:R1:W-:Y:S04]  /*437d0*/  STS.128 [R0+0x480], R40 ;  /* 0x0004802800007388 */ /* 0x0043e80000000c00 */
[----:B-1----:R-:W2:Y:S04]  /*437e0*/  LDL.LU R41, [R1+0x1f4] ;  /* 0x0001f40001297983 */ /* 0x002ea80000300800 */
[----:B------:R-:W2:Y:S04]  /*437f0*/  LDL.LU R42, [R1+0x1e4] ;  /* 0x0001e400012a7983 */ /* 0x000ea80000300800 */
[----:B------:R-:W2:Y:S01]  /*43800*/  LDL.LU R43, [R1+0x1d4] ;  /* 0x0001d400012b7983 */ /* 0x000ea20000300800 */
[----:B------:R-:W-:-:S05]  /*43810*/  IMAD.MOV.U32 R40, RZ, RZ, R133 ;  /* 0x000000ffff287224 */ /* 0x000fca00078e0085 */
[----:B--2---:R1:W-:Y:S04]  /*43820*/  STS.128 [R0+0x500], R40 ;  /* 0x0005002800007388 */ /* 0x0043e80000000c00 */
[----:B-1----:R-:W2:Y:S04]  /*43830*/  LDL.LU R41, [R1+0x1f8] ;  /* 0x0001f80001297983 */ /* 0x002ea80000300800 */
[----:B------:R-:W2:Y:S04]  /*43840*/  LDL.LU R42, [R1+0x1e8] ;  /* 0x0001e800012a7983 */ /* 0x000ea80000300800 */
[----:B------:R-:W2:Y:S04]  /*43850*/  LDL.LU R43, [R1+0x1d8] ;  /* 0x0001d800012b7983 */ /* 0x000ea80000300800 */
[----:B------:R-:W4:Y:S04]  /*43860*/  LDL.LU R49, [R1+0x1fc] ;  /* 0x0001fc0001317983 */ /* 0x000f280000300800 */
[----:B------:R-:W4:Y:S04]  /*43870*/  LDL.LU R50, [R1+0x1ec] ;  /* 0x0001ec0001327983 */ /* 0x000f280000300800 */
[----:B------:R-:W4:Y:S04]  /*43880*/  LDL.LU R51, [R1+0x1dc] ;  /* 0x0001dc0001337983 */ /* 0x000f280000300800 */
[----:B------:R-:W5:Y:S04]  /*43890*/  LDL.LU R72, [R1+0x2c0] ;  /* 0x0002c00001487983 */ /* 0x000f680000300800 */
[----:B------:R-:W5:Y:S04]  /*438a0*/  LDL.LU R73, [R1+0x290] ;  /* 0x0002900001497983 */ /* 0x000f680000300800 */
[----:B------:R-:W5:Y:S04]  /*438b0*/  LDL.LU R74, [R1] ;  /* 0x00000000014a7983 */ /* 0x000f680000300800 */
[----:B------:R-:W5:Y:S01]  /*438c0*/  LDL.LU R75, [R1+0x280] ;  /* 0x00028000014b7983 */ /* 0x000f620000300800 */
[----:B------:R-:W-:-:S02]  /*438d0*/  IMAD.MOV.U32 R44, RZ, RZ, R132 ;  /* 0x000000ffff2c7224 */ /* 0x000fc400078e0084 */
[----:B------:R-:W-:Y:S02]  /*438e0*/  IMAD.MOV.U32 R40, RZ, RZ, R134 ;  /* 0x000000ffff287224 */ /* 0x000fe400078e0086 */
[----:B------:R-:W-:Y:S01]  /*438f0*/  IMAD.MOV.U32 R48, RZ, RZ, R135 ;  /* 0x000000ffff307224 */ /* 0x000fe200078e0087 */
[----:B---3--:R1:W-:Y:S02]  /*43900*/  STS.128 [R0+0x100], R44 ;  /* 0x0001002c00007388 */ /* 0x0083e40000000c00 */
[----:B-1----:R-:W-:Y:S02]  /*43910*/  IMAD.MOV.U32 R44, RZ, RZ, R201 ;  /* 0x000000ffff2c7224 */ /* 0x002fe400078e00c9 */
[----:B------:R-:W-:Y:S02]  /*43920*/  IMAD.MOV.U32 R45, RZ, RZ, R209 ;  /* 0x000000ffff2d7224 */ /* 0x000fe400078e00d1 */
[----:B------:R-:W-:Y:S02]  /*43930*/  IMAD.MOV.U32 R46, RZ, RZ, R213 ;  /* 0x000000ffff2e7224 */ /* 0x000fe400078e00d5 */
[----:B------:R-:W-:-:S02]  /*43940*/  IMAD.MOV.U32 R47, RZ, RZ, R217 ;  /* 0x000000ffff2f7224 */ /* 0x000fc400078e00d9 */
[----:B------:R-:W-:-:S03]  /*43950*/  IMAD.MOV.U32 R217, RZ, RZ, R211 ;  /* 0x000000ffffd97224 */ /* 0x000fc600078e00d3 */
[----:B------:R1:W-:Y:S02]  /*43960*/  STS.128 [R0+0x600], R44 ;  /* 0x0006002c00007388 */ /* 0x0003e40000000c00 */
[----:B-1----:R-:W-:Y:S01]  /*43970*/  MOV R47, R17 ;  /* 0x00000011002f7202 */ /* 0x002fe20000000f00 */
[----:B------:R-:W-:Y:S02]  /*43980*/  IMAD.MOV.U32 R44, RZ, RZ, R89 ;  /* 0x000000ffff2c7224 */ /* 0x000fe400078e0059 */
[----:B------:R-:W-:Y:S02]  /*43990*/  IMAD.MOV.U32 R45, RZ, RZ, R9 ;  /* 0x000000ffff2d7224 */ /* 0x000fe400078e0009 */
[----:B------:R-:W-:Y:S02]  /*439a0*/  IMAD.MOV.U32 R46, RZ, RZ, R13 ;  /* 0x000000ffff2e7224 */ /* 0x000fe400078e000d */
[----:B------:R-:W-:-:S03]  /*439b0*/  IMAD.MOV.U32 R17, RZ, RZ, R11 ;  /* 0x000000ffff117224 */ /* 0x000fc600078e000b */
[----:B------:R-:W-:Y:S01]  /*439c0*/  STS.128 [R0+0x700], R44 ;  /* 0x0007002c00007388 */ /* 0x000fe20000000c00 */
[C---:B------:R-:W-:Y:S02]  /*439d0*/  IMAD.SHL.U32 R2, R52.reuse, 0x10, RZ ;  /* 0x0000001034027824 */ /* 0x040fe400078e00ff */
[----:B------:R-:W-:-:S03]  /*439e0*/  IMAD.SHL.U32 R3, R52, 0x1000, RZ ;  /* 0x0000100034037824 */ /* 0x000fc600078e00ff */
[----:B------:R-:W-:-:S04]  /*439f0*/  LOP3.LUT R2, R2, 0x7f0, RZ, 0xc0, !PT ;  /* 0x000007f002027812 */ /* 0x000fc800078ec0ff */
[----:B------:R-:W-:Y:S01]  /*43a00*/  LOP3.LUT R2, R2, 0x6000, R3, 0xf8, !PT ;  /* 0x0000600002027812 */ /* 0x000fe200078ef803 */
[----:B--2---:R1:W-:Y:S04]  /*43a10*/  STS.128 [R0+0x180], R40 ;  /* 0x0001802800007388 */ /* 0x0043e80000000c00 */
[----:B----4-:R2:W-:Y:S01]  /*43a20*/  STS.128 [R0+0x580], R48 ;  /* 0x0005803000007388 */ /* 0x0105e20000000c00 */
[----:B-1----:R-:W-:Y:S01]  /*43a30*/  IMAD.MOV.U32 R40, RZ, RZ, R200 ;  /* 0x000000ffff287224 */ /* 0x002fe200078e00c8 */
[----:B------:R-:W-:Y:S01]  /*43a40*/  MOV R42, R212 ;  /* 0x000000d4002a7202 */ /* 0x000fe20000000f00 */
[----:B------:R-:W-:Y:S02]  /*43a50*/  IMAD.MOV.U32 R41, RZ, RZ, R208 ;  /* 0x000000ffff297224 */ /* 0x000fe400078e00d0 */
[----:B------:R-:W-:Y:S01]  /*43a60*/  IMAD.MOV.U32 R43, RZ, RZ, R216 ;  /* 0x000000ffff2b7224 */ /* 0x000fe200078e00d8 */
[----:B------:R-:W-:Y:S01]  /*43a70*/  MOV R216, R203 ;  /* 0x000000cb00d87202 */ /* 0x000fe20000000f00 */
[----:B--2---:R-:W-:-:S02]  /*43a80*/  IMAD.MOV.U32 R48, RZ, RZ, R202 ;  /* 0x000000ffff307224 */ /* 0x004fc400078e00ca */
[----:B------:R-:W-:Y:S02]  /*43a90*/  IMAD.MOV.U32 R49, RZ, RZ, R210 ;  /* 0x000000ffff317224 */ /* 0x000fe400078e00d2 */
[----:B------:R-:W-:Y:S02]  /*43aa0*/  IMAD.MOV.U32 R50, RZ, RZ, R214 ;  /* 0x000000ffff327224 */ /* 0x000fe400078e00d6 */
[----:B------:R-:W-:Y:S01]  /*43ab0*/  IMAD.MOV.U32 R51, RZ, RZ, R218 ;  /* 0x000000ffff337224 */ /* 0x000fe200078e00da */
[----:B------:R1:W-:Y:S01]  /*43ac0*/  STS.128 [R0+0x200], R40 ;  /* 0x0002002800007388 */ /* 0x0003e20000000c00 */
[----:B------:R-:W-:-:S03]  /*43ad0*/  IMAD.MOV.U32 R218, RZ, RZ, R215 ;  /* 0x000000ffffda7224 */ /* 0x000fc600078e00d7 */
[----:B------:R2:W-:Y:S04]  /*43ae0*/  STS.128 [R0+0x280], R48 ;  /* 0x0002803000007388 */ /* 0x0005e80000000c00 */
[----:B------:R-:W-:Y:S01]  /*43af0*/  STS.128 [R0+0x680], R216 ;  /* 0x000680d800007388 */ /* 0x000fe20000000c00 */
[----:B-1----:R-:W-:Y:S02]  /*43b00*/  IMAD.MOV.U32 R43, RZ, RZ, R16 ;  /* 0x000000ffff2b7224 */ /* 0x002fe400078e0010 */
[----:B------:R-:W-:Y:S02]  /*43b10*/  IMAD.MOV.U32 R40, RZ, RZ, R88 ;  /* 0x000000ffff287224 */ /* 0x000fe400078e0058 */
[----:B--2---:R-:W-:Y:S02]  /*43b20*/  IMAD.MOV.U32 R51, RZ, RZ, R18 ;  /* 0x000000ffff337224 */ /* 0x004fe400078e0012 */
[----:B------:R-:W-:-:S02]  /*43b30*/  IMAD.MOV.U32 R41, RZ, RZ, R8 ;  /* 0x000000ffff297224 */ /* 0x000fc400078e0008 */
[----:B------:R-:W-:Y:S02]  /*43b40*/  IMAD.MOV.U32 R42, RZ, RZ, R12 ;  /* 0x000000ffff2a7224 */ /* 0x000fe400078e000c */
[----:B------:R-:W-:Y:S02]  /*43b50*/  IMAD.MOV.U32 R48, RZ, RZ, R90 ;  /* 0x000000ffff307224 */ /* 0x000fe400078e005a */
[----:B------:R-:W-:Y:S02]  /*43b60*/  IMAD.MOV.U32 R49, RZ, RZ, R10 ;  /* 0x000000ffff317224 */ /* 0x000fe400078e000a */
[----:B------:R-:W-:Y:S02]  /*43b70*/  IMAD.MOV.U32 R50, RZ, RZ, R14 ;  /* 0x000000ffff327224 */ /* 0x000fe400078e000e */
[----:B------:R-:W-:Y:S02]  /*43b80*/  IMAD.MOV.U32 R16, RZ, RZ, R91 ;  /* 0x000000ffff107224 */ /* 0x000fe400078e005b */
[----:B------:R-:W-:Y:S01]  /*43b90*/  IMAD.MOV.U32 R18, RZ, RZ, R15 ;  /* 0x000000ffff127224 */ /* 0x000fe200078e000f */
[----:B------:R-:W-:Y:S04]  /*43ba0*/  STS.128 [R0+0x300], R40 ;  /* 0x0003002800007388 */ /* 0x000fe80000000c00 */
[----:B------:R-:W-:Y:S04]  /*43bb0*/  STS.128 [R0+0x380], R48 ;  /* 0x0003803000007388 */ /* 0x000fe80000000c00 */
[----:B------:R-:W-:Y:S04]  /*43bc0*/  STS.128 [R0+0x780], R16 ;  /* 0x0007801000007388 */ /* 0x000fe80000000c00 */
[----:B------:R-:W-:Y:S06]  /*43bd0*/  BAR.SYNC.DEFER_BLOCKING 0x0 ;  /* 0x0000000000007b1d */ /* 0x000fec0000010000 */
[----:B------:R-:W1:Y:S01]  /*43be0*/  LDS.128 R12, [R2] ;  /* 0x00000000020c7984 */ /* 0x000e620000000c00 */
[----:B------:R-:W-:-:S03]  /*43bf0*/  LOP3.LUT R8, R2, 0x20, RZ, 0x3c, !PT ;  /* 0x0000002002087812 */ /* 0x000fc600078e3cff */
[----:B------:R-:W-:Y:S04]  /*43c00*/  LDS.128 R40, [R2+0x1000] ;  /* 0x0010000002287984 */ /* 0x000fe80000000c00 */
[----:B------:R-:W-:Y:S04]  /*43c10*/  LDS.128 R16, [R2+0x1800] ;  /* 0x0018000002107984 */ /* 0x000fe80000000c00 */
[----:B-1----:R-:W-:Y:S01]  /*43c20*/  STL [R1+0x64], R13 ;  /* 0x0000640d01007387 */ /* 0x002fe20000100800 */
[----:B------:R-:W-:-:S03]  /*43c30*/  IMAD.MOV.U32 R172, RZ, RZ, R12 ;  /* 0x000000ffffac7224 */ /* 0x000fc600078e000c */
[----:B------:R-:W-:Y:S04]  /*43c40*/  STL.64 [R1+0x68], R14 ;  /* 0x0000680e01007387 */ /* 0x000fe80000100a00 */
[----:B------:R-:W1:Y:S04]  /*43c50*/  LDS.128 R12, [R2+0x800] ;  /* 0x00080000020c7984 */ /* 0x000e680000000c00 */
[----:B-1----:R-:W-:Y:S04]  /*43c60*/  STL.64 [R1+0x50], R12 ;  /* 0x0000500c01007387 */ /* 0x002fe80000100a00 */
[----:B------:R-:W-:Y:S04]  /*43c70*/  STL.64 [R1+0x58], R14 ;  /* 0x0000580e01007387 */ /* 0x000fe80000100a00 */
[----:B------:R-:W1:Y:S04]  /*43c80*/  LDS.128 R12, [R8] ;  /* 0x00000000080c7984 */ /* 0x000e680000000c00 */
[----:B------:R-:W-:Y:S04]  /*43c90*/  STL.64 [R1+0x40], R40 ;  /* 0x0000402801007387 */ /* 0x000fe80000100a00 */
[----:B------:R-:W-:Y:S01]  /*43ca0*/  STL.64 [R1+0x48], R42 ;  /* 0x0000482a01007387 */ /* 0x000fe20000100a00 */
[----:B------:R-:W-:-:S02]  /*43cb0*/  LOP3.LUT R252, R2, 0x40, RZ, 0x3c, !PT ;  /* 0x0000004002fc7812 */ /* 0x000fc400078e3cff */
[----:B------:R-:W-:Y:S01]  /*43cc0*/  LOP3.LUT R3, R2, 0x60, RZ, 0x3c, !PT ;  /* 0x0000006002037812 */ /* 0x000fe200078e3cff */
[----:B------:R-:W-:Y:S04]  /*43cd0*/  LDS.128 R40, [R8+0x1000] ;  /* 0x0010000008287984 */ /* 0x000fe80000000c00 */
[----:B------:R-:W-:Y:S04]  /*43ce0*/  LDS.128 R64, [R252] ;  /* 0x00000000fc407984 */ /* 0x000fe80000000c00 */
[----:B------:R-:W-:Y:S04]  /*43cf0*/  LDS.128 R56, [R252+0x800] ;  /* 0x00080000fc387984 */ /* 0x000fe80000000c00 */
[----:B------:R-:W-:Y:S04]  /*43d00*/  LDS.128 R48, [R252+0x1000] ;  /* 0x00100000fc307984 */ /* 0x000fe80000000c00 */
[----:B------:R-:W-:Y:S04]  /*43d10*/  LDS.128 R60, [R3] ;  /* 0x00000000033c7984 */ /* 0x000fe80000000c00 */
[----:B------:R-:W-:Y:S04]  /*43d20*/  LDS.128 R52, [R3+0x800] ;  /* 0x0008000003347984 */ /* 0x000fe80000000c00 */
[----:B------:R-:W-:Y:S04]  /*43d30*/  LDS.128 R44, [R3+0x1000] ;  /* 0x00100000032c7984 */ /* 0x000fe80000000c00 */
[----:B-1----:R-:W-:Y:S01]  /*43d40*/  STL [R1+0x24], R13 ;  /* 0x0000240d01007387 */ /* 0x002fe20000100800 */
[----:B------:R-:W-:-:S03]  /*43d50*/  IMAD.MOV.U32 R173, RZ, RZ, R12 ;  /* 0x000000ffffad7224 */ /* 0x000fc600078e000c */
[----:B------:R-:W-:Y:S04]  /*43d60*/  STL.64 [R1+0x30], R16 ;  /* 0x0000301001007387 */ /* 0x000fe80000100a00 */
[----:B------:R-:W-:Y:S04]  /*43d70*/  STL.64 [R1+0x38], R18 ;  /* 0x0000381201007387 */ /* 0x000fe80000100a00 */
[----:B------:R-:W-:Y:S04]  /*43d80*/  STL.64 [R1+0x28], R14 ;  /* 0x0000280e01007387 */ /* 0x000fe80000100a00 */
[----:B------:R-:W1:Y:S04]  /*43d90*/  LDS.128 R12, [R8+0x800] ;  /* 0x00080000080c7984 */ /* 0x000e680000000c00 */
[----:B------:R-:W2:Y:S04]  /*43da0*/  LDS.128 R8, [R8+0x1800] ;  /* 0x0018000008087984 */ /* 0x000ea80000000c00 */
[----:B------:R-:W3:Y:S04]  /*43db0*/  LDS.128 R16, [R252+0x1800] ;  /* 0x00180000fc107984 */ /* 0x000ee80000000c00 */
[----:B-1----:R-:W-:Y:S04]  /*43dc0*/  STL.64 [R1+0x10], R12 ;  /* 0x0000100c01007387 */ /* 0x002fe80000100a00 */
[----:B------:R-:W-:Y:S04]  /*43dd0*/  STL.64 [R1+0x18], R14 ;  /* 0x0000180e01007387 */ /* 0x000fe80000100a00 */
[----:B------:R-:W1:Y:S04]  /*43de0*/  LDS.128 R12, [R3+0x1800] ;  /* 0x00180000030c7984 */ /* 0x000e680000000c00 */
[----:B------:R-:W-:Y:S06]  /*43df0*/  BAR.SYNC.DEFER_BLOCKING 0x0 ;  /* 0x0000000000007b1d */ /* 0x000fec0000010000 */
[----:B-----5:R4:W-:Y:S04]  /*43e00*/  STS.128 [R0], R72 ;  /* 0x0000004800007388 */ /* 0x0209e80000000c00 */
[----:B----4-:R-:W4:Y:S04]  /*43e10*/  LDL.LU R72, [R1+0x2c4] ;  /* 0x0002c40001487983 */ /* 0x010f280000300800 */
[----:B------:R-:W4:Y:S04]  /*43e20*/  LDL.LU R73, [R1+0x294] ;  /* 0x0002940001497983 */ /* 0x000f280000300800 */
[----:B------:R-:W4:Y:S04]  /*43e30*/  LDL.LU R74, [R1+0x4] ;  /* 0x00000400014a7983 */ /* 0x000f280000300800 */
[----:B------:R-:W4:Y:S04]  /*43e40*/  LDL.LU R75, [R1+0x284] ;  /* 0x00028400014b7983 */ /* 0x000f280000300800 */
[----:B------:R-:W5:Y:S04]  /*43e50*/  LDL.LU R88, [R1+0x2c8] ;  /* 0x0002c80001587983 */ /* 0x000f680000300800 */
[----:B------:R-:W5:Y:S04]  /*43e60*/  LDL.LU R89, [R1+0x298] ;  /* 0x0002980001597983 */ /* 0x000f680000300800 */
[----:B------:R-:W5:Y:S04]  /*43e70*/  LDL.LU R90, [R1+0x8] ;  /* 0x00000800015a7983 */ /* 0x000f680000300800 */
[----:B------:R-:W5:Y:S04]  /*43e80*/  LDL.LU R91, [R1+0x288] ;  /* 0x00028800015b7983 */ /* 0x000f680000300800 */
[----:B----4-:R4:W-:Y:S04]  /*43e90*/  STS.128 [R0+0x400], R72 ;  /* 0x0004004800007388 */ /* 0x0109e80000000c00 */
[----:B----4-:R-:W4:Y:S04]  /*43ea0*/  LDL.LU R72, [R1+0x2cc] ;  /* 0x0002cc0001487983 */ /* 0x010f280000300800 */
[----:B------:R-:W4:Y:S04]  /*43eb0*/  LDL.LU R73, [R1+0x29c] ;  /* 0x00029c0001497983 */ /* 0x000f280000300800 */
[----:B------:R-:W4:Y:S04]  /*43ec0*/  LDL.LU R74, [R1+0xc] ;  /* 0x00000c00014a7983 */ /* 0x000f280000300800 */
[----:B------:R-:W4:Y:S04]  /*43ed0*/  LDL.LU R75, [R1+0x28c] ;  /* 0x00028c00014b7983 */ /* 0x000f280000300800 */
[----:B----4-:R4:W-:Y:S04]  /*43ee0*/  STS.128 [R0+0x480], R72 ;  /* 0x0004804800007388 */ /* 0x0109e80000000c00 */
[----:B----4-:R-:W4:Y:S04]  /*43ef0*/  LDL.LU R72, [R1+0x1c0] ;  /* 0x0001c00001487983 */ /* 0x010f280000300800 */
[----:B------:R-:W4:Y:S04]  /*43f00*/  LDL.LU R73, [R1+0x1b0] ;  /* 0x0001b00001497983 */ /* 0x000f280000300800 */
[----:B------:R-:W4:Y:S04]  /*43f10*/  LDL.LU R74, [R1+0x1a0] ;  /* 0x0001a000014a7983 */ /* 0x000f280000300800 */
[----:B------:R-:W4:Y:S04]  /*43f20*/  LDL.LU R75, [R1+0x190] ;  /* 0x00019000014b7983 */ /* 0x000f280000300800 */
[----:B-----5:R5:W-:Y:S04]  /*43f30*/  STS.128 [R0+0x80], R88 ;  /* 0x0000805800007388 */ /* 0x020be80000000c00 */
[----:B-----5:R-:W5:Y:S04]  /*43f40*/  LDL.LU R88, [R1+0x1c4] ;  /* 0x0001c40001587983 */ /* 0x020f680000300800 */
        /* <DEDUP_REMOVED lines=8> */
[----:B------:R-:W2:Y:S04]  /*43fd0*/  LDL.LU R96, [R1+0x1cc] ;  /* 0x0001cc0001607983 */ /* 0x000ea80000300800 */
[----:B------:R-:W2:Y:S04]  /*43fe0*/  LDL.LU R97, [R1+0x1bc] ;  /* 0x0001bc0001617983 */ /* 0x000ea80000300800 */
[----:B------:R-:W2:Y:S04]  /*43ff0*/  LDL.LU R98, [R1+0x1ac] ;  /* 0x0001ac0001627983 */ /* 0x000ea80000300800 */
[----:B------:R-:W2:Y:S04]  /*44000*/  LDL.LU R99, [R1+0x19c] ;  /* 0x00019c0001637983 */ /* 0x000ea80000300800 */
[----:B------:R-:W2:Y:S04]  /*44010*/  LDL.LU R156, [R1+0x270] ;  /* 0x00027000019c7983 */ /* 0x000ea80000300800 */
[----:B------:R-:W2:Y:S04]  /*44020*/  LDL.LU R157, [R1+0x260] ;  /* 0x00026000019d7983 */ /* 0x000ea80000300800 */
[----:B------:R-:W2:Y:S04]  /*44030*/  LDL.LU R158, [R1+0x250] ;  /* 0x00025000019e7983 */ /* 0x000ea80000300800 */
[----:B------:R-:W3:Y:S01]  /*44040*/  LDL.LU R159, [R1+0x240] ;  /* 0x00024000019f7983 */ /* 0x000ee20000300800 */
[----:B------:R-:W-:Y:S01]  /*44050*/  IMAD.MOV.U32 R92, RZ, RZ, R222 ;  /* 0x000000ffff5c7224 */ /* 0x000fe200078e00de */
[----:B------:R-:W-:Y:S01]  /*44060*/  MOV R94, R230 ;  /* 0x000000e6005e7202 */ /* 0x000fe20000000f00 */
[----:B------:R-:W-:Y:S01]  /*44070*/  IMAD.MOV.U32 R93, RZ, RZ, R226 ;  /* 0x000000ffff5d7224 */ /* 0x000fe200078e00e2 */
[----:B-----5:R5:W-:Y:S01]  /*44080*/  STS.128 [R0+0x500], R88 ;  /* 0x0005005800007388 */ /* 0x020be20000000c00 */
[----:B------:R-:W-:-:S02]  /*44090*/  IMAD.MOV.U32 R95, RZ, RZ, R234 ;  /* 0x000000ffff5f7224 */ /* 0x000fc400078e00ea */
[----:B------:R-:W-:-:S03]  /*440a0*/  IMAD.MOV.U32 R234, RZ, RZ, R231 ;  /* 0x000000ffffea7224 */ /* 0x000fc600078e00e7 */
[----:B------:R1:W-:Y:S01]  /*440b0*/  STS.128 [R0+0x280], R92 ;  /* 0x0002805c00007388 */ /* 0x0003e20000000c00 */
[----:B-----5:R-:W-:Y:S02]  /*440c0*/  IMAD.MOV.U32 R88, RZ, RZ, R221 ;  /* 0x000000ffff587224 */ /* 0x020fe400078e00dd */
[----:B------:R-:W-:Y:S02]  /*440d0*/  IMAD.MOV.U32 R89, RZ, RZ, R225 ;  /* 0x000000ffff597224 */ /* 0x000fe400078e00e1 */
[----:B------:R-:W-:Y:S02]  /*440e0*/  IMAD.MOV.U32 R90, RZ, RZ, R229 ;  /* 0x000000ffff5a7224 */ /* 0x000fe400078e00e5 */
[----:B------:R-:W-:Y:S02]  /*440f0*/  IMAD.MOV.U32 R91, RZ, RZ, R233 ;  /* 0x000000ffff5b7224 */ /* 0x000fe400078e00e9 */
[----:B-1----:R-:W-:-:S03]  /*44100*/  IMAD.MOV.U32 R95, RZ, RZ, R34 ;  /* 0x000000ffff5f7224 */ /* 0x002fc600078e0022 */
[----:B------:R1:W-:Y:S01]  /*44110*/  STS.128 [R0+0x600], R88 ;  /* 0x0006005800007388 */ /* 0x0003e20000000c00 */
[----:B------:R-:W-:Y:S02]  /*44120*/  IMAD.MOV.U32 R233, RZ, RZ, R227 ;  /* 0x000000ffffe97224 */ /* 0x000fe400078e00e3 */
[----:B------:R-:W-:Y:S02]  /*44130*/  IMAD.MOV.U32 R92, RZ, RZ, R22 ;  /* 0x000000ffff5c7224 */ /* 0x000fe400078e0016 */
[----:B------:R-:W-:Y:S02]  /*44140*/  IMAD.MOV.U32 R93, RZ, RZ, R26 ;  /* 0x000000ffff5d7224 */ /* 0x000fe400078e001a */
[----:B------:R-:W-:Y:S02]  /*44150*/  IMAD.MOV.U32 R94, RZ, RZ, R30 ;  /* 0x000000ffff5e7224 */ /* 0x000fe400078e001e */
[----:B------:R-:W-:Y:S02]  /*44160*/  IMAD.MOV.U32 R34, RZ, RZ, R31 ;  /* 0x000000ffff227224 */ /* 0x000fe400078e001f */
[----:B-1----:R-:W-:Y:S01]  /*44170*/  IMAD.MOV.U32 R91, RZ, RZ, R33 ;  /* 0x000000ffff5b7224 */ /* 0x002fe200078e0021 */
[----:B------:R-:W-:Y:S01]  /*44180*/  MOV R89, R25 ;  /* 0x0000001900597202 */ /* 0x000fe20000000f00 */
[----:B------:R-:W-:-:S02]  /*44190*/  IMAD.MOV.U32 R88, RZ, RZ, R21 ;  /* 0x000000ffff587224 */ /* 0x000fc400078e0015 */
[----:B------:R-:W-:Y:S02]  /*441a0*/  IMAD.MOV.U32 R90, RZ, RZ, R29 ;  /* 0x000000ffff5a7224 */ /* 0x000fe400078e001d */
[----:B------:R-:W-:Y:S01]  /*441b0*/  IMAD.MOV.U32 R33, RZ, RZ, R27 ;  /* 0x000000ffff217224 */ /* 0x000fe200078e001b */
[----:B------:R-:W-:Y:S04]  /*441c0*/  STS.128 [R0+0x380], R92 ;  /* 0x0003805c00007388 */ /* 0x000fe80000000c00 */
[----:B------:R-:W-:Y:S04]  /*441d0*/  STS.128 [R0+0x700], R88 ;  /* 0x0007005800007388 */ /* 0x000fe80000000c00 */
[----:B----4-:R1:W-:Y:S02]  /*441e0*/  STS.128 [R0+0x180], R72 ;  /* 0x0001804800007388 */ /* 0x0103e40000000c00 */
[----:B-1----:R-:W-:Y:S01]  /*441f0*/  MOV R72, R220 ;  /* 0x000000dc00487202 */ /* 0x002fe20000000f00 */
[----:B------:R-:W-:-:S02]  /*44200*/  IMAD.MOV.U32 R73, RZ, RZ, R224 ;  /* 0x000000ffff497224 */ /* 0x000fc400078e00e0 */
[----:B------:R-:W-:Y:S02]  /*44210*/  IMAD.MOV.U32 R74, RZ, RZ, R228 ;  /* 0x000000ffff4a7224 */ /* 0x000fe400078e00e4 */
[----:B------:R-:W-:Y:S02]  /*44220*/  IMAD.MOV.U32 R75, RZ, RZ, R232 ;  /* 0x000000ffff4b7224 */ /* 0x000fe400078e00e8 */
[----:B------:R-:W-:-:S03]  /*44230*/  IMAD.MOV.U32 R232, RZ, RZ, R223 ;  /* 0x000000ffffe87224 */ /* 0x000fc600078e00df */
[----:B------:R1:W-:Y:S04]  /*44240*/  STS.128 [R0+0x200], R72 ;  /* 0x0002004800007388 */ /* 0x0003e80000000c00 */
[----:B--2---:R-:W-:Y:S04]  /*44250*/  STS.128 [R0+0x580], R96 ;  /* 0x0005806000007388 */ /* 0x004fe80000000c00 */
[----:B------:R-:W-:Y:S01]  /*44260*/  STS.128 [R0+0x680], R232 ;  /* 0x000680e800007388 */ /* 0x000fe20000000c00 */
[----:B-1----:R-:W-:Y:S02]  /*44270*/  IMAD.MOV.U32 R75, RZ, RZ, R32 ;  /* 0x000000ffff4b7224 */ /* 0x002fe400078e0020 */
[----:B------:R-:W-:-:S02]  /*44280*/  IMAD.MOV.U32 R72, RZ, RZ, R20 ;  /* 0x000000ffff487224 */ /* 0x000fc400078e0014 */
[----:B------:R-:W-:Y:S02]  /*44290*/  IMAD.MOV.U32 R73, RZ, RZ, R24 ;  /* 0x000000ffff497224 */ /* 0x000fe400078e0018 */
[----:B------:R-:W-:Y:S02]  /*442a0*/  IMAD.MOV.U32 R74, RZ, RZ, R28 ;  /* 0x000000ffff4a7224 */ /* 0x000fe400078e001c */
[----:B------:R-:W-:-:S03]  /*442b0*/  IMAD.MOV.U32 R32, RZ, RZ, R23 ;  /* 0x000000ffff207224 */ /* 0x000fc600078e0017 */
[----:B------:R-:W-:Y:S04]  /*442c0*/  STS.128 [R0+0x300], R72 ;  /* 0x0003004800007388 */ /* 0x000fe80000000c00 */
[----:B------:R-:W-:Y:S04]  /*442d0*/  STS.128 [R0+0x780], R32 ;  /* 0x0007802000007388 */ /* 0x000fe80000000c00 */
[----:B------:R-:W-:Y:S01]  /*442e0*/  BAR.SYNC.DEFER_BLOCKING 0x0 ;  /* 0x0000000000007b1d */ /* 0x000fe20000010000 */
[----:B------:R-:W-:-:S05]  /*442f0*/  LOP3.LUT R224, R2, 0x20, RZ, 0x3c, !PT ;  /* 0x0000002002e07812 */ /* 0x000fca00078e3cff */
[----:B------:R-:W1:Y:S04]  /*44300*/  LDS.128 R152, [R2] ;  /* 0x0000000002987984 */ /* 0x000e680000000c00 */
[----:B------:R-:W-:Y:S04]  /*44310*/  LDS.128 R112, [R2+0x800] ;  /* 0x0008000002707984 */ /* 0x000fe80000000c00 */
[----:B------:R-:W-:Y:S04]  /*44320*/  LDS.128 R96, [R2+0x1000] ;  /* 0x0010000002607984 */ /* 0x000fe80000000c00 */
[----:B------:R-:W-:Y:S04]  /*44330*/  LDS.128 R32, [R2+0x1800] ;  /* 0x0018000002207984 */ /* 0x000fe80000000c00 */
[----:B------:R-:W2:Y:S04]  /*44340*/  LDS.128 R148, [R224] ;  /* 0x00000000e0947984 */ /* 0x000ea80000000c00 */
[----:B------:R-:W-:Y:S04]  /*44350*/  LDS.128 R108, [R224+0x800] ;  /* 0x00080000e06c7984 */ /* 0x000fe80000000c00 */
[----:B------:R-:W-:Y:S04]  /*44360*/  LDS.128 R92, [R224+0x1000] ;  /* 0x00100000e05c7984 */ /* 0x000fe80000000c00 */
[----:B------:R-:W-:Y:S04]  /*44370*/  LDS.128 R28, [R224+0x1800] ;  /* 0x00180000e01c7984 */ /* 0x000fe80000000c00 */
[----:B------:R-:W4:Y:S04]  /*44380*/  LDS.128 R132, [R252] ;  /* 0x00000000fc847984 */ /* 0x000f280000000c00 */
[----:B------:R-:W-:Y:S04]  /*44390*/  LDS.128 R104, [R252+0x800] ;  /* 0x00080000fc687984 */ /* 0x000fe80000000c00 */
[----:B------:R-:W-:Y:S04]  /*443a0*/  LDS.128 R88, [R252+0x1000] ;  /* 0x00100000fc587984 */ /* 0x000fe80000000c00 */
[----:B------:R-:W-:Y:S04]  /*443b0*/  LDS.128 R24, [R252+0x1800] ;  /* 0x00180000fc187984 */ /* 0x000fe80000000c00 */
[----:B------:R-:W5:Y:S04]  /*443c0*/  LDS.128 R128, [R3] ;  /* 0x0000000003807984 */ /* 0x000f680000000c00 */
[----:B------:R-:W1:Y:S04]  /*443d0*/  LDS.128 R100, [R3+0x800] ;  /* 0x0008000003647984 */ /* 0x000e680000000c00 */
[----:B------:R-:W1:Y:S04]  /*443e0*/  LDS.128 R72, [R3+0x1000] ;  /* 0x0010000003487984 */ /* 0x000e680000000c00 */
[----:B------:R-:W1:Y:S04]  /*443f0*/  LDS.128 R20, [R3+0x1800] ;  /* 0x0018000003147984 */ /* 0x000e680000000c00 */
[----:B------:R-:W-:Y:S06]  /*44400*/  BAR.SYNC.DEFER_BLOCKING 0x0 ;  /* 0x0000000000007b1d */ /* 0x000fec0000010000 */
[----:B---3--:R3:W-:Y:S04]  /*44410*/  STS.128 [R0], R156 ;  /* 0x0000009c00007388 */ /* 0x0087e80000000c00 */
[----:B---3--:R-:W3:Y:S04]  /*44420*/  LDL.LU R156, [R1+0x274] ;  /* 0x00027400019c7983 */ /* 0x008ee80000300800 */
[----:B------:R-:W3:Y:S04]  /*44430*/  LDL.LU R157, [R1+0x264] ;  /* 0x00026400019d7983 */ /* 0x000ee80000300800 */
[----:B------:R-:W3:Y:S04]  /*44440*/  LDL.LU R158, [R1+0x254] ;  /* 0x00025400019e7983 */ /* 0x000ee80000300800 */
[----:B------:R-:W3:Y:S04]  /*44450*/  LDL.LU R159, [R1+0x244] ;  /* 0x00024400019f7983 */ /* 0x000ee80000300800 */
[----:B------:R-:W2:Y:S04]  /*44460*/  LDL.LU R160, [R1+0x278] ;  /* 0x0002780001a07983 */ /* 0x000ea80000300800 */
[----:B------:R-:W2:Y:S04]  /*44470*/  LDL.LU R161, [R1+0x268] ;  /* 0x0002680001a17983 */ /* 0x000ea80000300800 */
[----:B------:R-:W2:Y:S04]  /*44480*/  LDL.LU R162, [R1+0x258] ;  /* 0x0002580001a27983 */ /* 0x000ea80000300800 */
[----:B------:R-:W2:Y:S04]  /*44490*/  LDL.LU R163, [R1+0x248] ;  /* 0x0002480001a37983 */ /* 0x000ea80000300800 */
[----:B---3--:R3:W-:Y:S04]  /*444a0*/  STS.128 [R0+0x400], R156 ;  /* 0x0004009c00007388 */ /* 0x0087e80000000c00 */
[----:B---3--:R-:W3:Y:S04]  /*444b0*/  LDL.LU R156, [R1+0x27c] ;  /* 0x00027c00019c7983 */ /* 0x008ee80000300800 */
[----:B------:R-:W3:Y:S04]  /*444c0*/  LDL.LU R157, [R1+0x26c] ;  /* 0x00026c00019d7983 */ /* 0x000ee80000300800 */
[----:B------:R-:W3:Y:S04]  /*444d0*/  LDL.LU R158, [R1+0x25c] ;  /* 0x00025c00019e7983 */ /* 0x000ee80000300800 */
[----:B------:R-:W3:Y:S04]  /*444e0*/  LDL.LU R159, [R1+0x24c] ;  /* 0x00024c00019f7983 */ /* 0x000ee80000300800 */
[----:B---3--:R3:W-:Y:S04]  /*444f0*/  STS.128 [R0+0x480], R156 ;  /* 0x0004809c00007388 */ /* 0x0087e80000000c00 */
[----:B---3--:R-:W3:Y:S04]  /*44500*/  LDL.LU R156, [R1+0x180] ;  /* 0x00018000019c7983 */ /* 0x008ee80000300800 */
[----:B------:R-:W3:Y:S04]  /*44510*/  LDL.LU R157, [R1+0x170] ;  /* 0x00017000019d7983 */ /* 0x000ee80000300800 */
[----:B------:R-:W3:Y:S04]  /*44520*/  LDL.LU R158, [R1+0x160] ;  /* 0x00016000019e7983 */ /* 0x000ee80000300800 */
[----:B------:R-:W3:Y:S04]  /*44530*/  LDL.LU R159, [R1+0xe0] ;  /* 0x0000e000019f7983 */ /* 0x000ee80000300800 */
[----:B--2---:R2:W-:Y:S04]  /*44540*/  STS.128 [R0+0x80], R160 ;  /* 0x000080a000007388 */ /* 0x0045e80000000c00 */
[----:B--2---:R-:W2:Y:S04]  /*44550*/  LDL.LU R160, [R1+0x184] ;  /* 0x0001840001a07983 */ /* 0x004ea80000300800 */
        /* <DEDUP_REMOVED lines=8> */
[----:B------:R-:W4:Y:S04]  /*445e0*/  LDL.LU R176, [R1+0x18c] ;  /* 0x00018c0001b07983 */ /* 0x000f280000300800 */
[----:B------:R-:W4:Y:S04]  /*445f0*/  LDL.LU R177, [R1+0x17c] ;  /* 0x00017c0001b17983 */ /* 0x000f280000300800 */
[----:B------:R-:W4:Y:S04]  /*44600*/  LDL.LU R178, [R1+0x16c] ;  /* 0x00016c0001b27983 */ /* 0x000f280000300800 */
[----:B------:R-:W4:Y:S04]  /*44610*/  LDL.LU R179, [R1+0xec] ;  /* 0x0000ec0001b37983 */ /* 0x000f280000300800 */
[----:B------:R-:W4:Y:S04]  /*44620*/  LDL.LU R226, [R1+0xedc] ;  /* 0x000edc0001e27983 */ /* 0x000f280000300800 */
[----:B------:R-:W4:Y:S04]  /*44630*/  LDL.LU R225, [R1+0xdfc] ;  /* 0x000dfc0001e17983 */ /* 0x000f280000300800 */
[----:B------:R-:W4:Y:S04]  /*44640*/  LDL.LU R216, [R1+0x230] ;  /* 0x0002300001d87983 */ /* 0x000f280000300800 */
[----:B------:R-:W5:Y:S04]  /*44650*/  LDL.LU R217, [R1+0x220] ;  /* 0x0002200001d97983 */ /* 0x000f680000300800 */
[----:B------:R-:W5:Y:S04]  /*44660*/  LDL.LU R218, [R1+0x210] ;  /* 0x0002100001da7983 */ /* 0x000f680000300800 */
[----:B------:R-:W5:Y:S01]  /*44670*/  LDL.LU R219, [R1+0x200] ;  /* 0x0002000001db7983 */ /* 0x000f620000300800 */
[----:B------:R-:W-:Y:S01]  /*44680*/  MOV R228, R173 ;  /* 0x000000ad00e47202 */ /* 0x000fe20000000f00 */
[----:B------:R-:W-:Y:S01]  /*44690*/  IMAD.MOV.U32 R229, RZ, RZ, R172 ;  /* 0x000000ffffe57224 */ /* 0x000fe200078e00ac */
[----:B------:R-:W-:Y:S01]  /*446a0*/  MOV R172, R238 ;  /* 0x000000ee00ac7202 */ /* 0x000fe20000000f00 */
[----:B--2---:R2:W-:Y:S01]  /*446b0*/  STS.128 [R0+0x500], R160 ;  /* 0x000500a000007388 */ /* 0x0045e20000000c00 */
[----:B------:R-:W-:-:S02]  /*446c0*/  IMAD.MOV.U32 R173, RZ, RZ, R242 ;  /* 0x000000ffffad7224 */ /* 0x000fc400078e00f2 */
[----:B------:R-:W-:Y:S02]  /*446d0*/  IMAD.MOV.U32 R174, RZ, RZ, R246 ;  /* 0x000000ffffae7224 */ /* 0x000fe400078e00f6 */
[----:B------:R-:W-:Y:S02]  /*446e0*/  IMAD.MOV.U32 R175, RZ, RZ, R250 ;  /* 0x000000ffffaf7224 */ /* 0x000fe400078e00fa */
[----:B------:R-:W-:-:S03]  /*446f0*/  IMAD.MOV.U32 R250, RZ, RZ, R247 ;  /* 0x000000fffffa7224 */ /* 0x000fc600078e00f7 */
[----:B------:R1:W-:Y:S01]  /*44700*/  STS.128 [R0+0x280], R172 ;  /* 0x000280ac00007388 */ /* 0x0003e20000000c00 */
[----:B--2---:R-:W-:Y:S02]  /*44710*/  IMAD.MOV.U32 R160, RZ, RZ, R237 ;  /* 0x000000ffffa07224 */ /* 0x004fe400078e00ed */
[----:B------:R-:W-:Y:S02]  /*44720*/  IMAD.MOV.U32 R161, RZ, RZ, R241 ;  /* 0x000000ffffa17224 */ /* 0x000fe400078e00f1 */
[----:B------:R-:W-:Y:S02]  /*44730*/  IMAD.MOV.U32 R162, RZ, RZ, R245 ;  /* 0x000000ffffa27224 */ /* 0x000fe400078e00f5 */
[----:B------:R-:W-:Y:S02]  /*44740*/  IMAD.MOV.U32 R163, RZ, RZ, R249 ;  /* 0x000000ffffa37224 */ /* 0x000fe400078e00f9 */
[----:B------:R-:W-:Y:S02]  /*44750*/  IMAD.MOV.U32 R249, RZ, RZ, R243 ;  /* 0x000000fffff97224 */ /* 0x000fe400078e00f3 */
[----:B-1----:R-:W-:Y:S01]  /*44760*/  IMAD.MOV.U32 R175, RZ, RZ, R122 ;  /* 0x000000ffffaf7224 */ /* 0x002fe200078e007a */
[----:B------:R1:W-:Y:S01]  /*44770*/  STS.128 [R0+0x600], R160 ;  /* 0x000600a000007388 */ /* 0x0003e20000000c00 */
[----:B------:R-:W-:-:S02]  /*44780*/  IMAD.MOV.U32 R172, RZ, RZ, R38 ;  /* 0x000000ffffac7224 */ /* 0x000fc400078e0026 */
[----:B------:R-:W-:Y:S02]  /*44790*/  IMAD.MOV.U32 R173, RZ, RZ, R6 ;  /* 0x000000ffffad7224 */ /* 0x000fe400078e0006 */
[----:B------:R-:W-:Y:S02]  /*447a0*/  IMAD.MOV.U32 R174, RZ, RZ, R118 ;  /* 0x000000ffffae7224 */ /* 0x000fe400078e0076 */
[----:B------:R-:W-:-:S03]  /*447b0*/  IMAD.MOV.U32 R122, RZ, RZ, R119 ;  /* 0x000000ffff7a7224 */ /* 0x000fc600078e0077 */
[----:B------:R-:W-:Y:S01]  /*447c0*/  STS.128 [R0+0x380], R172 ;  /* 0x000380ac00007388 */ /* 0x000fe20000000c00 */
[----:B-1----:R-:W-:Y:S01]  /*447d0*/  IMAD.MOV.U32 R163, RZ, RZ, R121 ;  /* 0x000000ffffa37224 */ /* 0x002fe200078e0079 */
[----:B------:R-:W-:Y:S01]  /*447e0*/  MOV R121, R7 ;  /* 0x0000000700797202 */ /* 0x000fe20000000f00 */
[----:B------:R-:W-:Y:S02]  /*447f0*/  IMAD.MOV.U32 R160, RZ, RZ, R37 ;  /* 0x000000ffffa07224 */ /* 0x000fe400078e0025 */
[----:B------:R-:W-:Y:S02]  /*44800*/  IMAD.MOV.U32 R161, RZ, RZ, R5 ;  /* 0x000000ffffa17224 */ /* 0x000fe400078e0005 */
[----:B------:R-:W-:-:S05]  /*44810*/  IMAD.MOV.U32 R162, RZ, RZ, R117 ;  /* 0x000000ffffa27224 */ /* 0x000fca00078e0075 */
[----:B------:R-:W-:Y:S04]  /*44820*/  STS.128 [R0+0x700], R160 ;  /* 0x000700a000007388 */ /* 0x000fe80000000c00 */
[----:B---3--:R1:W-:Y:S02]  /*44830*/  STS.128 [R0+0x180], R156 ;  /* 0x0001809c00007388 */ /* 0x0083e40000000c00 */
[----:B-1----:R-:W-:Y:S02]  /*44840*/  IMAD.MOV.U32 R156, RZ, RZ, R236 ;  /* 0x000000ffff9c7224 */ /* 0x002fe400078e00ec */
[----:B------:R-:W-:Y:S02]  /*44850*/  IMAD.MOV.U32 R157, RZ, RZ, R240 ;  /* 0x000000ffff9d7224 */ /* 0x000fe400078e00f0 */
[----:B------:R-:W-:-:S02]  /*44860*/  IMAD.MOV.U32 R158, RZ, RZ, R244 ;  /* 0x000000ffff9e7224 */ /* 0x000fc400078e00f4 */
[----:B------:R-:W-:Y:S02]  /*44870*/  IMAD.MOV.U32 R159, RZ, RZ, R248 ;  /* 0x000000ffff9f7224 */ /* 0x000fe400078e00f8 */
[----:B------:R-:W-:-:S03]  /*44880*/  IMAD.MOV.U32 R248, RZ, RZ, R239 ;  /* 0x000000fffff87224 */ /* 0x000fc600078e00ef */
[----:B------:R1:W-:Y:S04]  /*44890*/  STS.128 [R0+0x200], R156 ;  /* 0x0002009c00007388 */ /* 0x0003e80000000c00 */
[----:B----4-:R-:W-:Y:S04]  /*448a0*/  STS.128 [R0+0x580], R176 ;  /* 0x000580b000007388 */ /* 0x010fe80000000c00 */
[----:B------:R-:W-:Y:S01]  /*448b0*/  STS.128 [R0+0x680], R248 ;  /* 0x000680f800007388 */ /* 0x000fe20000000c00 */
[----:B-1----:R-:W-:Y:S01]  /*448c0*/  MOV R159, R120 ;  /* 0x00000078009f7202 */ /* 0x002fe20000000f00 */
[----:B------:R-:W-:-:S02]  /*448d0*/  IMAD.MOV.U32 R156, RZ, RZ, R36 ;  /* 0x000000ffff9c7224 */ /* 0x000fc400078e0024 */
[----:B------:R-:W-:Y:S02]  /*448e0*/  IMAD.MOV.U32 R157, RZ, RZ, R4 ;  /* 0x000000ffff9d7224 */ /* 0x000fe400078e0004 */
[----:B------:R-:W-:Y:S02]  /*448f0*/  IMAD.MOV.U32 R158, RZ, RZ, R116 ;  /* 0x000000ffff9e7224 */ /* 0x000fe400078e0074 */
[----:B------:R-:W-:-:S03]  /*44900*/  IMAD.MOV.U32 R120, RZ, RZ, R39 ;  /* 0x000000ffff787224 */ /* 0x000fc600078e0027 */
[----:B------:R-:W-:Y:S04]  /*44910*/  STS.128 [R0+0x300], R156 ;  /* 0x0003009c00007388 */ /* 0x000fe80000000c00 */
[----:B------:R-:W-:Y:S04]  /*44920*/  STS.128 [R0+0x780], R120 ;  /* 0x0007807800007388 */ /* 0x000fe80000000c00 */
[----:B------:R-:W-:Y:S06]  /*44930*/  BAR.SYNC.DEFER_BLOCKING 0x0 ;  /* 0x0000000000007b1d */ /* 0x000fec0000010000 */
        /* <DEDUP_REMOVED lines=8> */
[----:B------:R-:W3:Y:S04]  /*449c0*/  LDS.128 R204, [R252] ;  /* 0x00000000fccc7984 */ /* 0x000ee80000000c00 */
[----:B------:R-:W-:Y:S04]  /*449d0*/  LDS.128 R184, [R252+0x800] ;  /* 0x00080000fcb87984 */ /* 0x000fe80000000c00 */
[----:B------:R-:W-:Y:S04]  /*449e0*/  LDS.128 R160, [R252+0x1000] ;  /* 0x00100000fca07984 */ /* 0x000fe80000000c00 */
[----:B------:R-:W-:Y:S04]  /*449f0*/  LDS.128 R36, [R252+0x1800] ;  /* 0x00180000fc247984 */ /* 0x000fe80000000c00 */
[----:B------:R-:W4:Y:S04]  /*44a00*/  LDS.128 R200, [R3] ;  /* 0x0000000003c87984 */ /* 0x000f280000000c00 */
[----:B------:R-:W1:Y:S04]  /*44a10*/  LDS.128 R180, [R3+0x800] ;  /* 0x0008000003b47984 */ /* 0x000e680000000c00 */
[----:B------:R-:W1:Y:S04]  /*44a20*/  LDS.128 R156, [R3+0x1000] ;  /* 0x00100000039c7984 */ /* 0x000e680000000c00 */
[----:B------:R-:W1:Y:S04]  /*44a30*/  LDS.128 R4, [R3+0x1800] ;  /* 0x0018000003047984 */ /* 0x000e680000000c00 */
[----:B------:R-:W-:Y:S06]  /*44a40*/  BAR.SYNC.DEFER_BLOCKING 0x0 ;  /* 0x0000000000007b1d */ /* 0x000fec0000010000 */
[----:B-----5:R5:W-:Y:S04]  /*44a50*/  STS.128 [R0], R216 ;  /* 0x000000d800007388 */ /* 0x020be80000000c00 */
[----:B-----5:R-:W5:Y:S04]  /*44a60*/  LDL.LU R216, [R1+0x234] ;  /* 0x0002340001d87983 */ /* 0x020f680000300800 */
[----:B------:R-:W5:Y:S04]  /*44a70*/  LDL.LU R217, [R1+0x224] ;  /* 0x0002240001d97983 */ /* 0x000f680000300800 */
[----:B------:R-:W5:Y:S04]  /*44a80*/  LDL.LU R218, [R1+0x214] ;  /* 0x0002140001da7983 */ /* 0x000f680000300800 */
[----:B------:R-:W5:Y:S04]  /*44a90*/  LDL.LU R219, [R1+0x204] ;  /* 0x0002040001db7983 */ /* 0x000f680000300800 */
[----:B------:R-:W2:Y:S04]  /*44aa0*/  LDL.LU R220, [R1+0x238] ;  /* 0x0002380001dc7983 */ /* 0x000ea80000300800 */
[----:B------:R-:W2:Y:S04]  /*44ab0*/  LDL.LU R221, [R1+0x228] ;  /* 0x0002280001dd7983 */ /* 0x000ea80000300800 */
[----:B------:R-:W2:Y:S04]  /*44ac0*/  LDL.LU R222, [R1+0x218] ;  /* 0x0002180001de7983 */ /* 0x000ea80000300800 */
[----:B------:R-:W2:Y:S04]  /*44ad0*/  LDL.LU R223, [R1+0x208] ;  /* 0x0002080001df7983 */ /* 0x000ea80000300800 */
[----:B-----5:R5:W-:Y:S04]  /*44ae0*/  STS.128 [R0+0x400], R216 ;  /* 0x000400d800007388 */ /* 0x020be80000000c00 */
[----:B-----5:R-:W5:Y:S04]  /*44af0*/  LDL.LU R216, [R1+0x23c] ;  /* 0x00023c0001d87983 */ /* 0x020f680000300800 */
[----:B------:R-:W5:Y:S04]  /*44b00*/  LDL.LU R217, [R1+0x22c] ;  /* 0x00022c0001d97983 */ /* 0x000f680000300800 */
[----:B------:R-:W5:Y:S04]  /*44b10*/  LDL.LU R218, [R1+0x21c] ;  /* 0x00021c0001da7983 */ /* 0x000f680000300800 */
[----:B------:R-:W5:Y:S04]  /*44b20*/  LDL.LU R219, [R1+0x20c] ;  /* 0x00020c0001db7983 */ /* 0x000f680000300800 */
[----:B-----5:R5:W-:Y:S04]  /*44b30*/  STS.128 [R0+0x480], R216 ;  /* 0x000480d800007388 */ /* 0x020be80000000c00 */
[----:B-----5:R-:W5:Y:S01]  /*44b40*/  LDL.LU R216, [R1+0xd0] ;  /* 0x0000d00001d87983 */ /* 0x020f620000300800 */
[----:B------:R-:W-:-:S02]  /*44b50*/  IMAD.MOV.U32 R217, RZ, RZ, R168 ;  /* 0x000000ffffd97224 */ /* 0x000fc400078e00a8 */
[----:B------:R-:W-:Y:S02]  /*44b60*/  IMAD.MOV.U32 R218, RZ, RZ, R164 ;  /* 0x000000ffffda7224 */ /* 0x000fe400078e00a4 */
[----:B------:R-:W-:Y:S01]  /*44b70*/  IMAD.MOV.U32 R219, RZ, RZ, R192 ;  /* 0x000000ffffdb7224 */ /* 0x000fe200078e00c0 */
[----:B--2---:R2:W-:Y:S04]  /*44b80*/  STS.128 [R0+0x80], R220 ;  /* 0x000080dc00007388 */ /* 0x0045e80000000c00 */
[----:B--2---:R-:W2:Y:S04]  /*44b90*/  LDL.LU R220, [R1+0xd4] ;  /* 0x0000d40001dc7983 */ /* 0x004ea80000300800 */
[----:B-----5:R5:W-:Y:S04]  /*44ba0*/  STS.128 [R0+0x100], R216 ;  /* 0x000100d800007388 */ /* 0x020be80000000c00 */
[----:B-----5:R-:W5:Y:S04]  /*44bb0*/  LDL.LU R216, [R1+0xd8] ;  /* 0x0000d80001d87983 */ /* 0x020f680000300800 */
[----:B------:R-:W2:Y:S01]  /*44bc0*/  LDL.LU R192, [R1+0xdc] ;  /* 0x0000dc0001c07983 */ /* 0x000ea20000300800 */
[----:B------:R-:W-:Y:S01]  /*44bd0*/  IMAD.MOV.U32 R217, RZ, RZ, R170 ;  /* 0x000000ffffd97224 */ /* 0x000fe200078e00aa */
[----:B------:R-:W-:Y:S01]  /*44be0*/  MOV R219, R194 ;  /* 0x000000c200db7202 */ /* 0x000fe20000000f00 */
        /* <DEDUP_REMOVED lines=10> */
[----:B------:R-:W-:Y:S01]  /*44c90*/  IMAD.MOV.U32 R166, RZ, RZ, R76 ;  /* 0x000000ffffa67224 */ /* 0x000fe200078e004c */
[----:B------:R-:W-:Y:S01]  /*44ca0*/  MOV R77, R136 ;  /* 0x00000088004d7202 */ /* 0x000fe20000000f00 */
[----:B------:R-:W-:Y:S01]  /*44cb0*/  IMAD.MOV.U32 R76, RZ, RZ, R124 ;  /* 0x000000ffff4c7224 */ /* 0x000fe200078e007c */
[C---:B------:R-:W-:Y:S01]  /*44cc0*/  ISETP.GE.AND P0, PT, R225.reuse, c[0x0][0x178], PT ;  /* 0x00005e00e1007a0c */ /* 0x040fe20003f06270 */
[----:B------:R-:W-:-:S03]  /*44cd0*/  IMAD R83, R225, c[0x0][0x194], RZ ;  /* 0x00006500e1537a24 */ /* 0x000fc600078e02ff */
[----:B------:R-:W-:Y:S01]  /*44ce0*/  ISETP.LT.AND P4, PT, R226, c[0x0][0x17c], !P0 ;  /* 0x00005f00e2007a0c */ /* 0x000fe20004781270 */
[----:B------:R-:W-:Y:S02]  /*44cf0*/  IMAD.MOV.U32 R226, RZ, RZ, R229 ;  /* 0x000000ffffe27224 */ /* 0x000fe400078e00e5 */
[----:B------:R-:W-:Y:S01]  /*44d00*/  IMAD.MOV.U32 R225, RZ, RZ, R228 ;  /* 0x000000ffffe17224 */ /* 0x000fe200078e00e4 */
[----:B-----5:R5:W-:Y:S04]  /*44d10*/  STS.128 [R0+0x180], R216 ;  /* 0x000180d800007388 */ /* 0x020be80000000c00 */
[----:B-----5:R-:W5:Y:S04]  /*44d20*/  LDL.LU R219, [R1+0x358] ;  /* 0x0003580001db7983 */ /* 0x020f680000300800 */
[----:B------:R-:W3:Y:S04]  /*44d30*/  LDL.LU R218, [R1+0xe44] ;  /* 0x000e440001da7983 */ /* 0x000ee80000300800 */
[----:B------:R-:W4:Y:S04]  /*44d40*/  LDL.LU R217, [R1+0xe64] ;  /* 0x000e640001d97983 */ /* 0x000f280000300800 */
[----:B--2---:R2:W-:Y:S04]  /*44d50*/  STS.128 [R0+0x580], R192 ;  /* 0x000580c000007388 */ /* 0x0045e80000000c00 */
[----:B------:R-:W4:Y:S01]  /*44d60*/  LDL.LU R216, [R1+0xe60] ;  /* 0x000e600001d87983 */ /* 0x000f220000300800 */
[----:B--2---:R-:W-:-:S03]  /*44d70*/  IMAD.MOV.U32 R192, RZ, RZ, R86 ;  /* 0x000000ffffc07224 */ /* 0x004fc600078e0056 */
[----:B------:R-:W2:Y:S04]  /*44d80*/  LDL.LU R86, [R1+0xe5c] ;  /* 0x000e5c0001567983 */ /* 0x000ea80000300800 */
[----:B------:R-:W2:Y:S01]  /*44d90*/  LDL.LU R85, [R1+0xe68] ;  /* 0x000e680001557983 */ /* 0x000ea20000300800 */
[----:B------:R-:W-:Y:S02]  /*44da0*/  IMAD.MOV.U32 R195, RZ, RZ, R70 ;  /* 0x000000ffffc37224 */ /* 0x000fe400078e0046 */
[----:B------:R-:W-:-:S05]  /*44db0*/  IMAD.MOV.U32 R70, RZ, RZ, R79 ;  /* 0x000000ffff467224 */ /* 0x000fca00078e004f */
[----:B------:R1:W-:Y:S01]  /*44dc0*/  STS.128 [R0+0x680], R68 ;  /* 0x0006804400007388 */ /* 0x0003e20000000c00 */
[----:B------:R-:W-:Y:S02]  /*44dd0*/  IMAD.MOV.U32 R194, RZ, RZ, R78 ;  /* 0x000000ffffc27224 */ /* 0x000fe400078e004e */
[----:B------:R-:W-:Y:S02]  /*44de0*/  IMAD.MOV.U32 R78, RZ, RZ, R140 ;  /* 0x000000ffff4e7224 */ /* 0x000fe400078e008c */
[----:B------:R-:W-:Y:S02]  /*44df0*/  IMAD.MOV.U32 R79, RZ, RZ, R144 ;  /* 0x000000ffff4f7224 */ /* 0x000fe400078e0090 */
[----:B-1----:R-:W-:Y:S02]  /*44e00*/  IMAD.MOV.U32 R68, RZ, RZ, R125 ;  /* 0x000000ffff447224 */ /* 0x002fe400078e007d */
[----:B------:R-:W2:Y:S04]  /*44e10*/  LDL.LU R125, [R1+0xe6c] ;  /* 0x000e6c00017d7983 */ /* 0x000ea80000300800 */
[----:B------:R1:W-:Y:S04]  /*44e20*/  STS.128 [R0+0x300], R76 ;  /* 0x0003004c00007388 */ /* 0x0003e80000000c00 */
[----:B------:R-:W2:Y:S04]  /*44e30*/  LDL.LU R229, [R1+0x50] ;  /* 0x0000500001e57983 */ /* 0x000ea80000300800 */
[----:B------:R-:W2:Y:S04]  /*44e40*/  LDL.LU R124, [R1+0xe58] ;  /* 0x000e5800017c7983 */ /* 0x000ea80000300800 */
[----:B------:R-:W2:Y:S01]  /*44e50*/  LDL.LU R228, [R1+0x10] ;  /* 0x0000100001e47983 */ /* 0x000ea20000300800 */
[----:B-1----:R-:W-:Y:S01]  /*44e60*/  IMAD.MOV.U32 R76, RZ, RZ, R127 ;  /* 0x000000ffff4c7224 */ /* 0x002fe200078e007f */
[----:B------:R-:W-:Y:S01]  /*44e70*/  MOV R78, R143 ;  /* 0x0000008f004e7202 */ /* 0x000fe20000000f00 */
[----:B------:R-:W-:Y:S01]  /*44e80*/  IMAD.MOV.U32 R77, RZ, RZ, R139 ;  /* 0x000000ffff4d7224 */ /* 0x000fe200078e008b */
[----:B------:R-:W2:Y:S01]  /*44e90*/  LDL.LU R87, [R1+0xe54] ;  /* 0x000e540001577983 */ /* 0x000ea20000300800 */
[----:B------:R-:W-:-:S05]  /*44ea0*/  IMAD.MOV.U32 R79, RZ, RZ, R147 ;  /* 0x000000ffff4f7224 */ /* 0x000fca00078e0093 */
[----:B------:R1:W-:Y:S04]  /*44eb0*/  STS.128 [R0+0x780], R76 ;  /* 0x0007804c00007388 */ /* 0x0003e80000000c00 */
[----:B-1----:R-:W2:Y:S01]  /*44ec0*/  LDL.LU R79, [R1+0xe70] ;  /* 0x000e7000014f7983 */ /* 0x002ea20000300800 */
        /* <DEDUP_REMOVED lines=12> */
[----:B------:R-:W-:Y:S04]  /*44f90*/  STS.128 [R0+0x500], R220 ;  /* 0x000500dc00007388 */ /* 0x000fe80000000c00 */
[----:B------:R-:W-:Y:S04]  /*44fa0*/  STS.128 [R0+0x200], R164 ;  /* 0x000200a400007388 */ /* 0x000fe80000000c00 */
[----:B------:R-:W-:Y:S04]  /*44fb0*/  STS.128 [R0+0x600], R168 ;  /* 0x000600a800007388 */ /* 0x000fe80000000c00 */
[----:B------:R-:W-:Y:S04]  /*44fc0*/  STS.128 [R0+0x280], R192 ;  /* 0x000280c000007388 */ /* 0x000fe80000000c00 */
[----:B------:R-:W-:Y:S04]  /*44fd0*/  STS.128 [R0+0x700], R68 ;  /* 0x0007004400007388 */ /* 0x000fe80000000c00 */
[----:B------:R4:W-:Y:S01]  /*44fe0*/  STS.128 [R0+0x380], R140 ;  /* 0x0003808c00007388 */ /* 0x0009e20000000c00 */
[----:B------:R-:W-:-:S04]  /*44ff0*/  LEA R82, P2, R83, c[0x0][0x170], 0x2 ;  /* 0x00005c0053527a11 */ /* 0x000fc800078410ff */
[----:B------:R-:W-:Y:S01]  /*45000*/  LEA.HI.X.SX32 R83, R83, c[0x0][0x174], 0x2, P2 ;  /* 0x00005d0053537a11 */ /* 0x000fe200010f16ff */
[C---:B-----5:R-:W-:Y:S01]  /*45010*/  IMAD R81, R219.reuse, c[0x0][0x198], RZ ;  /* 0x00006600db517a24 */ /* 0x060fe200078e02ff */
[----:B------:R-:W-:Y:S01]  /*45020*/  BAR.SYNC.DEFER_BLOCKING 0x0 ;  /* 0x0000000000007b1d */ /* 0x000fe20000010000 */
[----:B------:R-:W-:-:S03]  /*45030*/  ISETP.LT.AND P3, PT, R219, c[0x0][0x17c], !P0 ;  /* 0x00005f00db007a0c */ /* 0x000fc60004761270 */
[-C--:B------:R-:W-:Y:S01]  /*45040*/  LEA R80, P2, R81, R82.reuse, 0x2 ;  /* 0x0000005251507211 */ /* 0x080fe200078410ff */
[C---:B---3--:R-:W-:Y:S01]  /*45050*/  IMAD R84, R218.reuse, c[0x0][0x198], RZ ;  /* 0x00006600da547a24 */ /* 0x048fe200078e02ff */
[----:B------:R-:W-:Y:S01]  /*45060*/  ISETP.LT.AND P1, PT, R218, c[0x0][0x17c], !P0 ;  /* 0x00005f00da007a0c */ /* 0x000fe20004721270 */
[----:B----4-:R-:W-:Y:S01]  /*45070*/  IMAD R0, R217, c[0x0][0x198], RZ ;  /* 0x00006600d9007a24 */ /* 0x010fe200078e02ff */
[----:B------:R-:W-:Y:S02]  /*45080*/  LEA.HI.X.SX32 R81, R81, R83, 0x2, P2 ;  /* 0x0000005351517211 */ /* 0x000fe400010f16ff */
[----:B------:R-:W-:Y:S02]  /*45090*/  ISETP.LT.AND P2, PT, R217, c[0x0][0x17c], !P0 ;  /* 0x00005f00d9007a0c */ /* 0x000fe40004741270 */
[-C--:B------:R-:W-:Y:S02]  /*450a0*/  LEA R68, P5, R84, R82.reuse, 0x2 ;  /* 0x0000005254447211 */ /* 0x080fe400078a10ff */
[----:B------:R-:W-:-:S02]  /*450b0*/  LEA R70, P6, R0, R82, 0x2 ;  /* 0x0000005200467211 */ /* 0x000fc400078c10ff */
[-C--:B------:R-:W-:Y:S02]  /*450c0*/  LEA.HI.X.SX32 R69, R84, R83.reuse, 0x2, P5 ;  /* 0x0000005354457211 */ /* 0x080fe400028f16ff */
[----:B------:R-:W-:Y:S01]  /*450d0*/  LEA.HI.X.SX32 R71, R0, R83, 0x2, P6 ;  /* 0x0000005300477211 */ /* 0x000fe200030f16ff */
[----:B------:R-:W-:Y:S04]  /*450e0*/  @P3 STG.E [R80.64], R226 ;  /* 0x000000e250003986 */ /* 0x000fe8000c101908 */
[----:B------:R1:W-:Y:S01]  /*450f0*/  @P1 STG.E [R68.64], R225 ;  /* 0x000000e144001986 */ /* 0x0003e2000c101908 */
[C---:B--2---:R-:W-:Y:S01]  /*45100*/  IMAD R78, R86.reuse, c[0x0][0x198], RZ ;  /* 0x00006600564e7a24 */ /* 0x044fe200078e02ff */
[----:B------:R-:W-:Y:S02]  /*45110*/  ISETP.LT.AND P1, PT, R86, c[0x0][0x17c], !P0 ;  /* 0x00005f0056007a0c */ /* 0x000fe40004721270 */
[----:B------:R2:W-:Y:S01]  /*45120*/  @P2 STG.E [R70.64], R64 ;  /* 0x0000004046002986 */ /* 0x0005e2000c101908 */
[C---:B------:R-:W-:Y:S01]  /*45130*/  IMAD R0, R85.reuse, c[0x0][0x198], RZ ;  /* 0x0000660055007a24 */ /* 0x040fe200078e02ff */
[----:B------:R-:W-:-:S02]  /*45140*/  ISETP.LT.AND P2, PT, R85, c[0x0][0x17c], !P0 ;  /* 0x00005f0055007a0c */ /* 0x000fc40004741270 */
[----:B------:R-:W3:Y:S04]  /*45150*/  LDL.LU R86, [R1+0xe7c] ;  /* 0x000e7c0001567983 */ /* 0x000ee80000300800 */
[----:B-1----:R-:W4:Y:S01]  /*45160*/  LDL.LU R225, [R1+0x40] ;  /* 0x0000400001e17983 */ /* 0x002f220000300800 */
[----:B------:R-:W-:-:S03]  /*45170*/  IMAD R77, R216, c[0x0][0x198], RZ ;  /* 0x00006600d84d7a24 */ /* 0x000fc600078e02ff */
[----:B------:R-:W5:Y:S01]  /*45180*/  LDL.LU R85, [R1+0xe78] ;  /* 0x000e780001557983 */ /* 0x000f620000300800 */
[----:B------:R-:W-:Y:S02]  /*45190*/  ISETP.LT.AND P3, PT, R216, c[0x0][0x17c], !P0 ;  /* 0x00005f00d8007a0c */ /* 0x000fe40004761270 */
[CC--:B------:R-:W-:Y:S01]  /*451a0*/  LEA R68, P5, R77.reuse, R82.reuse, 0x2 ;  /* 0x000000524d447211 */ /* 0x0c0fe200078a10ff */
[----:B------:R-:W5:Y:S03]  /*451b0*/  LDL.LU R84, [R1+0xe74] ;  /* 0x000e740001547983 */ /* 0x000f660000300800 */
[----:B------:R-:W-:Y:S01]  /*451c0*/  LEA.HI.X.SX32 R69, R77, R83, 0x2, P5 ;  /* 0x000000534d457211 */ /* 0x000fe200028f16ff */
[----:B------:R-:W5:Y:S01]  /*451d0*/  LDL.LU R81, [R1+0xe50] ;  /* 0x000e500001517983 */ /* 0x000f620000300800 */
[-C--:B------:R-:W-:Y:S02]  /*451e0*/  LEA R76, P6, R78, R82.reuse, 0x2 ;  /* 0x000000524e4c7211 */ /* 0x080fe400078c10ff */
[----:B--2---:R-:W-:Y:S01]  /*451f0*/  LEA R70, P5, R0, R82, 0x2 ;  /* 0x0000005200467211 */ /* 0x004fe200078a10ff */
[----:B------:R-:W2:Y:S04]  /*45200*/  LDL.LU R80, [R1+0xe4c] ;  /* 0x000e4c0001507983 */ /* 0x000ea80000300800 */
[----:B------:R1:W-:Y:S01]  /*45210*/  @P3 STG.E [R68.64], R60 ;  /* 0x0000003c44003986 */ /* 0x0003e2000c101908 */
[----:B------:R-:W-:-:S02]  /*45220*/  ISETP.LT.AND P3, PT, R125, c[0x0][0x17c], !P0 ;  /* 0x00005f007d007a0c */ /* 0x000fc40004761270 */
[-C--:B------:R-:W-:Y:S01]  /*45230*/  LEA.HI.X.SX32 R77, R78, R83.reuse, 0x2, P6 ;  /* 0x000000534e4d7211 */ /* 0x080fe200030f16ff */
[----:B-1----:R-:W-:Y:S01]  /*45240*/  IMAD R60, R125, c[0x0][0x198], RZ ;  /* 0x000066007d3c7a24 */ /* 0x002fe200078e02ff */
[----:B------:R-:W-:-:S04]  /*45250*/  LEA.HI.X.SX32 R71, R0, R83, 0x2, P5 ;  /* 0x0000005300477211 */ /* 0x000fc800028f16ff */
[C---:B------:R-:W-:Y:S01]  /*45260*/  LEA R68, P6, R60.reuse, R82, 0x2 ;  /* 0x000000523c447211 */ /* 0x040fe200078c10ff */
[----:B------:R-:W-:Y:S03]  /*45270*/  @P1 STG.E [R76.64], R229 ;  /* 0x000000e54c001986 */ /* 0x000fe6000c101908 */
[----:B------:R-:W-:Y:S01]  /*45280*/  LEA.HI.X.SX32 R69, R60, R83, 0x2, P6 ;  /* 0x000000533c457211 */ /* 0x000fe200030f16ff */
[----:B------:R1:W-:Y:S04]  /*45290*/  @P2 STG.E [R70.64], R228 ;  /* 0x000000e446002986 */ /* 0x0003e8000c101908 */
[----:B------:R1:W-:Y:S04]  /*452a0*/  @P3 STG.E [R68.64], R56 ;  /* 0x0000003844003986 */ /* 0x0003e8000c101908 */
[----:B-1----:R-:W2:Y:S01]  /*452b0*/  LDL.LU R228, [R1+0x30] ;  /* 0x0000300001e47983 */ /* 0x002ea20000300800 */
[C---:B------:R-:W-:Y:S01]  /*452c0*/  IMAD R60, R79.reuse, c[0x0][0x198], RZ ;  /* 0x000066004f3c7a24 */ /* 0x040fe200078e02ff */
[----:B------:R-:W-:-:S02]  /*452d0*/  ISETP.LT.AND P3, PT, R79, c[0x0][0x17c], !P0 ;  /* 0x00005f004f007a0c */ /* 0x000fc40004761270 */
[----:B------:R-:W2:Y:S04]  /*452e0*/  LDL.LU R79, [R1+0xe48] ;  /* 0x000e4800014f7983 */ /* 0x000ea80000300800 */
[----:B------:R-:W2:Y:S04]  /*452f0*/  LDL.LU R78, [R1+0xe40] ;  /* 0x000e4000014e7983 */ /* 0x000ea80000300800 */
[----:B------:R-:W2:Y:S01]  /*45300*/  LDL.LU R56, [R1+0xe3c] ;  /* 0x000e3c0001387983 */ /* 0x000ea20000300800 */
[C---:B------:R-:W-:Y:S01]  /*45310*/  IMAD R0, R124.reuse, c[0x0][0x198], RZ ;  /* 0x000066007c007a24 */ /* 0x040fe200078e02ff */
[----:B------:R-:W-:Y:S01]  /*45320*/  ISETP.LT.AND P1, PT, R124, c[0x0][0x17c], !P0 ;  /* 0x00005f007c007a0c */ /* 0x000fe20004721270 */
[C---:B------:R-:W-:Y:S01]  /*45330*/  IMAD R64, R87.reuse, c[0x0][0x198], RZ ;  /* 0x0000660057407a24 */ /* 0x040fe200078e02ff */
[----:B------:R-:W-:-:S02]  /*45340*/  ISETP.LT.AND P2, PT, R87, c[0x0][0x17c], !P0 ;  /* 0x00005f0057007a0c */ /* 0x000fc40004741270 */
[-C--:B------:R-:W-:Y:S02]  /*45350*/  LEA R70, P5, R0, R82.reuse, 0x2 ;  /* 0x0000005200467211 */ /* 0x080fe400078a10ff */
[-C--:B------:R-:W-:Y:S02]  /*45360*/  LEA R76, P6, R64, R82.reuse, 0x2 ;  /* 0x00000052404c7211 */ /* 0x080fe400078c10ff */
[-C--:B------:R-:W-:Y:S02]  /*45370*/  LEA.HI.X.SX32 R71, R0, R83.reuse, 0x2, P5 ;  /* 0x0000005300477211 */ /* 0x080fe400028f16ff */
[----:B------:R-:W-:Y:S02]  /*45380*/  LEA R68, P5, R60, R82, 0x2 ;  /* 0x000000523c447211 */ /* 0x000fe400078a10ff */
[-C--:B------:R-:W-:Y:S01]  /*45390*/  LEA.HI.X.SX32 R77, R64, R83.reuse, 0x2, P6 ;  /* 0x00000053404d7211 */ /* 0x080fe200030f16ff */
[----:B------:R5:W-:Y:S01]  /*453a0*/  @P1 STG.E [R70.64], R52 ;  /* 0x0000003446001986 */ /* 0x000be2000c101908 */
[----:B------:R-:W-:Y:S01]  /*453b0*/  LEA.HI.X.SX32 R69, R60, R83, 0x2, P5 ;  /* 0x000000533c457211 */ /* 0x000fe200028f16ff */
[C---:B---3--:R-:W-:Y:S01]  /*453c0*/  IMAD R0, R86.reuse, c[0x0][0x198], RZ ;  /* 0x0000660056007a24 */ /* 0x048fe200078e02ff */
[----:B------:R-:W-:Y:S01]  /*453d0*/  ISETP.LT.AND P1, PT, R86, c[0x0][0x17c], !P0 ;  /* 0x00005f0056007a0c */ /* 0x000fe20004721270 */
[----:B----4-:R-:W-:Y:S01]  /*453e0*/  @P2 STG.E [R76.64], R225 ;  /* 0x000000e14c002986 */ /* 0x010fe2000c101908 */
[----:B-----5:R-:W-:-:S03]  /*453f0*/  IMAD R52, R85, c[0x0][0x198], RZ ;  /* 0x0000660055347a24 */ /* 0x020fc600078e02ff */
[----:B------:R1:W-:Y:S01]  /*45400*/  @P3 STG.E [R68.64], R40 ;  /* 0x0000002844003986 */ /* 0x0003e2000c101908 */
[CC--:B------:R-:W-:Y:S02]  /*45410*/  LEA R70, P6, R0.reuse, R82.reuse, 0x2 ;  /* 0x0000005200467211 */ /* 0x0c0fe400078c10ff */
[----:B------:R-:W-:Y:S02]  /*45420*/  ISETP.LT.AND P2, PT, R85, c[0x0][0x17c], !P0 ;  /* 0x00005f0055007a0c */ /* 0x000fe40004741270 */
[----:B------:R-:W-:Y:S02]  /*45430*/  LEA.HI.X.SX32 R71, R0, R83, 0x2, P6 ;  /* 0x0000005300477211 */ /* 0x000fe400030f16ff */
[----:B-1----:R-:W-:Y:S01]  /*45440*/  LEA R68, P5, R52, R82, 0x2 ;  /* 0x0000005234447211 */ /* 0x002fe200078a10ff */
[----:B------:R-:W-:-:S03]  /*45450*/  IMAD R40, R84, c[0x0][0x198], RZ ;  /* 0x0000660054287a24 */ /* 0x000fc600078e02ff */
[----:B------:R-:W-:Y:S02]  /*45460*/  LEA.HI.X.SX32 R69, R52, R83, 0x2, P5 ;  /* 0x0000005334457211 */ /* 0x000fe400028f16ff */
[----:B------:R-:W3:Y:S01]  /*45470*/  LDL.LU R52, [R1+0xe38] ;  /* 0x000e380001347983 */ /* 0x000ee20000300800 */
[----:B------:R-:W-:-:S03]  /*45480*/  LEA R76, P6, R40, R82, 0x2 ;  /* 0x00000052284c7211 */ /* 0x000fc600078c10ff */
[----:B------:R1:W-:Y:S04]  /*45490*/  @P1 STG.E [R70.64], R48 ;  /* 0x0000003046001986 */ /* 0x0003e8000c101908 */
[----:B------:R-:W4:Y:S01]  /*454a0*/  LDL.LU R226, [R1+0x64] ;  /* 0x0000640001e27983 */ /* 0x000f220000300800 */
[----:B------:R-:W-:Y:S01]  /*454b0*/  ISETP.LT.AND P3, PT, R84, c[0x0][0x17c], !P0 ;  /* 0x00005f0054007a0c */ /* 0x000fe20004761270 */
[C---:B------:R-:W-:Y:S01]  /*454c0*/  IMAD R0, R81.reuse, c[0x0][0x198], RZ ;  /* 0x0000660051007a24 */ /* 0x040fe200078e02ff */
[----:B------:R-:W-:Y:S01]  /*454d0*/  LEA.HI.X.SX32 R77, R40, R83, 0x2, P6 ;  /* 0x00000053284d7211 */ /* 0x000fe200030f16ff */
[----:B-1----:R-:W5:Y:S01]  /*454e0*/  LDL.LU R48, [R1+0xe34] ;  /* 0x000e340001307983 */ /* 0x002f620000300800 */
[----:B------:R-:W-:Y:S01]  /*454f0*/  ISETP.LT.AND P1, PT, R81, c[0x0][0x17c], !P0 ;  /* 0x00005f0051007a0c */ /* 0x000fe20004721270 */
[----:B--2---:R-:W-:-:S02]  /*45500*/  IMAD R40, R80, c[0x0][0x198], RZ ;  /* 0x0000660050287a24 */ /* 0x004fc400078e02ff */
[----:B------:R1:W-:Y:S01]  /*45510*/  @P2 STG.E [R68.64], R44 ;  /* 0x0000002c44002986 */ /* 0x0003e2000c101908 */
[----:B------:R-:W-:Y:S02]  /*45520*/  ISETP.LT.AND P2, PT, R80, c[0x0][0x17c], !P0 ;  /* 0x00005f0050007a0c */ /* 0x000fe40004741270 */
[CC--:B------:R-:W-:Y:S01]  /*45530*/  LEA R70, P5, R0.reuse, R82.reuse, 0x2 ;  /* 0x0000005200467211 */ /* 0x0c0fe200078a10ff */
[----:B------:R-:W2:Y:S04]  /*45540*/  LDL.LU R225, [R1+0x24] ;  /* 0x0000240001e17983 */ /* 0x000ea80000300800 */
[----:B------:R-:W2:Y:S01]  /*45550*/  LDL.LU R64, [R1+0xe30] ;  /* 0x000e300001407983 */ /* 0x000ea20000300800 */
[-C--:B------:R-:W-:Y:S02]  /*45560*/  LEA.HI.X.SX32 R71, R0, R83.reuse, 0x2, P5 ;  /* 0x0000005300477211 */ /* 0x080fe400028f16ff */
[C---:B-1----:R-:W-:Y:S01]  /*45570*/  LEA R68, P6, R40.reuse, R82, 0x2 ;  /* 0x0000005228447211 */ /* 0x042fe200078c10ff */
[----:B------:R-:W2:Y:S03]  /*45580*/  LDL.LU R60, [R1+0xe2c] ;  /* 0x000e2c00013c7983 */ /* 0x000ea60000300800 */
[----:B------:R-:W-:Y:S01]  /*45590*/  LEA.HI.X.SX32 R69, R40, R83, 0x2, P6 ;  /* 0x0000005328457211 */ /* 0x000fe200030f16ff */
[----:B------:R1:W-:Y:S04]  /*455a0*/  @P3 STG.E [R76.64], R228 ;  /* 0x000000e44c003986 */ /* 0x0003e8000c101908 */
[----:B------:R1:W-:Y:S04]  /*455b0*/  @P1 STG.E [R70.64], R8 ;  /* 0x0000000846001986 */ /* 0x0003e8000c101908 */
[----:B------:R1:W-:Y:S01]  /*455c0*/  @P2 STG.E [R68.64], R16 ;  /* 0x0000001044002986 */ /* 0x0003e2000c101908 */
[C---:B------:R-:W-:Y:S01]  /*455d0*/  IMAD R40, R56.reuse, c[0x0][0x198], RZ ;  /* 0x0000660038287a24 */ /* 0x040fe200078e02ff */
[----:B------:R-:W-:-:S02]  /*455e0*/  ISETP.LT.AND P2, PT, R56, c[0x0][0x17c], !P0 ;  /* 0x00005f0038007a0c */ /* 0x000fc40004741270 */
[----:B------:R-:W2:Y:S04]  /*455f0*/  LDL.LU R56, [R1+0xe28] ;  /* 0x000e280001387983 */ /* 0x000ea80000300800 */
[----:B------:R-:W2:Y:S04]  /*45600*/  LDL.LU R229, [R1+0x54] ;  /* 0x0000540001e57983 */ /* 0x000ea80000300800 */
[----:B------:R-:W2:Y:S04]  /*45610*/  LDL.LU R44, [R1+0xe24] ;  /* 0x000e2400012c7983 */ /* 0x000ea80000300800 */
[----:B-1----:R-:W2:Y:S01]  /*45620*/  LDL.LU R228, [R1+0x14] ;  /* 0x0000140001e47983 */ /* 0x002ea20000300800 */
[C---:B------:R-:W-:Y:S01]  /*45630*/  IMAD R0, R79.reuse, c[0x0][0x198], RZ ;  /* 0x000066004f007a24 */ /* 0x040fe200078e02ff */
[----:B------:R-:W-:Y:S01]  /*45640*/  ISETP.LT.AND P3, PT, R79, c[0x0][0x17c], !P0 ;  /* 0x00005f004f007a0c */ /* 0x000fe20004761270 */
[C---:B------:R-:W-:Y:S01]  /*45650*/  IMAD R8, R78.reuse, c[0x0][0x198], RZ ;  /* 0x000066004e087a24 */ /* 0x040fe200078e02ff */
[----:B------:R-:W-:-:S02]  /*45660*/  ISETP.LT.AND P1, PT, R78, c[0x0][0x17c], !P0 ;  /* 0x00005f004e007a0c */ /* 0x000fc40004721270 */
[-C--:B------:R-:W-:Y:S02]  /*45670*/  LEA R70, P5, R0, R82.reuse, 0x2 ;  /* 0x0000005200467211 */ /* 0x080fe400078a10ff */
[----:B------:R-:W-:Y:S02]  /*45680*/  LEA R76, P6, R8, R82, 0x2 ;  /* 0x00000052084c7211 */ /* 0x000fe400078c10ff */
[-C--:B------:R-:W-:Y:S02]  /*45690*/  LEA.HI.X.SX32 R71, R0, R83.reuse, 0x2, P5 ;  /* 0x0000005300477211 */ /* 0x080fe400028f16ff */
[----:B------:R-:W-:-:S03]  /*456a0*/  LEA.HI.X.SX32 R77, R8, R83, 0x2, P6 ;  /* 0x00000053084d7211 */ /* 0x000fc600030f16ff */
[----:B------:R1:W-:Y:S01]  /*456b0*/  @P3 STG.E [R70.64], R12 ;  /* 0x0000000c46003986 */ /* 0x0003e2000c101908 */
[----:B------:R-:W-:-:S04]  /*456c0*/  LEA R68, P5, R40, R82, 0x2 ;  /* 0x0000005228447211 */ /* 0x000fc800078a10ff */
[----:B------:R-:W-:Y:S02]  /*456d0*/  LEA.HI.X.SX32 R69, R40, R83, 0x2, P5 ;  /* 0x0000005328457211 */ /* 0x000fe400028f16ff */
[C---:B---3--:R-:W-:Y:S01]  /*456e0*/  ISETP.LT.AND P3, PT, R52.reuse, c[0x0][0x17c], !P0 ;  /* 0x00005f0034007a0c */ /* 0x048fe20004761270 */
[----:B------:R-:W-:Y:S02]  /*456f0*/  IMAD R0, R52, c[0x0][0x198], RZ ;  /* 0x0000660034007a24 */ /* 0x000fe400078e02ff */
[----:B------:R-:W3:Y:S04]  /*45700*/  LDL.LU R52, [R1+0xe20] ;  /* 0x000e200001347983 */ /* 0x000ee80000300800 */
[----:B----4-:R-:W-:Y:S01]  /*45710*/  @P1 STG.E [R76.64], R226 ;  /* 0x000000e24c001986 */ /* 0x010fe2000c101908 */
[C---:B-----5:R-:W-:Y:S01]  /*45720*/  ISETP.LT.AND P1, PT, R48.reuse, c[0x0][0x17c], !P0 ;  /* 0x00005f0030007a0c */ /* 0x060fe20004721270 */
[----:B------:R-:W-:-:S02]  /*45730*/  IMAD R8, R48, c[0x0][0x198], RZ ;  /* 0x0000660030087a24 */ /* 0x000fc400078e02ff */
[----:B------:R-:W4:Y:S01]  /*45740*/  LDL.LU R48, [R1+0xe1c] ;  /* 0x000e1c0001307983 */ /* 0x000f220000300800 */
[----:B-1----:R-:W-:-:S03]  /*45750*/  LEA R70, P6, R0, R82, 0x2 ;  /* 0x0000005200467211 */ /* 0x002fc600078c10ff */
[----:B------:R-:W5:Y:S04]  /*45760*/  LDL.LU R40, [R1+0xe18] ;  /* 0x000e180001287983 */ /* 0x000f680000300800 */
[----:B--2---:R1:W-:Y:S01]  /*45770*/  @P2 STG.E [R68.64], R225 ;  /* 0x000000e144002986 */ /* 0x0043e2000c101908 */
[C---:B------:R-:W-:Y:S01]  /*45780*/  IMAD R12, R64.reuse, c[0x0][0x198], RZ ;  /* 0x00006600400c7a24 */ /* 0x040fe200078e02ff */
[----:B------:R-:W-:Y:S02]  /*45790*/  ISETP.LT.AND P2, PT, R64, c[0x0][0x17c], !P0 ;  /* 0x00005f0040007a0c */ /* 0x000fe40004741270 */
[----:B------:R-:W-:Y:S01]  /*457a0*/  LEA.HI.X.SX32 R71, R0, R83, 0x2, P6 ;  /* 0x0000005300477211 */ /* 0x000fe200030f16ff */
[----:B------:R-:W-:Y:S01]  /*457b0*/  IMAD R0, R60, c[0x0][0x198], RZ ;  /* 0x000066003c007a24 */ /* 0x000fe200078e02ff */
[-C--:B------:R-:W-:Y:S01]  /*457c0*/  LEA R64, P6, R12, R82.reuse, 0x2 ;  /* 0x000000520c407211 */ /* 0x080fe200078c10ff */
[----:B-1----:R-:W2:Y:S01]  /*457d0*/  LDL.LU R225, [R1+0x44] ;  /* 0x0000440001e17983 */ /* 0x002ea20000300800 */
[----:B------:R-:W-:-:S03]  /*457e0*/  LEA R68, P5, R8, R82, 0x2 ;  /* 0x0000005208447211 */ /* 0x000fc600078a10ff */
[----:B------:R-:W2:Y:S01]  /*457f0*/  LDL.LU R16, [R1+0xe14] ;  /* 0x000e140001107983 */ /* 0x000ea20000300800 */
[----:B------:R-:W-:-:S03]  /*45800*/  LEA.HI.X.SX32 R69, R8, R83, 0x2, P5 ;  /* 0x0000005308457211 */ /* 0x000fc600028f16ff */
[----:B------:R1:W-:Y:S01]  /*45810*/  @P3 STG.E [R70.64], R65 ;  /* 0x0000004146003986 */ /* 0x0003e2000c101908 */
[----:B------:R-:W-:Y:S02]  /*45820*/  ISETP.LT.AND P3, PT, R60, c[0x0][0x17c], !P0 ;  /* 0x00005f003c007a0c */ /* 0x000fe40004761270 */
[----:B------:R-:W-:Y:S01]  /*45830*/  LEA R60, P5, R0, R82, 0x2 ;  /* 0x00000052003c7211 */ /* 0x000fe200078a10ff */
[----:B------:R1:W-:Y:S01]  /*45840*/  @P1 STG.E [R68.64], R61 ;  /* 0x0000003d44001986 */ /* 0x0003e2000c101908 */
[----:B------:R-:W-:Y:S01]  /*45850*/  IMAD R8, R56, c[0x0][0x198], RZ ;  /* 0x0000660038087a24 */ /* 0x000fe200078e02ff */
[-C--:B-1----:R-:W-:Y:S02]  /*45860*/  LEA.HI.X.SX32 R65, R12, R83.reuse, 0x2, P6 ;  /* 0x000000530c417211 */ /* 0x082fe400030f16ff */
[----:B------:R-:W-:Y:S02]  /*45870*/  ISETP.LT.AND P1, PT, R56, c[0x0][0x17c], !P0 ;  /* 0x00005f0038007a0c */ /* 0x000fe40004721270 */
[----:B------:R-:W-:Y:S01]  /*45880*/  LEA.HI.X.SX32 R61, R0, R83, 0x2, P5 ;  /* 0x00000053003d7211 */ /* 0x000fe200028f16ff */
[----:B------:R1:W-:Y:S01]  /*45890*/  @P2 STG.E [R64.64], R229 ;  /* 0x000000e540002986 */ /* 0x0003e2000c101908 */
[C---:B------:R-:W-:Y:S01]  /*458a0*/  ISETP.LT.AND P2, PT, R44.reuse, c[0x0][0x17c], !P0 ;  /* 0x00005f002c007a0c */ /* 0x040fe20004741270 */
[----:B------:R-:W-:-:S02]  /*458b0*/  IMAD R0, R44, c[0x0][0x198], RZ ;  /* 0x000066002c007a24 */ /* 0x000fc400078e02ff */
[----:B------:R-:W2:Y:S04]  /*458c0*/  LDL.LU R69, [R1+0xe10] ;  /* 0x000e100001457983 */ /* 0x000ea80000300800 */
[----:B------:R-:W2:Y:S01]  /*458d0*/  LDL.LU R44, [R1+0xe0c] ;  /* 0x000e0c00012c7983 */ /* 0x000ea20000300800 */
[----:B-1----:R-:W-:-:S03]  /*458e0*/  LEA R64, P6, R8, R82, 0x2 ;  /* 0x0000005208407211 */ /* 0x002fc600078c10ff */
[----:B------:R-:W-:Y:S01]  /*458f0*/  @P3 STG.E [R60.64], R228 ;  /* 0x000000e43c003986 */ /* 0x000fe2000c101908 */
[----:B------:R-:W-:-:S03]  /*45900*/  LEA.HI.X.SX32 R65, R8, R83, 0x2, P6 ;  /* 0x0000005308417211 */ /* 0x000fc600030f16ff */
[----:B------:R-:W2:Y:S04]  /*45910*/  LDL.LU R68, [R1+0xf18] ;  /* 0x000f180001447983 */ /* 0x000ea80000300800 */
[----:B------:R1:W-:Y:S04]  /*45920*/  @P1 STG.E [R64.64], R57 ;  /* 0x0000003940001986 */ /* 0x0003e8000c101908 */
[----:B-1----:R-:W2:Y:S04]  /*45930*/  LDL.LU R64, [R1+0xe08] ;  /* 0x000e080001407983 */ /* 0x002ea80000300800 */
[----:B------:R-:W2:Y:S01]  /*45940*/  LDL.LU R228, [R1+0x34] ;  /* 0x0000340001e47983 */ /* 0x000ea20000300800 */
[----:B------:R-:W-:-:S04]  /*45950*/  LEA R60, P5, R0, R82, 0x2 ;  /* 0x00000052003c7211 */ /* 0x000fc800078a10ff */
[----:B------:R-:W-:-:S05]  /*45960*/  LEA.HI.X.SX32 R61, R0, R83, 0x2, P5 ;  /* 0x00000053003d7211 */ /* 0x000fca00028f16ff */
[----:B------:R1:W-:Y:S01]  /*45970*/  @P2 STG.E [R60.64], R53 ;  /* 0x000000353c002986 */ /* 0x0003e2000c101908 */
[C---:B---3--:R-:W-:Y:S01]  /*45980*/  IMAD R12, R52.reuse, c[0x0][0x198], RZ ;  /* 0x00006600340c7a24 */ /* 0x048fe200078e02ff */
[----:B------:R-:W-:-:S04]  /*45990*/  ISETP.LT.AND P3, PT, R52, c[0x0][0x17c], !P0 ;  /* 0x00005f0034007a0c */ /* 0x000fc80004761270 */
[----:B------:R-:W-:-:S04]  /*459a0*/  LEA R56, P6, R12, R82, 0x2 ;  /* 0x000000520c387211 */ /* 0x000fc800078c10ff */
[----:B------:R-:W-:Y:S01]  /*459b0*/  LEA.HI.X.SX32 R57, R12, R83, 0x2, P6 ;  /* 0x000000530c397211 */ /* 0x000fe200030f16ff */
[C---:B----4-:R-:W-:Y:S01]  /*459c0*/  IMAD R8, R48.reuse, c[0x0][0x198], RZ ;  /* 0x0000660030087a24 */ /* 0x050fe200078e02ff */
[----:B------:R-:W-:Y:S02]  /*459d0*/  ISETP.LT.AND P1, PT, R48, c[0x0][0x17c], !P0 ;  /* 0x00005f0030007a0c */ /* 0x000fe40004721270 */
[----:B------:R-:W3:Y:S02]  /*459e0*/  LDL.LU R48, [R1+0xe04] ;  /* 0x000e040001307983 */ /* 0x000ee40000300800 */
[----:B------:R-:W-:-:S04]  /*459f0*/  LEA R52, P5, R8, R82, 0x2 ;  /* 0x0000005208347211 */ /* 0x000fc800078a10ff */
[----:B-1----:R-:W-:Y:S01]  /*45a00*/  LEA.HI.X.SX32 R53, R8, R83, 0x2, P5 ;  /* 0x0000005308357211 */ /* 0x002fe200028f16ff */
[C---:B-----5:R-:W-:Y:S01]  /*45a10*/  IMAD R0, R40.reuse, c[0x0][0x198], RZ ;  /* 0x0000660028007a24 */ /* 0x060fe200078e02ff */
[----:B------:R-:W-:Y:S01]  /*45a20*/  ISETP.LT.AND P2, PT, R40, c[0x0][0x17c], !P0 ;  /* 0x00005f0028007a0c */ /* 0x000fe20004741270 */
[----:B--2---:R1:W-:Y:S01]  /*45a30*/  @P3 STG.E [R56.64], R225 ;  /* 0x000000e138003986 */ /* 0x0043e2000c101908 */
[C---:B------:R-:W-:Y:S01]  /*45a40*/  ISETP.LT.AND P3, PT, R16.reuse, c[0x0][0x17c], !P0 ;  /* 0x00005f0010007a0c */ /* 0x040fe20004761270 */
[----:B------:R-:W-:Y:S02]  /*45a50*/  IMAD R8, R16, c[0x0][0x198], RZ ;  /* 0x0000660010087a24 */ /* 0x000fe400078e02ff */
[----:B------:R-:W2:Y:S01]  /*45a60*/  LDL.LU R16, [R1+0xe00] ;  /* 0x000e000001107983 */ /* 0x000ea20000300800 */
[----:B------:R-:W-:-:S03]  /*45a70*/  LEA R40, P6, R0, R82, 0x2 ;  /* 0x0000005200287211 */ /* 0x000fc600078c10ff */
[----:B------:R4:W-:Y:S04]  /*45a80*/  @P1 STG.E [R52.64], R41 ;  /* 0x0000002934001986 */ /* 0x0009e8000c101908 */
[----:B-1----:R-:W5:Y:S04]  /*45a90*/  LDL.LU R57, [R1+0xf2c] ;  /* 0x000f2c0001397983 */ /* 0x002f680000300800 */
[----:B------:R-:W5:Y:S01]  /*45aa0*/  LDL.LU R56, [R1+0xf28] ;  /* 0x000f280001387983 */ /* 0x000f620000300800 */
[----:B----4-:R-:W-:-:S03]  /*45ab0*/  LEA R52, P5, R8, R82, 0x2 ;  /* 0x0000005208347211 */ /* 0x010fc600078a10ff */
[----:B------:R-:W4:Y:S01]  /*45ac0*/  LDL.LU R225, [R1+0x68] ;  /* 0x0000680001e17983 */ /* 0x000f220000300800 */
[-C--:B------:R-:W-:Y:S02]  /*45ad0*/  LEA.HI.X.SX32 R41, R0, R83.reuse, 0x2, P6 ;  /* 0x0000005300297211 */ /* 0x080fe400030f16ff */
[----:B------:R-:W-:Y:S01]  /*45ae0*/  LEA.HI.X.SX32 R53, R8, R83, 0x2, P5 ;  /* 0x0000005308357211 */ /* 0x000fe200028f16ff */
[C---:B------:R-:W-:Y:S01]  /*45af0*/  IMAD R0, R69.reuse, c[0x0][0x198], RZ ;  /* 0x0000660045007a24 */ /* 0x040fe200078e02ff */
[----:B------:R-:W-:Y:S01]  /*45b00*/  ISETP.LT.AND P1, PT, R69, c[0x0][0x17c], !P0 ;  /* 0x00005f0045007a0c */ /* 0x000fe20004721270 */
[----:B------:R1:W-:Y:S01]  /*45b10*/  @P2 STG.E [R40.64], R49 ;  /* 0x0000003128002986 */ /* 0x0003e2000c101908 */
[C---:B------:R-:W-:Y:S01]  /*45b20*/  IMAD R8, R44.reuse, c[0x0][0x198], RZ ;  /* 0x000066002c087a24 */ /* 0x040fe200078e02ff */
[----:B------:R-:W-:Y:S02]  /*45b30*/  ISETP.LT.AND P6, PT, R44, c[0x0][0x17c], !P0 ;  /* 0x00005f002c007a0c */ /* 0x000fe400047c1270 */
[----:B------:R1:W-:Y:S02]  /*45b40*/  @P3 STG.E [R52.64], R45 ;  /* 0x0000002d34003986 */ /* 0x0003e4000c101908 */
[----:B------:R-:W-:-:S02]  /*45b50*/  LEA R44, P2, R8, R82, 0x2 ;  /* 0x00000052082c7211 */ /* 0x000fc400078410ff */
[C---:B-1----:R-:W-:Y:S01]  /*45b60*/  LEA R40, P5, R0.reuse, R82, 0x2 ;  /* 0x0000005200287211 */ /* 0x042fe200078a10ff */
[----:B------:R-:W5:Y:S03]  /*45b70*/  LDL.LU R49, [R1+0xf30] ;  /* 0x000f300001317983 */ /* 0x000f660000300800 */
[-C--:B------:R-:W-:Y:S02]  /*45b80*/  LEA.HI.X.SX32 R41, R0, R83.reuse, 0x2, P5 ;  /* 0x0000005300297211 */ /* 0x080fe400028f16ff */
[----:B------:R-:W-:-:S03]  /*45b90*/  LEA.HI.X.SX32 R45, R8, R83, 0x2, P2 ;  /* 0x00000053082d7211 */ /* 0x000fc600010f16ff */
[----:B------:R1:W-:Y:S04]  /*45ba0*/  @P1 STG.E [R40.64], R228 ;  /* 0x000000e428001986 */ /* 0x0003e8000c101908 */
[----:B------:R1:W-:Y:S04]  /*45bb0*/  @P6 STG.E [R44.64], R9 ;  /* 0x000000092c006986 */ /* 0x0003e8000c101908 */
[----:B-1----:R-:W5:Y:S04]  /*45bc0*/  LDL.LU R228, [R1+0x28] ;  /* 0x0000280001e47983 */ /* 0x002f680000300800 */
[----:B------:R-:W5:Y:S04]  /*45bd0*/  LDL.LU R52, [R1+0xf34] ;  /* 0x000f340001347983 */ /* 0x000f680000300800 */
[----:B------:R-:W5:Y:S01]  /*45be0*/  LDL.LU R44, [R1+0xf3c] ;  /* 0x000f3c00012c7983 */ /* 0x000f620000300800 */
[C---:B------:R-:W-:Y:S01]  /*45bf0*/  IMAD R0, R64.reuse, c[0x0][0x198], RZ ;  /* 0x0000660040007a24 */ /* 0x040fe200078e02ff */
[----:B------:R-:W-:-:S04]  /*45c00*/  ISETP.LT.AND P5, PT, R64, c[0x0][0x17c], !P0 ;  /* 0x00005f0040007a0c */ /* 0x000fc800047a1270 */
[----:B------:R-:W-:-:S04]  /*45c10*/  LEA R8, P2, R0, R82, 0x2 ;  /* 0x0000005200087211 */ /* 0x000fc800078410ff */
[----:B------:R-:W-:Y:S01]  /*45c20*/  LEA.HI.X.SX32 R9, R0, R83, 0x2, P2 ;  /* 0x0000005300097211 */ /* 0x000fe200010f16ff */
[----:B------:R-:W-:-:S04]  /*45c30*/  IMAD.MOV.U32 R0, RZ, RZ, c[0x0][0x198] ;  /* 0x00006600ff007624 */ /* 0x000fc800078e00ff */
[----:B------:R1:W-:Y:S01]  /*45c40*/  @P5 STG.E [R8.64], R17 ;  /* 0x0000001108005986 */ /* 0x0003e2000c101908 */
[----:B------:R-:W-:Y:S01]  /*45c50*/  ISETP.LT.AND P3, PT, R68, c[0x0][0x17c], !P0 ;  /* 0x00005f0044007a0c */ /* 0x000fe20004761270 */
[C---:B---3--:R-:W-:Y:S01]  /*45c60*/  IMAD R12, R48.reuse, c[0x0][0x198], RZ ;  /* 0x00006600300c7a24 */ /* 0x048fe200078e02ff */
[----:B------:R-:W-:Y:S02]  /*45c70*/  ISETP.LT.AND P1, PT, R48, c[0x0][0x17c], !P0 ;  /* 0x00005f0030007a0c */ /* 0x000fe40004721270 */
[----:B------:R-:W3:Y:S02]  /*45c80*/  LDL.LU R48, [R1+0xf48] ;  /* 0x000f480001307983 */ /* 0x000ee40000300800 */
[C---:B------:R-:W-:Y:S02]  /*45c90*/  LEA R40, P6, R12.reuse, R82, 0x2 ;  /* 0x000000520c287211 */ /* 0x040fe400078c10ff */
[----:B------:R-:W3:Y:S02]  /*45ca0*/  LDL.LU R229, [R1+0x58] ;  /* 0x0000580001e57983 */ /* 0x000ee40000300800 */
[----:B------:R-:W-:-:S02]  /*45cb0*/  LEA.HI.X.SX32 R41, R12, R83, 0x2, P6 ;  /* 0x000000530c297211 */ /* 0x000fc400030f16ff */
[C---:B--2---:R-:W-:Y:S01]  /*45cc0*/  ISETP.LT.AND P2, PT, R16.reuse, c[0x0][0x17c], !P0 ;  /* 0x00005f0010007a0c */ /* 0x044fe20004741270 */
[----:B------:R-:W-:-:S05]  /*45cd0*/  IMAD R16, R16, c[0x0][0x198], RZ ;  /* 0x0000660010107a24 */ /* 0x000fca00078e02ff */
[-C--:B-1----:R-:W-:Y:S01]  /*45ce0*/  LEA R8, P5, R16, R82.reuse, 0x2 ;  /* 0x0000005210087211 */ /* 0x082fe200078a10ff */
[----:B------:R-:W-:Y:S01]  /*45cf0*/  IMAD R17, R0, 0x2, R16 ;  /* 0x0000000200117824 */ /* 0x000fe200078e0210 */
[----:B------:R1:W-:Y:S02]  /*45d00*/  @P1 STG.E [R40.64], R13 ;  /* 0x0000000d28001986 */ /* 0x0003e4000c101908 */
[----:B------:R-:W-:Y:S01]  /*45d10*/  LEA.HI.X.SX32 R9, R16, R83, 0x2, P5 ;  /* 0x0000005310097211 */ /* 0x000fe200028f16ff */
[----:B------:R-:W-:Y:S01]  /*45d20*/  IMAD R16, R0, 0x2, R17 ;  /* 0x0000000200107824 */ /* 0x000fe200078e0211 */
[----:B------:R-:W-:-:S03]  /*45d30*/  LEA R12, P6, R17, R82, 0x2 ;  /* 0x00000052110c7211 */ /* 0x000fc600078c10ff */
[----:B----4-:R2:W-:Y:S04]  /*45d40*/  @P2 STG.E [R8.64], R225 ;  /* 0x000000e108002986 */ /* 0x0105e8000c101908 */
[----:B-1----:R-:W4:Y:S01]  /*45d50*/  LDL.LU R41, [R1+0xf4c] ;  /* 0x000f4c0001297983 */ /* 0x002f220000300800 */
[----:B------:R-:W-:-:S03]  /*45d60*/  LEA.HI.X.SX32 R13, R17, R83, 0x2, P6 ;  /* 0x00000053110d7211 */ /* 0x000fc600030f16ff */
[----:B--2---:R-:W2:Y:S01]  /*45d70*/  LDL.LU R225, [R1+0x18] ;  /* 0x0000180001e17983 */ /* 0x004ea20000300800 */
[----:B------:R-:W-:-:S04]  /*45d80*/  LEA R8, P6, R16, R82, 0x2 ;  /* 0x0000005210087211 */ /* 0x000fc800078c10ff */
[----:B------:R-:W-:Y:S02]  /*45d90*/  LEA.HI.X.SX32 R9, R16, R83, 0x2, P6 ;  /* 0x0000005310097211 */ /* 0x000fe400030f16ff */
[----:B-----5:R-:W-:Y:S02]  /*45da0*/  ISETP.LT.AND P2, PT, R49, c[0x0][0x17c], !P0 ;  /* 0x00005f0031007a0c */ /* 0x020fe40004741270 */
[----:B------:R-:W5:Y:S04]  /*45db0*/  LDL.LU R49, [R1+0xf50] ;  /* 0x000f500001317983 */ /* 0x000f680000300800 */
[----:B------:R-:W5:Y:S04]  /*45dc0*/  LDL.LU R45, [R1+0xf54] ;  /* 0x000f5400012d7983 */ /* 0x000f680000300800 */
[----:B------:R1:W-:Y:S04]  /*45dd0*/  @P4 STG.E [R12.64], R228 ;  /* 0x000000e40c004986 */ /* 0x0003e8000c101908 */
[----:B------:R1:W-:Y:S01]  /*45de0*/  @P3 STG.E [R8.64], R66 ;  /* 0x0000004208003986 */ /* 0x0003e2000c101908 */
[----:B------:R-:W-:-:S03]  /*45df0*/  ISETP.LT.AND P3, PT, R44, c[0x0][0x17c], !P0 ;  /* 0x00005f002c007a0c */ /* 0x000fc60004761270 */
[----:B------:R-:W5:Y:S04]  /*45e00*/  LDL.LU R44, [R1+0xf58] ;  /* 0x000f5800012c7983 */ /* 0x000f680000300800 */
[----:B-1----:R-:W5:Y:S04]  /*45e10*/  LDL.LU R228, [R1+0x48] ;  /* 0x0000480001e47983 */ /* 0x002f680000300800 */
[----:B------:R-:W5:Y:S01]  /*45e20*/  LDL.LU R40, [R1+0xf5c] ;  /* 0x000f5c0001287983 */ /* 0x000f620000300800 */
[----:B------:R-:W-:Y:S01]  /*45e30*/  IMAD R17, R0, 0x2, R16 ;  /* 0x0000000200117824 */ /* 0x000fe200078e0210 */
[----:B------:R-:W-:-:S02]  /*45e40*/  ISETP.LT.AND P1, PT, R57, c[0x0][0x17c], !P0 ;  /* 0x00005f0039007a0c */ /* 0x000fc40004721270 */
[----:B------:R-:W-:Y:S01]  /*45e50*/  ISETP.LT.AND P5, PT, R56, c[0x0][0x17c], !P0 ;  /* 0x00005f0038007a0c */ /* 0x000fe200047a1270 */
[----:B------:R-:W-:Y:S01]  /*45e60*/  IMAD R16, R0, 0x2, R17 ;  /* 0x0000000200107824 */ /* 0x000fe200078e0211 */
[----:B------:R-:W-:-:S04]  /*45e70*/  LEA R12, P6, R17, R82, 0x2 ;  /* 0x00000052110c7211 */ /* 0x000fc800078c10ff */
[-C--:B------:R-:W-:Y:S02]  /*45e80*/  LEA.HI.X.SX32 R13, R17, R83.reuse, 0x2, P6 ;  /* 0x00000053110d7211 */ /* 0x080fe400030f16ff */
[----:B------:R-:W-:Y:S02]  /*45e90*/  LEA R8, P6, R16, R82, 0x2 ;  /* 0x0000005210087211 */ /* 0x000fe400078c10ff */
[----:B------:R-:W-:Y:S01]  /*45ea0*/  LEA R17, R0, R16, 0x1 ;  /* 0x0000001000117211 */ /* 0x000fe200078e08ff */
[----:B------:R1:W-:Y:S01]  /*45eb0*/  @P1 STG.E [R12.64], R62 ;  /* 0x0000003e0c001986 */ /* 0x0003e2000c101908 */
[----:B------:R-:W-:Y:S02]  /*45ec0*/  LEA.HI.X.SX32 R9, R16, R83, 0x2, P6 ;  /* 0x0000005310097211 */ /* 0x000fe400030f16ff */
[----:B------:R-:W-:Y:S01]  /*45ed0*/  ISETP.LT.AND P4, PT, R52, c[0x0][0x17c], !P0 ;  /* 0x00005f0034007a0c */ /* 0x000fe20004781270 */
[----:B------:R-:W-:Y:S01]  /*45ee0*/  IMAD R16, R0, 0x2, R17 ;  /* 0x0000000200107824 */ /* 0x000fe200078e0211 */
[----:B-1----:R-:W-:-:S04]  /*45ef0*/  LEA R12, P6, R17, R82, 0x2 ;  /* 0x00000052110c7211 */ /* 0x002fc800078c10ff */
[----:B------:R-:W-:Y:S01]  /*45f00*/  LEA.HI.X.SX32 R13, R17, R83, 0x2, P6 ;  /* 0x00000053110d7211 */ /* 0x000fe200030f16ff */
[----:B------:R-:W-:Y:S01]  /*45f10*/  IMAD R17, R0, 0x2, R16 ;  /* 0x0000000200117824 */ /* 0x000fe200078e0210 */
[----:B---3--:R-:W-:Y:S02]  /*45f20*/  ISETP.LT.AND P1, PT, R48, c[0x0][0x17c], !P0 ;  /* 0x00005f0030007a0c */ /* 0x008fe40004721270 */
[----:B------:R-:W3:Y:S04]  /*45f30*/  LDL.LU R48, [R1+0xf60] ;  /* 0x000f600001307983 */ /* 0x000ee80000300800 */
[----:B------:R1:W-:Y:S02]  /*45f40*/  @P5 STG.E [R8.64], R229 ;  /* 0x000000e508005986 */ /* 0x0003e4000c101908 */
[----:B-1----:R-:W-:-:S04]  /*45f50*/  LEA R8, P6, R16, R82, 0x2 ;  /* 0x0000005210087211 */ /* 0x002fc800078c10ff */
[----:B------:R-:W-:Y:S01]  /*45f60*/  LEA.HI.X.SX32 R9, R16, R83, 0x2, P6 ;  /* 0x0000005310097211 */ /* 0x000fe200030f16ff */
[----:B------:R-:W-:Y:S01]  /*45f70*/  IMAD R16, R0, 0x2, R17 ;  /* 0x0000000200107824 */ /* 0x000fe200078e0211 */
[----:B----4-:R-:W-:Y:S02]  /*45f80*/  ISETP.LT.AND P5, PT, R41, c[0x0][0x17c], !P0 ;  /* 0x00005f0029007a0c */ /* 0x010fe400047a1270 */
[----:B------:R-:W4:Y:S04]  /*45f90*/  LDL.LU R41, [R1+0xf64] ;  /* 0x000f640001297983 */ /* 0x000f280000300800 */
[----:B--2---:R1:W-:Y:S04]  /*45fa0*/  @P2 STG.E [R12.64], R225 ;  /* 0x000000e10c002986 */ /* 0x0043e8000c101908 */
[----:B------:R2:W-:Y:S01]  /*45fb0*/  @P4 STG.E [R8.64], R58 ;  /* 0x0000003a08004986 */ /* 0x0005e2000c101908 */
[----:B-1----:R-:W-:-:S04]  /*45fc0*/  LEA R12, P6, R17, R82, 0x2 ;  /* 0x00000052110c7211 */ /* 0x002fc800078c10ff */
[----:B------:R-:W-:Y:S02]  /*45fd0*/  LEA.HI.X.SX32 R13, R17, R83, 0x2, P6 ;  /* 0x00000053110d7211 */ /* 0x000fe400030f16ff */
[----:B--2---:R-:W-:-:S04]  /*45fe0*/  LEA R8, P6, R16, R82, 0x2 ;  /* 0x0000005210087211 */ /* 0x004fc800078c10ff */
[----:B------:R-:W-:Y:S01]  /*45ff0*/  LEA.HI.X.SX32 R9, R16, R83, 0x2, P6 ;  /* 0x0000005310097211 */ /* 0x000fe200030f16ff */
[----:B------:R1:W-:Y:S01]  /*46000*/  @P3 STG.E [R12.64], R54 ;  /* 0x000000360c003986 */ /* 0x0003e2000c101908 */
[----:B-----5:R-:W-:-:S03]  /*46010*/  ISETP.LT.AND P4, PT, R45, c[0x0][0x17c], !P0 ;  /* 0x00005f002d007a0c */ /* 0x020fc60004781270 */
[----:B------:R-:W2:Y:S04]  /*46020*/  LDL.LU R45, [R1+0xf68] ;  /* 0x000f6800012d7983 */ /* 0x000ea80000300800 */
[----:B------:R-:W5:Y:S01]  /*46030*/  LDL.LU R225, [R1+0x38] ;  /* 0x0000380001e17983 */ /* 0x000f620000300800 */
[----:B------:R-:W-:-:S03]  /*46040*/  ISETP.LT.AND P3, PT, R44, c[0x0][0x17c], !P0 ;  /* 0x00005f002c007a0c */ /* 0x000fc60004761270 */
[----:B------:R-:W3:Y:S04]  /*46050*/  LDL.LU R44, [R1+0xf6c] ;  /* 0x000f6c00012c7983 */ /* 0x000ee80000300800 */
[----:B------:R1:W-:Y:S01]  /*46060*/  @P1 STG.E [R8.64], R228 ;  /* 0x000000e408001986 */ /* 0x0003e2000c101908 */
[----:B------:R-:W-:-:S03]  /*46070*/  ISETP.LT.AND P1, PT, R40, c[0x0][0x17c], !P0 ;  /* 0x00005f0028007a0c */ /* 0x000fc60004721270 */
[----:B------:R-:W3:Y:S01]  /*46080*/  LDL.LU R40, [R1+0xf78] ;  /* 0x000f780001287983 */ /* 0x000ee20000300800 */
[----:B------:R-:W-:Y:S01]  /*46090*/  IMAD R17, R0, 0x2, R16 ;  /* 0x0000000200117824 */ /* 0x000fe200078e0210 */
[----:B------:R-:W-:-:S03]  /*460a0*/  ISETP.LT.AND P2, PT, R49, c[0x0][0x17c], !P0 ;  /* 0x00005f0031007a0c */ /* 0x000fc60004741270 */
[----:B------:R-:W-:Y:S01]  /*460b0*/  IMAD R16, R0, 0x2, R17 ;  /* 0x0000000200107824 */ /* 0x000fe200078e0211 */
[----:B-1----:R-:W-:-:S04]  /*460c0*/  LEA R12, P6, R17, R82, 0x2 ;  /* 0x00000052110c7211 */ /* 0x002fc800078c10ff */
[-C--:B------:R-:W-:Y:S02]  /*460d0*/  LEA.HI.X.SX32 R13, R17, R83.reuse, 0x2, P6 ;  /* 0x00000053110d7211 */ /* 0x080fe400030f16ff */
[----:B------:R-:W-:Y:S01]  /*460e0*/  LEA R8, P6, R16, R82, 0x2 ;  /* 0x0000005210087211 */ /* 0x000fe200078c10ff */
[----:B------:R-:W-:Y:S02]  /*460f0*/  IMAD R17, R0, 0x2, R16 ;  /* 0x0000000200117824 */ /* 0x000fe400078e0210 */
[----:B------:R1:W-:Y:S01]  /*46100*/  @P5 STG.E [R12.64], R42 ;  /* 0x0000002a0c005986 */ /* 0x0003e2000c101908 */
[----:B------:R-:W-:Y:S01]  /*46110*/  LEA.HI.X.SX32 R9, R16, R83, 0x2, P6 ;  /* 0x0000005310097211 */ /* 0x000fe200030f16ff */
[----:B------:R-:W-:-:S04]  /*46120*/  IMAD R16, R0, 0x2, R17 ;  /* 0x0000000200107824 */ /* 0x000fc800078e0211 */
[----:B------:R1:W-:Y:S04]  /*46130*/  @P2 STG.E [R8.64], R50 ;  /* 0x0000003208002986 */ /* 0x0003e8000c101908 */
[----:B-1----:R-:W3:Y:S01]  /*46140*/  LDL.LU R42, [R1+0xf7c] ;  /* 0x000f7c00012a7983 */ /* 0x002ee20000300800 */
[----:B------:R-:W-:-:S04]  /*46150*/  LEA R12, P6, R17, R82, 0x2 ;  /* 0x00000052110c7211 */ /* 0x000fc800078c10ff */
[----:B------:R-:W-:Y:S01]  /*46160*/  LEA.HI.X.SX32 R13, R17, R83, 0x2, P6 ;  /* 0x00000053110d7211 */ /* 0x000fe200030f16ff */
[----:B------:R-:W-:Y:S01]  /*46170*/  IMAD R17, R0, 0x2, R16 ;  /* 0x0000000200117824 */ /* 0x000fe200078e0210 */
[----:B------:R-:W-:-:S03]  /*46180*/  LEA R8, P6, R16, R82, 0x2 ;  /* 0x0000005210087211 */ /* 0x000fc600078c10ff */
[----:B------:R1:W-:Y:S01]  /*46190*/  @P4 STG.E [R12.64], R46 ;  /* 0x0000002e0c004986 */ /* 0x0003e2000c101908 */
[----:B------:R-:W-:Y:S02]  /*461a0*/  LEA.HI.X.SX32 R9, R16, R83, 0x2, P6 ;  /* 0x0000005310097211 */ /* 0x000fe400030f16ff */
[----:B-1----:R-:W-:-:S04]  /*461b0*/  LEA R12, P6, R17, R82, 0x2 ;  /* 0x00000052110c7211 */ /* 0x002fc800078c10ff */
[----:B------:R-:W-:Y:S02]  /*461c0*/  LEA.HI.X.SX32 R13, R17, R83, 0x2, P6 ;  /* 0x00000053110d7211 */ /* 0x000fe400030f16ff */
[----:B----4-:R-:W-:Y:S02]  /*461d0*/  ISETP.LT.AND P2, PT, R41, c[0x0][0x17c], !P0 ;  /* 0x00005f0029007a0c */ /* 0x010fe40004741270 */
[----:B------:R-:W4:Y:S04]  /*461e0*/  LDL.LU R41, [R1+0xf80] ;  /* 0x000f800001297983 */ /* 0x000f280000300800 */
[----:B------:R-:W4:Y:S01]  /*461f0*/  LDL.LU R228, [R1+0x6c] ;  /* 0x00006c0001e47983 */ /* 0x000f220000300800 */
[----:B--2---:R-:W-:-:S03]  /*46200*/  ISETP.LT.AND P4, PT, R45, c[0x0][0x17c], !P0 ;  /* 0x00005f002d007a0c */ /* 0x004fc60004781270 */
[----:B------:R-:W2:Y:S04]  /*46210*/  LDL.LU R45, [R1+0xf84] ;  /* 0x000f8400012d7983 */ /* 0x000ea80000300800 */
[----:B-----5:R1:W-:Y:S04]  /*46220*/  @P3 STG.E [R8.64], R225 ;  /* 0x000000e108003986 */ /* 0x0203e8000c101908 */
[----:B------:R5:W-:Y:S04]  /*46230*/  @P1 STG.E [R12.64], R10 ;  /* 0x0000000a0c001986 */ /* 0x000be8000c101908 */
[----:B-1----:R-:W2:Y:S01]  /*46240*/  LDL.LU R225, [R1+0x2c] ;  /* 0x00002c0001e17983 */ /* 0x002ea20000300800 */
[----:B---3--:R-:W-:-:S03]  /*46250*/  ISETP.LT.AND P3, PT, R44, c[0x0][0x17c], !P0 ;  /* 0x00005f002c007a0c */ /* 0x008fc60004761270 */
[----:B------:R-:W3:Y:S01]  /*46260*/  LDL.LU R44, [R1+0xf8c] ;  /* 0x000f8c00012c7983 */ /* 0x000ee20000300800 */
[----:B------:R-:W-:-:S03]  /*46270*/  ISETP.LT.AND P1, PT, R40, c[0x0][0x17c], !P0 ;  /* 0x00005f0028007a0c */ /* 0x000fc60004721270 */
[----:B------:R-:W3:Y:S01]  /*46280*/  LDL.LU R40, [R1+0xfa8] ;  /* 0x000fa80001287983 */ /* 0x000ee20000300800 */
[----:B------:R-:W-:Y:S01]  /*46290*/  IMAD R16, R0, 0x2, R17 ;  /* 0x0000000200107824 */ /* 0x000fe200078e0211 */
[----:B------:R-:W-:-:S04]  /*462a0*/  ISETP.LT.AND P5, PT, R48, c[0x0][0x17c], !P0 ;  /* 0x00005f0030007a0c */ /* 0x000fc800047a1270 */
[----:B------:R-:W-:Y:S02]  /*462b0*/  LEA R8, P6, R16, R82, 0x2 ;  /* 0x0000005210087211 */ /* 0x000fe400078c10ff */
[----:B------:R-:W-:Y:S02]  /*462c0*/  LEA R17, R0, R16, 0x1 ;  /* 0x0000001000117211 */ /* 0x000fe400078e08ff */
[-C--:B------:R-:W-:Y:S02]  /*462d0*/  LEA.HI.X.SX32 R9, R16, R83.reuse, 0x2, P6 ;  /* 0x0000005310097211 */ /* 0x080fe400030f16ff */
[C---:B-----5:R-:W-:Y:S01]  /*462e0*/  LEA R12, P6, R17.reuse, R82, 0x2 ;  /* 0x00000052110c7211 */ /* 0x060fe200078c10ff */
[C---:B------:R-:W-:Y:S02]  /*462f0*/  IMAD R10, R0.reuse, 0x2, R17 ;  /* 0x00000002000a7824 */ /* 0x040fe400078e0211 */
[----:B------:R1:W-:Y:S01]  /*46300*/  @P5 STG.E [R8.64], R18 ;  /* 0x0000001208005986 */ /* 0x0003e2000c101908 */
[----:B------:R-:W-:Y:S01]  /*46310*/  LEA.HI.X.SX32 R13, R17, R83, 0x2, P6 ;  /* 0x00000053110d7211 */ /* 0x000fe200030f16ff */
[----:B------:R-:W-:Y:S01]  /*46320*/  IMAD R16, R0, 0x2, R10 ;  /* 0x0000000200107824 */ /* 0x000fe200078e020a */
[----:B------:R-:W-:-:S02]  /*46330*/  ISETP.LT.AND P5, PT, R42, c[0x0][0x17c], !P0 ;  /* 0x00005f002a007a0c */ /* 0x000fc400047a1270 */
[CC--:B-1----:R-:W-:Y:S01]  /*46340*/  LEA R8, P6, R10.reuse, R82.reuse, 0x2 ;  /* 0x000000520a087211 */ /* 0x0c2fe200078c10ff */
[----:B------:R-:W5:Y:S03]  /*46350*/  LDL.LU R42, [R1+0xfac] ;  /* 0x000fac00012a7983 */ /* 0x000f660000300800 */
[----:B------:R-:W-:Y:S01]  /*46360*/  LEA.HI.X.SX32 R9, R10, R83, 0x2, P6 ;  /* 0x000000530a097211 */ /* 0x000fe200030f16ff */
[----:B------:R-:W5:Y:S04]  /*46370*/  LDL.LU R229, [R1+0x5c] ;  /* 0x00005c0001e57983 */ /* 0x000f680000300800 */
[----:B------:R1:W-:Y:S01]  /*46380*/  @P2 STG.E [R12.64], R14 ;  /* 0x0000000e0c002986 */ /* 0x0003e2000c101908 */
[----:B------:R-:W-:Y:S01]  /*46390*/  IMAD R10, R0, 0x2, R16 ;  /* 0x00000002000a7824 */ /* 0x000fe200078e0210 */
[----:B-1----:R-:W-:-:S04]  /*463a0*/  LEA R12, P6, R16, R82, 0x2 ;  /* 0x00000052100c7211 */ /* 0x002fc800078c10ff */
[----:B------:R-:W-:Y:S02]  /*463b0*/  LEA.HI.X.SX32 R13, R16, R83, 0x2, P6 ;  /* 0x00000053100d7211 */ /* 0x000fe400030f16ff */
[----:B----4-:R-:W-:Y:S02]  /*463c0*/  ISETP.LT.AND P2, PT, R41, c[0x0][0x17c], !P0 ;  /* 0x00005f0029007a0c */ /* 0x010fe40004741270 */
[----:B------:R-:W4:Y:S04]  /*463d0*/  LDL.LU R41, [R1+0xfb0] ;  /* 0x000fb00001297983 */ /* 0x000f280000300800 */
[----:B------:R1:W-:Y:S04]  /*463e0*/  @P4 STG.E [R8.64], R228 ;  /* 0x000000e408004986 */ /* 0x0003e8000c101908 */
[----:B-1----:R-:W4:Y:S04]  /*463f0*/  LDL.LU R228, [R1+0x1c] ;  /* 0x00001c0001e47983 */ /* 0x002f280000300800 */
[----:B------:R-:W4:Y:S01]  /*46400*/  LDL.LU R18, [R1+0xfb4] ;  /* 0x000fb40001127983 */ /* 0x000f220000300800 */
[----:B------:R-:W-:-:S03]  /*46410*/  LEA R8, P6, R10, R82, 0x2 ;  /* 0x000000520a087211 */ /* 0x000fc600078c10ff */
[----:B------:R-:W4:Y:S01]  /*46420*/  LDL.LU R17, [R1+0xfb8] ;  /* 0x000fb80001117983 */ /* 0x000f220000300800 */
[----:B------:R-:W-:-:S03]  /*46430*/  LEA.HI.X.SX32 R9, R10, R83, 0x2, P6 ;  /* 0x000000530a097211 */ /* 0x000fc600030f16ff */
[----:B--2---:R1:W-:Y:S04]  /*46440*/  @P3 STG.E [R12.64], R225 ;  /* 0x000000e10c003986 */ /* 0x0043e8000c101908 */
[----:B------:R2:W-:Y:S01]  /*46450*/  @P1 STG.E [R8.64], R67 ;  /* 0x0000004308001986 */ /* 0x0005e2000c101908 */
[----:B---3--:R-:W-:-:S03]  /*46460*/  ISETP.LT.AND P1, PT, R40, c[0x0][0x17c], !P0 ;  /* 0x00005f0028007a0c */ /* 0x008fc60004721270 */
[----:B------:R-:W3:Y:S04]  /*46470*/  LDL.LU R40, [R1+0xfc4] ;  /* 0x000fc40001287983 */ /* 0x000ee80000300800 */
[----:B-1----:R-:W3:Y:S04]  /*46480*/  LDL.LU R225, [R1+0x4c] ;  /* 0x00004c0001e17983 */ /* 0x002ee80000300800 */
[----:B------:R-:W3:Y:S01]  /*46490*/  LDL.LU R16, [R1+0xfcc] ;  /* 0x000fcc0001107983 */ /* 0x000ee20000300800 */
[----:B------:R-:W-:-:S04]  /*464a0*/  IMAD R14, R0, 0x2, R10 ;  /* 0x00000002000e7824 */ /* 0x000fc800078e020a */
[----:B------:R-:W-:Y:S01]  /*464b0*/  IMAD R10, R0, 0x2, R14 ;  /* 0x00000002000a7824 */ /* 0x000fe200078e020e */
[----:B------:R-:W-:-:S04]  /*464c0*/  LEA R12, P6, R14, R82, 0x2 ;  /* 0x000000520e0c7211 */ /* 0x000fc800078c10ff */
[-C--:B------:R-:W-:Y:S01]  /*464d0*/  LEA.HI.X.SX32 R13, R14, R83.reuse, 0x2, P6 ;  /* 0x000000530e0d7211 */ /* 0x080fe200030f16ff */
[----:B------:R-:W-:Y:S01]  /*464e0*/  IMAD R14, R0, 0x2, R10 ;  /* 0x00000002000e7824 */ /* 0x000fe200078e020a */
[C---:B--2---:R-:W-:Y:S02]  /*464f0*/  LEA R8, P6, R10.reuse, R82, 0x2 ;  /* 0x000000520a087211 */ /* 0x044fe400078c10ff */
[----:B------:R-:W-:Y:S01]  /*46500*/  ISETP.LT.AND P4, PT, R45, c[0x0][0x17c], !P0 ;  /* 0x00005f002d007a0c */ /* 0x000fe20004781270 */
[----:B------:R1:W-:Y:S01]  /*46510*/  @P5 STG.E [R12.64], R63 ;  /* 0x0000003f0c005986 */ /* 0x0003e2000c101908 */
[----:B------:R-:W-:Y:S01]  /*46520*/  LEA.HI.X.SX32 R9, R10, R83, 0x2, P6 ;  /* 0x000000530a097211 */ /* 0x000fe200030f16ff */
[----:B------:R-:W-:Y:S01]  /*46530*/  IMAD R10, R0, 0x2, R14 ;  /* 0x00000002000a7824 */ /* 0x000fe200078e020e */
[----:B------:R-:W-:-:S03]  /*46540*/  ISETP.LT.AND P3, PT, R44, c[0x0][0x17c], !P0 ;  /* 0x00005f002c007a0c */ /* 0x000fc60004761270 */
[----:B-----5:R2:W-:Y:S01]  /*46550*/  @P2 STG.E [R8.64], R229 ;  /* 0x000000e508002986 */ /* 0x0205e2000c101908 */
[----:B-1----:R-:W-:-:S04]  /*46560*/  LEA R12, P6, R14, R82, 0x2 ;  /* 0x000000520e0c7211 */ /* 0x002fc800078c10ff */
[-C--:B------:R-:W-:Y:S02]  /*46570*/  LEA.HI.X.SX32 R13, R14, R83.reuse, 0x2, P6 ;  /* 0x000000530e0d7211 */ /* 0x080fe400030f16ff */
[----:B--2---:R-:W-:Y:S01]  /*46580*/  LEA R8, P6, R10, R82, 0x2 ;  /* 0x000000520a087211 */ /* 0x004fe200078c10ff */
[----:B------:R-:W-:Y:S01]  /*46590*/  IMAD R14, R0, 0x2, R10 ;  /* 0x00000002000e7824 */ /* 0x000fe200078e020a */
[----:B------:R-:W-:Y:S02]  /*465a0*/  ISETP.LT.AND P5, PT, R42, c[0x0][0x17c], !P0 ;  /* 0x00005f002a007a0c */ /* 0x000fe400047a1270 */
[----:B------:R-:W-:Y:S01]  /*465b0*/  LEA.HI.X.SX32 R9, R10, R83, 0x2, P6 ;  /* 0x000000530a097211 */ /* 0x000fe200030f16ff */
[----:B------:R-:W2:Y:S01]  /*465c0*/  LDL.LU R42, [R1+0xfd4] ;  /* 0x000fd400012a7983 */ /* 0x000ea20000300800 */
[----:B------:R-:W-:Y:S01]  /*465d0*/  IMAD R10, R0, 0x2, R14 ;  /* 0x00000002000a7824 */ /* 0x000fe200078e020e */
[----:B----4-:R-:W-:Y:S02]  /*465e0*/  ISETP.LT.AND P2, PT, R41, c[0x0][0x17c], !P0 ;  /* 0x00005f0029007a0c */ /* 0x010fe40004741270 */
[----:B------:R1:W-:Y:S01]  /*465f0*/  @P4 STG.E [R12.64], R228 ;  /* 0x000000e40c004986 */ /* 0x0003e2000c101908 */
[----:B------:R-:W-:-:S03]  /*46600*/  ISETP.LT.AND P4, PT, R18, c[0x0][0x17c], !P0 ;  /* 0x00005f0012007a0c */ /* 0x000fc60004781270 */
[----:B------:R4:W-:Y:S04]  /*46610*/  @P3 STG.E [R8.64], R59 ;  /* 0x0000003b08003986 */ /* 0x0009e8000c101908 */
[----:B------:R-:W5:Y:S01]  /*46620*/  LDL.LU R18, [R1+0xfd8] ;  /* 0x000fd80001127983 */ /* 0x000f620000300800 */
[----:B------:R-:W-:-:S03]  /*46630*/  ISETP.LT.AND P3, PT, R17, c[0x0][0x17c], !P0 ;  /* 0x00005f0011007a0c */ /* 0x000fc60004761270 */
[----:B------:R-:W5:Y:S01]  /*46640*/  LDL.LU R41, [R1+0xfdc] ;  /* 0x000fdc0001297983 */ /* 0x000f620000300800 */
[----:B-1----:R-:W-:-:S03]  /*46650*/  LEA R12, P6, R14, R82, 0x2 ;  /* 0x000000520e0c7211 */ /* 0x002fc600078c10ff */
[----:B------:R-:W5:Y:S04]  /*46660*/  LDL.LU R228, [R1+0x3c] ;  /* 0x00003c0001e47983 */ /* 0x000f680000300800 */
[----:B------:R-:W5:Y:S01]  /*46670*/  LDL.LU R17, [R1+0xffc] ;  /* 0x000ffc0001117983 */ /* 0x000f620000300800 */
[----:B------:R-:W-:Y:S02]  /*46680*/  LEA.HI.X.SX32 R13, R14, R83, 0x2, P6 ;  /* 0x000000530e0d7211 */ /* 0x000fe400030f16ff */
[----:B----4-:R-:W-:-:S04]  /*46690*/  LEA R8, P6, R10, R82, 0x2 ;  /* 0x000000520a087211 */ /* 0x010fc800078c10ff */
[----:B------:R-:W-:Y:S01]  /*466a0*/  LEA.HI.X.SX32 R9, R10, R83, 0x2, P6 ;  /* 0x000000530a097211 */ /* 0x000fe200030f16ff */
[----:B------:R1:W-:Y:S01]  /*466b0*/  @P1 STG.E [R12.64], R55 ;  /* 0x000000370c001986 */ /* 0x0003e2000c101908 */
[----:B---3--:R-:W-:-:S03]  /*466c0*/  ISETP.LT.AND P1, PT, R40, c[0x0][0x17c], !P0 ;  /* 0x00005f0028007a0c */ /* 0x008fc60004721270 */
[----:B------:R-:W3:Y:S04]  /*466d0*/  LDL.LU R40, [R1+0x1004] ;  /* 0x0010040001287983 */ /* 0x000ee80000300800 */
[----:B------:R4:W-:Y:S01]  /*466e0*/  @P5 STG.E [R8.64], R225 ;  /* 0x000000e108005986 */ /* 0x0009e2000c101908 */
[----:B------:R-:W-:-:S03]  /*466f0*/  ISETP.LT.AND P5, PT, R16, c[0x0][0x17c], !P0 ;  /* 0x00005f0010007a0c */ /* 0x000fc600047a1270 */
[----:B------:R-:W3:Y:S01]  /*46700*/  LDL.LU R16, [R1+0x100c] ;  /* 0x00100c0001107983 */ /* 0x000ee20000300800 */
[----:B------:R-:W-:-:S04]  /*46710*/  LEA R14, R0, R10, 0x1 ;  /* 0x0000000a000e7211 */ /* 0x000fc800078e08ff */
[----:B-1----:R-:W-:Y:S01]  /*46720*/  LEA R12, P6, R14, R82, 0x2 ;  /* 0x000000520e0c7211 */ /* 0x002fe200078c10ff */
[----:B------:R-:W-:-:S03]  /*46730*/  IMAD R10, R0, 0x2, R14 ;  /* 0x00000002000a7824 */ /* 0x000fc600078e020e */
[----:B------:R-:W-:Y:S01]  /*46740*/  LEA.HI.X.SX32 R13, R14, R83, 0x2, P6 ;  /* 0x000000530e0d7211 */ /* 0x000fe200030f16ff */
[----:B------:R-:W-:Y:S01]  /*46750*/  IMAD R14, R0, 0x2, R10 ;  /* 0x00000002000e7824 */ /* 0x000fe200078e020a */
[----:B----4-:R-:W-:-:S03]  /*46760*/  LEA R8, P6, R10, R82, 0x2 ;  /* 0x000000520a087211 */ /* 0x010fc600078c10ff */
[----:B------:R1:W-:Y:S01]  /*46770*/  @P2 STG.E [R12.64], R43 ;  /* 0x0000002b0c002986 */ /* 0x0003e2000c101908 */
[----:B------:R-:W-:Y:S01]  /*46780*/  LEA.HI.X.SX32 R9, R10, R83, 0x2, P6 ;  /* 0x000000530a097211 */ /* 0x000fe200030f16ff */
[----:B------:R-:W-:-:S04]  /*46790*/  IMAD R10, R0, 0x2, R14 ;  /* 0x00000002000a7824 */ /* 0x000fc800078e020e */
[----:B------:R4:W-:Y:S04]  /*467a0*/  @P4 STG.E [R8.64], R51 ;  /* 0x0000003308004986 */ /* 0x0009e8000c101908 */
[----:B------:R-:W-:Y:S01]  /*467b0*/  LDS.128 R48, [R3+0x800] ;  /* 0x0008000003307984 */ /* 0x000fe20000000c00 */
[----:B-1----:R-:W-:-:S04]  /*467c0*/  LEA R12, P6, R14, R82, 0x2 ;  /* 0x000000520e0c7211 */ /* 0x002fc800078c10ff */
[----:B------:R-:W-:Y:S02]  /*467d0*/  LEA.HI.X.SX32 R13, R14, R83, 0x2, P6 ;  /* 0x000000530e0d7211 */ /* 0x000fe400030f16ff */
[----:B----4-:R-:W-:Y:S01]  /*467e0*/  LEA R8, P6, R10, R82, 0x2 ;  /* 0x000000520a087211 */ /* 0x010fe200078c10ff */
[----:B------:R-:W-:-:S03]  /*467f0*/  IMAD R14, R0, 0x2, R10 ;  /* 0x00000002000e7824 */ /* 0x000fc600078e020a */
[----:B------:R-:W-:Y:S01]  /*46800*/  LEA.HI.X.SX32 R9, R10, R83, 0x2, P6 ;  /* 0x000000530a097211 */ /* 0x000fe200030f16ff */
[----:B------:R1:W-:Y:S01]  /*46810*/  @P3 STG.E [R12.64], R47 ;  /* 0x0000002f0c003986 */ /* 0x0003e2000c101908 */
[----:B--2---:R-:W-:-:S03]  /*46820*/  ISETP.LT.AND P2, PT, R42, c[0x0][0x17c], !P0 ;  /* 0x00005f002a007a0c */ /* 0x004fc60004741270 */
[----:B------:R-:W2:Y:S01]  /*46830*/  LDL.LU R42, [R1+0x1010] ;  /* 0x00101000012a7983 */ /* 0x000ea20000300800 */
[----:B------:R-:W-:-:S03]  /*46840*/  IMAD R10, R0, 0x2, R14 ;  /* 0x00000002000a7824 */ /* 0x000fc600078e020e */
[----:B------:R-:W-:Y:S01]  /*46850*/  LDS.128 R44, [R2+0x1000] ;  /* 0x00100000022c7984 */ /* 0x000fe20000000c00 */
[----:B-1----:R-:W-:-:S04]  /*46860*/  LEA R12, P6, R14, R82, 0x2 ;  /* 0x000000520e0c7211 */ /* 0x002fc800078c10ff */
[----:B------:R-:W-:Y:S02]  /*46870*/  LEA.HI.X.SX32 R13, R14, R83, 0x2, P6 ;  /* 0x000000530e0d7211 */ /* 0x000fe400030f16ff */
[----:B-----5:R-:W-:Y:S02]  /*46880*/  ISETP.LT.AND P4, PT, R18, c[0x0][0x17c], !P0 ;  /* 0x00005f0012007a0c */ /* 0x020fe40004781270 */
[----:B------:R-:W4:Y:S01]  /*46890*/  LDL.LU R18, [R1+0x1014] ;  /* 0x0010140001127983 */ /* 0x000f220000300800 */
[----:B------:R-:W-:-:S03]  /*468a0*/  ISETP.LT.AND P3, PT, R41, c[0x0][0x17c], !P0 ;  /* 0x00005f0029007a0c */ /* 0x000fc60004761270 */
[----:B------:R-:W5:Y:S04]  /*468b0*/  LDL.LU R41, [R1+0x1024] ;  /* 0x0010240001297983 */ /* 0x000f680000300800 */
[----:B------:R1:W-:Y:S01]  /*468c0*/  @P1 STG.E [R8.64], R228 ;  /* 0x000000e408001986 */ /* 0x0003e2000c101908 */
[----:B------:R-:W-:-:S03]  /*468d0*/  ISETP.LT.AND P1, PT, R17, c[0x0][0x17c], !P0 ;  /* 0x00005f0011007a0c */ /* 0x000fc60004721270 */
[----:B------:R-:W5:Y:S01]  /*468e0*/  LDL.LU R17, [R1+0x1028] ;  /* 0x0010280001117983 */ /* 0x000f620000300800 */
[----:B-1----:R-:W-:-:S04]  /*468f0*/  LEA R8, P6, R10, R82, 0x2 ;  /* 0x000000520a087211 */ /* 0x002fc800078c10ff */
[----:B------:R-:W-:Y:S01]  /*46900*/  LEA.HI.X.SX32 R9, R10, R83, 0x2, P6 ;  /* 0x000000530a097211 */ /* 0x000fe200030f16ff */
[----:B------:R-:W-:Y:S04]  /*46910*/  @P5 STG.E [R12.64], R11 ;  /* 0x0000000b0c005986 */ /* 0x000fe8000c101908 */
[----:B------:R1:W-:Y:S01]  /*46920*/  @P2 STG.E [R8.64], R19 ;  /* 0x0000001308002986 */ /* 0x0003e2000c101908 */
[----:B---3--:R-:W-:-:S03]  /*46930*/  ISETP.LT.AND P5, PT, R40, c[0x0][0x17c], !P0 ;  /* 0x00005f0028007a0c */ /* 0x008fc600047a1270 */
[----:B------:R-:W3:Y:S01]  /*46940*/  LDL.LU R40, [R1+0x102c] ;  /* 0x00102c0001287983 */ /* 0x000ee20000300800 */
[----:B------:R-:W-:-:S03]  /*46950*/  ISETP.LT.AND P2, PT, R16, c[0x0][0x17c], !P0 ;  /* 0x00005f0010007a0c */ /* 0x000fc60004741270 */
[----:B------:R-:W3:Y:S01]  /*46960*/  LDL.LU R16, [R1+0x1030] ;  /* 0x0010300001107983 */ /* 0x000ee20000300800 */
[----:B------:R-:W-:-:S03]  /*46970*/  IMAD R14, R0, 0x2, R10 ;  /* 0x00000002000e7824 */ /* 0x000fc600078e020a */
[----:B-1----:R-:W3:Y:S01]  /*46980*/  LDL.LU R19, [R1+0x1034] ;  /* 0x0010340001137983 */ /* 0x002ee20000300800 */
[----:B------:R-:W-:Y:S01]  /*46990*/  IMAD R12, R0, 0x2, R14 ;  /* 0x00000002000c7824 */ /* 0x000fe200078e020e */
[----:B------:R-:W-:-:S03]  /*469a0*/  LEA R10, P6, R14, R82, 0x2 ;  /* 0x000000520e0a7211 */ /* 0x000fc600078c10ff */
[----:B------:R-:W-:Y:S01]  /*469b0*/  IMAD R13, R0, 0x2, R12 ;  /* 0x00000002000d7824 */ /* 0x000fe200078e020c */
[----:B------:R-:W-:Y:S02]  /*469c0*/  LEA.HI.X.SX32 R11, R14, R83, 0x2, P6 ;  /* 0x000000530e0b7211 */ /* 0x000fe400030f16ff */
[----:B------:R-:W-:-:S03]  /*469d0*/  LEA R8, P6, R12, R82, 0x2 ;  /* 0x000000520c087211 */ /* 0x000fc600078c10ff */
[----:B------:R1:W-:Y:S01]  /*469e0*/  @P4 STG.E [R10.64], R15 ;  /* 0x0000000f0a004986 */ /* 0x0003e2000c101908 */
[----:B------:R-:W-:Y:S01]  /*469f0*/  LEA.HI.X.SX32 R9, R12, R83, 0x2, P6 ;  /* 0x000000530c097211 */ /* 0x000fe200030f16ff */
[----:B------:R-:W-:-:S04]  /*46a00*/  IMAD R12, R0, 0x2, R13 ;  /* 0x00000002000c7824 */ /* 0x000fc800078e020d */
[----:B------:R1:W-:Y:S02]  /*46a10*/  @P3 STG.E [R8.64], R152 ;  /* 0x0000009808003986 */ /* 0x0003e4000c101908 */
[----:B-1----:R-:W-:-:S04]  /*46a20*/  LEA R10, P6, R13, R82, 0x2 ;  /* 0x000000520d0a7211 */ /* 0x002fc800078c10ff */
[-C--:B------:R-:W-:Y:S02]  /*46a30*/  LEA.HI.X.SX32 R11, R13, R83.reuse, 0x2, P6 ;  /* 0x000000530d0b7211 */ /* 0x080fe400030f16ff */
[----:B------:R-:W-:Y:S02]  /*46a40*/  LEA R8, P6, R12, R82, 0x2 ;  /* 0x000000520c087211 */ /* 0x000fe400078c10ff */
[----:B------:R-:W-:Y:S02]  /*46a50*/  LEA R13, R0, R12, 0x1 ;  /* 0x0000000c000d7211 */ /* 0x000fe400078e08ff */
[----:B------:R-:W-:Y:S01]  /*46a60*/  LEA.HI.X.SX32 R9, R12, R83, 0x2, P6 ;  /* 0x000000530c097211 */ /* 0x000fe200030f16ff */
[----:B------:R1:W-:Y:S01]  /*46a70*/  @P1 STG.E [R10.64], R148 ;  /* 0x000000940a001986 */ /* 0x0003e2000c101908 */
[----:B--2---:R-:W-:Y:S01]  /*46a80*/  ISETP.LT.AND P4, PT, R42, c[0x0][0x17c], !P0 ;  /* 0x00005f002a007a0c */ /* 0x004fe20004781270 */
[----:B------:R-:W-:Y:S02]  /*46a90*/  IMAD R12, R0, 0x2, R13 ;  /* 0x00000002000c7824 */ /* 0x000fe400078e020d */
[----:B------:R2:W-:Y:S01]  /*46aa0*/  @P5 STG.E [R8.64], R132 ;  /* 0x0000008408005986 */ /* 0x0005e2000c101908 */
[----:B-1----:R-:W-:-:S04]  /*46ab0*/  LEA R10, P6, R13, R82, 0x2 ;  /* 0x000000520d0a7211 */ /* 0x002fc800078c10ff */
[----:B------:R-:W-:Y:S02]  /*46ac0*/  LEA.HI.X.SX32 R11, R13, R83, 0x2, P6 ;  /* 0x000000530d0b7211 */ /* 0x000fe400030f16ff */
[----:B--2---:R-:W-:-:S04]  /*46ad0*/  LEA R8, P6, R12, R82, 0x2 ;  /* 0x000000520c087211 */ /* 0x004fc800078c10ff */
[----:B------:R-:W-:Y:S01]  /*46ae0*/  LEA.HI.X.SX32 R9, R12, R83, 0x2, P6 ;  /* 0x000000530c097211 */ /* 0x000fe200030f16ff */
[----:B------:R1:W-:Y:S04]  /*46af0*/  @P2 STG.E [R10.64], R128 ;  /* 0x000000800a002986 */ /* 0x0003e8000c101908 */
[----:B------:R2:W-:Y:S01]  /*46b00*/  @P4 STG.E [R8.64], R112 ;  /* 0x0000007008004986 */ /* 0x0005e2000c101908 */
[----:B----4-:R-:W-:-:S03]  /*46b10*/  ISETP.LT.AND P3, PT, R18, c[0x0][0x17c], !P0 ;  /* 0x00005f0012007a0c */ /* 0x010fc60004761270 */
[----:B------:R-:W4:Y:S04]  /*46b20*/  LDL.LU R18, [R1+0x1040] ;  /* 0x0010400001127983 */ /* 0x000f280000300800 */
[----:B------:R-:W4:Y:S01]  /*46b30*/  LDL.LU R14, [R1+0x1044] ;  /* 0x00104400010e7983 */ /* 0x000f220000300800 */
[----:B-----5:R-:W-:-:S03]  /*46b40*/  ISETP.LT.AND P5, PT, R17, c[0x0][0x17c], !P0 ;  /* 0x00005f0011007a0c */ /* 0x020fc600047a1270 */
[----:B------:R-:W5:Y:S04]  /*46b50*/  LDL.LU R17, [R1+0x1048] ;  /* 0x0010480001117983 */ /* 0x000f680000300800 */
[----:B------:R-:W5:Y:S01]  /*46b60*/  LDL.LU R15, [R1+0x104c] ;  /* 0x00104c00010f7983 */ /* 0x000f620000300800 */
[----:B---3--:R-:W-:-:S03]  /*46b70*/  ISETP.LT.AND P4, PT, R16, c[0x0][0x17c], !P0 ;  /* 0x00005f0010007a0c */ /* 0x008fc60004781270 */
[----:B------:R-:W3:Y:S01]  /*46b80*/  LDL.LU R16, [R1+0x1050] ;  /* 0x0010500001107983 */ /* 0x000ee20000300800 */
[----:B------:R-:W-:Y:S01]  /*46b90*/  IMAD R13, R0, 0x2, R12 ;  /* 0x00000002000d7824 */ /* 0x000fe200078e020c */
[----:B------:R-:W-:-:S03]  /*46ba0*/  ISETP.LT.AND P1, PT, R41, c[0x0][0x17c], !P0 ;  /* 0x00005f0029007a0c */ /* 0x000fc60004721270 */
[----:B------:R-:W-:Y:S01]  /*46bb0*/  IMAD R12, R0, 0x2, R13 ;  /* 0x00000002000c7824 */ /* 0x000fe200078e020d */
[----:B-1----:R-:W-:-:S04]  /*46bc0*/  LEA R10, P6, R13, R82, 0x2 ;  /* 0x000000520d0a7211 */ /* 0x002fc800078c10ff */
[----:B------:R-:W-:Y:S01]  /*46bd0*/  LEA.HI.X.SX32 R11, R13, R83, 0x2, P6 ;  /* 0x000000530d0b7211 */ /* 0x000fe200030f16ff */
[----:B------:R-:W-:Y:S01]  /*46be0*/  IMAD R13, R0, 0x2, R12 ;  /* 0x00000002000d7824 */ /* 0x000fe200078e020c */
[----:B--2---:R-:W-:-:S03]  /*46bf0*/  LEA R8, P6, R12, R82, 0x2 ;  /* 0x000000520c087211 */ /* 0x004fc600078c10ff */
[----:B------:R1:W-:Y:S01]  /*46c00*/  @P3 STG.E [R10.64], R108 ;  /* 0x0000006c0a003986 */ /* 0x0003e2000c101908 */
[----:B------:R-:W-:Y:S01]  /*46c10*/  LEA.HI.X.SX32 R9, R12, R83, 0x2, P6 ;  /* 0x000000530c097211 */ /* 0x000fe200030f16ff */
[----:B------:R-:W-:Y:S01]  /*46c20*/  IMAD R12, R0, 0x2, R13 ;  /* 0x00000002000c7824 */ /* 0x000fe200078e020d */
[----:B------:R-:W-:-:S03]  /*46c30*/  ISETP.LT.AND P2, PT, R40, c[0x0][0x17c], !P0 ;  /* 0x00005f0028007a0c */ /* 0x000fc60004741270 */
[----:B------:R2:W-:Y:S01]  /*46c40*/  @P1 STG.E [R8.64], R104 ;  /* 0x0000006808001986 */ /* 0x0005e2000c101908 */
[----:B-1----:R-:W-:-:S04]  /*46c50*/  LEA R10, P6, R13, R82, 0x2 ;  /* 0x000000520d0a7211 */ /* 0x002fc800078c10ff */
[----:B------:R-:W-:Y:S02]  /*46c60*/  LEA.HI.X.SX32 R11, R13, R83, 0x2, P6 ;  /* 0x000000530d0b7211 */ /* 0x000fe400030f16ff */
[----:B--2---:R-:W-:Y:S01]  /*46c70*/  LEA R8, P6, R12, R82, 0x2 ;  /* 0x000000520c087211 */ /* 0x004fe200078c10ff */
[----:B------:R-:W-:-:S03]  /*46c80*/  IMAD R13, R0, 0x2, R12 ;  /* 0x00000002000d7824 */ /* 0x000fc600078e020c */
[----:B------:R-:W-:Y:S01]  /*46c90*/  LEA.HI.X.SX32 R9, R12, R83, 0x2, P6 ;  /* 0x000000530c097211 */ /* 0x000fe200030f16ff */
[----:B------:R1:W-:Y:S01]  /*46ca0*/  @P5 STG.E [R10.64], R100 ;  /* 0x000000640a005986 */ /* 0x0003e2000c101908 */
[----:B------:R-:W-:-:S03]  /*46cb0*/  ISETP.LT.AND P3, PT, R19, c[0x0][0x17c], !P0 ;  /* 0x00005f0013007a0c */ /* 0x000fc60004761270 */
[----:B------:R-:W2:Y:S01]  /*46cc0*/  LDL.LU R19, [R1+0x1068] ;  /* 0x0010680001137983 */ /* 0x000ea20000300800 */
[----:B------:R-:W-:-:S03]  /*46cd0*/  IMAD R12, R0, 0x2, R13 ;  /* 0x00000002000c7824 */ /* 0x000fc600078e020d */
[----:B------:R1:W-:Y:S02]  /*46ce0*/  @P2 STG.E [R8.64], R96 ;  /* 0x0000006008002986 */ /* 0x0003e4000c101908 */
[----:B-1----:R-:W-:-:S04]  /*46cf0*/  LEA R10, P6, R13, R82, 0x2 ;  /* 0x000000520d0a7211 */ /* 0x002fc800078c10ff */
[----:B------:R-:W-:Y:S02]  /*46d00*/  LEA.HI.X.SX32 R11, R13, R83, 0x2, P6 ;  /* 0x000000530d0b7211 */ /* 0x000fe400030f16ff */
[----:B------:R-:W-:-:S04]  /*46d10*/  LEA R8, P6, R12, R82, 0x2 ;  /* 0x000000520c087211 */ /* 0x000fc800078c10ff */
[----:B------:R-:W-:Y:S01]  /*46d20*/  LEA.HI.X.SX32 R9, R12, R83, 0x2, P6 ;  /* 0x000000530c097211 */ /* 0x000fe200030f16ff */
[----:B------:R1:W-:Y:S04]  /*46d30*/  @P4 STG.E [R10.64], R92 ;  /* 0x0000005c0a004986 */ /* 0x0003e8000c101908 */
[----:B------:R1:W-:Y:S01]  /*46d40*/  @P3 STG.E [R8.64], R88 ;  /* 0x0000005808003986 */ /* 0x0003e2000c101908 */
[----:B----4-:R-:W-:-:S03]  /*46d50*/  ISETP.LT.AND P1, PT, R18, c[0x0][0x17c], !P0 ;  /* 0x00005f0012007a0c */ /* 0x010fc60004721270 */
[----:B------:R-:W4:Y:S01]  /*46d60*/  LDL.LU R18, [R1+0x106c] ;  /* 0x00106c0001127983 */ /* 0x000f220000300800 */
[----:B------:R-:W-:-:S03]  /*46d70*/  ISETP.LT.AND P5, PT, R14, c[0x0][0x17c], !P0 ;  /* 0x00005f000e007a0c */ /* 0x000fc600047a1270 */
[----:B------:R-:W4:Y:S01]  /*46d80*/  LDL.LU R14, [R1+0x1070] ;  /* 0x00107000010e7983 */ /* 0x000f220000300800 */
[----:B-----5:R-:W-:-:S03]  /*46d90*/  ISETP.LT.AND P2, PT, R17, c[0x0][0x17c], !P0 ;  /* 0x00005f0011007a0c */ /* 0x020fc60004741270 */
[----:B------:R-:W5:Y:S01]  /*46da0*/  LDL.LU R17, [R1+0x1074] ;  /* 0x0010740001117983 */ /* 0x000f620000300800 */
[----:B------:R-:W-:-:S03]  /*46db0*/  ISETP.LT.AND P4, PT, R15, c[0x0][0x17c], !P0 ;  /* 0x00005f000f007a0c */ /* 0x000fc60004781270 */
[----:B------:R-:W5:Y:S01]  /*46dc0*/  LDL.LU R15, [R1+0x1078] ;  /* 0x00107800010f7983 */ /* 0x000f620000300800 */
[----:B---3--:R-:W-:-:S03]  /*46dd0*/  ISETP.LT.AND P3, PT, R16, c[0x0][0x17c], !P0 ;  /* 0x00005f0010007a0c */ /* 0x008fc60004761270 */
[----:B------:R-:W3:Y:S01]  /*46de0*/  LDL.LU R16, [R1+0x1090] ;  /* 0x0010900001107983 */ /* 0x000ee20000300800 */
[----:B------:R-:W-:-:S04]  /*46df0*/  IMAD R13, R0, 0x2, R12 ;  /* 0x00000002000d7824 */ /* 0x000fc800078e020c */
[----:B------:R-:W-:Y:S01]  /*46e00*/  IMAD R12, R0, 0x2, R13 ;  /* 0x00000002000c7824 */ /* 0x000fe200078e020d */
[----:B-1----:R-:W-:-:S04]  /*46e10*/  LEA R10, P6, R13, R82, 0x2 ;  /* 0x000000520d0a7211 */ /* 0x002fc800078c10ff */
[-C--:B------:R-:W-:Y:S02]  /*46e20*/  LEA.HI.X.SX32 R11, R13, R83.reuse, 0x2, P6 ;  /* 0x000000530d0b7211 */ /* 0x080fe400030f16ff */
[----:B------:R-:W-:Y:S02]  /*46e30*/  LEA R8, P6, R12, R82, 0x2 ;  /* 0x000000520c087211 */ /* 0x000fe400078c10ff */
[----:B------:R-:W-:Y:S01]  /*46e40*/  LEA R13, R0, R12, 0x1 ;  /* 0x0000000c000d7211 */ /* 0x000fe200078e08ff */
[----:B------:R1:W-:Y:S01]  /*46e50*/  @P1 STG.E [R10.64], R72 ;  /* 0x000000480a001986 */ /* 0x0003e2000c101908 */
[----:B------:R-:W-:-:S03]  /*46e60*/  LEA.HI.X.SX32 R9, R12, R83, 0x2, P6 ;  /* 0x000000530c097211 */ /* 0x000fc600030f16ff */
[----:B------:R-:W-:Y:S02]  /*46e70*/  IMAD R12, R0, 0x2, R13 ;  /* 0x00000002000c7824 */ /* 0x000fe400078e020d */
[----:B------:R1:W-:Y:S02]  /*46e80*/  @P5 STG.E [R8.64], R32 ;  /* 0x0000002008005986 */ /* 0x0003e4000c101908 */
[----:B-1----:R-:W-:-:S04]  /*46e90*/  LEA R10, P6, R13, R82, 0x2 ;  /* 0x000000520d0a7211 */ /* 0x002fc800078c10ff */
[----:B------:R-:W-:Y:S02]  /*46ea0*/  LEA.HI.X.SX32 R11, R13, R83, 0x2, P6 ;  /* 0x000000530d0b7211 */ /* 0x000fe400030f16ff */
[----:B------:R-:W-:Y:S01]  /*46eb0*/  LEA R8, P6, R12, R82, 0x2 ;  /* 0x000000520c087211 */ /* 0x000fe200078c10ff */
[----:B------:R-:W-:-:S03]  /*46ec0*/  IMAD R13, R0, 0x2, R12 ;  /* 0x00000002000d7824 */ /* 0x000fc600078e020c */
[----:B------:R-:W-:Y:S01]  /*46ed0*/  LEA.HI.X.SX32 R9, R12, R83, 0x2, P6 ;  /* 0x000000530c097211 */ /* 0x000fe200030f16ff */
[----:B------:R1:W-:Y:S01]  /*46ee0*/  @P2 STG.E [R10.64], R28 ;  /* 0x0000001c0a002986 */ /* 0x0003e2000c101908 */
[----:B--2---:R-:W-:-:S03]  /*46ef0*/  ISETP.LT.AND P1, PT, R19, c[0x0][0x17c], !P0 ;  /* 0x00005f0013007a0c */ /* 0x004fc60004721270 */
        /* <DEDUP_REMOVED lines=22> */
[----:B------:R-:W-:Y:S01]  /*47060*/  LEA.HI.X.SX32 R11, R13, R83, 0x2, P6 ;  /* 0x000000530d0b7211 */ /* 0x000fe200030f16ff */
[----:B------:R-:W-:Y:S01]  /*47070*/  IMAD R13, R0, 0x2, R12 ;  /* 0x00000002000d7824 */ /* 0x000fe200078e020c */
[----:B------:R-:W-:-:S03]  /*47080*/  LEA R8, P6, R12, R82, 0x2 ;  /* 0x000000520c087211 */ /* 0x000fc600078c10ff */
[----:B------:R1:W-:Y:S01]  /*47090*/  @P5 STG.E [R10.64], R149 ;  /* 0x000000950a005986 */ /* 0x0003e2000c101908 */
[----:B------:R-:W-:Y:S01]  /*470a0*/  LEA.HI.X.SX32 R9, R12, R83, 0x2, P6 ;  /* 0x000000530c097211 */ /* 0x000fe200030f16ff */
[----:B------:R-:W-:-:S04]  /*470b0*/  IMAD R12, R0, 0x2, R13 ;  /* 0x00000002000c7824 */ /* 0x000fc800078e020d */
        /* <DEDUP_REMOVED lines=27> */
[----:B------:R-:W-:-:S04]  /*47270*/  LEA R13, R0, R12, 0x1 ;  /* 0x0000000c000d7211 */ /* 0x000fc800078e08ff */
[----:B-1----:R-:W-:Y:S01]  /*47280*/  LEA R10, P6, R13, R82, 0x2 ;  /* 0x000000520d0a7211 */ /* 0x002fe200078c10ff */
[----:B------:R-:W-:-:S03]  /*47290*/  IMAD R12, R0, 0x2, R13 ;  /* 0x00000002000c7824 */ /* 0x000fc600078e020d */
        /* <DEDUP_REMOVED lines=14> */
[----:B------:R2:W-:Y:S01]  /*47380*/  @P1 STG.E [R8.64], R89 ;  /* 0x0000005908001986 */ /* 0x0005e2000c101908 */
[----:B------:R-:W-:-:S03]  /*47390*/  IMAD R12, R0, 0x2, R13 ;  /* 0x00000002000c7824 */ /* 0x000fc600078e020d */
[----:B------:R-:W3:Y:S01]  /*473a0*/  LDL.LU R19, [R1+0x10d8] ;  /* 0x0010d80001137983 */ /* 0x000ee20000300800 */
[----:B-1----:R-:W-:-:S04]  /*473b0*/  LEA R10, P6, R13, R82, 0x2 ;  /* 0x000000520d0a7211 */ /* 0x002fc800078c10ff */
[----:B------:R-:W-:Y:S02]  /*473c0*/  LEA.HI.X.SX32 R11, R13, R83, 0x2, P6 ;  /* 0x000000530d0b7211 */ /* 0x000fe400030f16ff */
[----:B--2---:R-:W-:-:S04]  /*473d0*/  LEA R8, P6, R12, R82, 0x2 ;  /* 0x000000520c087211 */ /* 0x004fc800078c10ff */
        /* <DEDUP_REMOVED lines=18> */
[----:B--2---:R-:W-:-:S03]  /*47500*/  LEA R8, P6, R12, R82, 0x2 ;  /* 0x000000520c087211 */ /* 0x004fc600078c10ff */
[----:B------:R1:W-:Y:S01]  /*47510*/  @P4 STG.E [R10.64], R29 ;  /* 0x0000001d0a004986 */ /* 0x0003e2000c101908 */
[----:B------:R-:W-:Y:S01]  /*47520*/  LEA.HI.X.SX32 R9, R12, R83, 0x2, P6 ;  /* 0x000000530c097211 */ /* 0x000fe200030f16ff */
[----:B------:R-:W-:-:S04]  /*47530*/  IMAD R12, R0, 0x2, R13 ;  /* 0x00000002000c7824 */ /* 0x000fc800078e020d */
[----:B------:R2:W-:Y:S01]  /*47540*/  @P3 STG.E [R8.64], R25 ;  /* 0x0000001908003986 */ /* 0x0005e2000c101908 */
[----:B-1----:R-:W-:-:S04]  /*47550*/  LEA R10, P6, R13, R82, 0x2 ;  /* 0x000000520d0a7211 */ /* 0x002fc800078c10ff */
[-C--:B------:R-:W-:Y:S02]  /*47560*/  LEA.HI.X.SX32 R11, R13, R83.reuse, 0x2, P6 ;  /* 0x000000530d0b7211 */ /* 0x080fe400030f16ff */
[----:B--2---:R-:W-:Y:S02]  /*47570*/  LEA R8, P6, R12, R82, 0x2 ;  /* 0x000000520c087211 */ /* 0x004fe400078c10ff */
[----:B------:R-:W-:Y:S02]  /*47580*/  LEA R13, R0, R12, 0x1 ;  /* 0x0000000c000d7211 */ /* 0x000fe400078e08ff */
[----:B------:R-:W-:Y:S01]  /*47590*/  LEA.HI.X.SX32 R9, R12, R83, 0x2, P6 ;  /* 0x000000530c097211 */ /* 0x000fe200030f16ff */
[----:B------:R1:W-:Y:S01]  /*475a0*/  @P1 STG.E [R10.64], R21 ;  /* 0x000000150a001986 */ /* 0x0003e2000c101908 */
[----:B------:R-:W-:-:S03]  /*475b0*/  ISETP.LT.AND P4, PT, R19, c[0x0][0x17c], !P0 ;  /* 0x00005f0013007a0c */ /* 0x000fc60004781270 */
        /* <DEDUP_REMOVED lines=19> */
[----:B------:R-:W-:-:S03]  /*476f0*/  IMAD R13, R0, 0x2, R12 ;  /* 0x00000002000d7824 */ /* 0x000fc600078e020c */
[----:B------:R-:W3:Y:S01]  /*47700*/  LDL.LU R20, [R1+0x1164] ;  /* 0x0011640001147983 */ /* 0x000ee20000300800 */
        /* <DEDUP_REMOVED lines=10> */
[----:B------:R-:W-:Y:S02]  /*477b0*/  LEA.HI.X.SX32 R11, R13, R83, 0x2, P6 ;  /* 0x000000530d0b7211 */ /* 0x000fe400030f16ff */
[----:B--2---:R-:W-:Y:S01]  /*477c0*/  LEA R8, P6, R12, R82, 0x2 ;  /* 0x000000520c087211 */ /* 0x004fe200078c10ff */
[----:B------:R-:W-:-:S03]  /*477d0*/  IMAD R13, R0, 0x2, R12 ;  /* 0x00000002000d7824 */ /* 0x000fc600078e020c */
[----:B------:R-:W-:Y:S01]  /*477e0*/  LEA.HI.X.SX32 R9, R12, R83, 0x2, P6 ;  /* 0x000000530c097211 */ /* 0x000fe200030f16ff */
[----:B------:R1:W-:Y:S01]  /*477f0*/  @P5 STG.E [R10.64], R110 ;  /* 0x0000006e0a005986 */ /* 0x0003e2000c101908 */
[----:B------:R-:W-:-:S03]  /*47800*/  IMAD R12, R0, 0x2, R13 ;  /* 0x00000002000c7824 */ /* 0x000fc600078e020d */
[----:B------:R2:W-:Y:S01]  /*47810*/  @P2 STG.E [R8.64], R106 ;  /* 0x0000006a08002986 */ /* 0x0005e2000c101908 */
[----:B------:R-:W-:-:S03]  /*47820*/  ISETP.LT.AND P3, PT, R19, c[0x0][0x17c], !P0 ;  /* 0x00005f0013007a0c */ /* 0x000fc60004761270 */
[----:B------:R-:W3:Y:S01]  /*47830*/  LDL.LU R19, [R1+0x116c] ;  /* 0x00116c0001137983 */ /* 0x000ee20000300800 */
[----:B-1----:R-:W-:-:S04]  /*47840*/  LEA R10, P6, R13, R82, 0x2 ;  /* 0x000000520d0a7211 */ /* 0x002fc800078c10ff */
[----:B------:R-:W-:Y:S02]  /*47850*/  LEA.HI.X.SX32 R11, R13, R83, 0x2, P6 ;  /* 0x000000530d0b7211 */ /* 0x000fe400030f16ff */
[----:B--2---:R-:W-:-:S04]  /*47860*/  LEA R8, P6, R12, R82, 0x2 ;  /* 0x000000520c087211 */ /* 0x004fc800078c10ff */
[----:B------:R-:W-:Y:S01]  /*47870*/  LEA.HI.X.SX32 R9, R12, R83, 0x2, P6 ;  /* 0x000000530c097211 */ /* 0x000fe200030f16ff */
[----:B------:R1:W-:Y:S04]  /*47880*/  @P4 STG.E [R10.64], R102 ;  /* 0x000000660a004986 */ /* 0x0003e8000c101908 */
[----:B------:R2:W-:Y:S01]  /*47890*/  @P3 STG.E [R8.64], R98 ;  /* 0x0000006208003986 */ /* 0x0005e2000c101908 */
[----:B----4-:R-:W-:Y:S02]  /*478a0*/  ISETP.LT.AND P1, PT, R18, c[0x0][0x17c], !P0 ;  /* 0x00005f0012007a0c */ /* 0x010fe40004721270 */
[----:B------:R-:W-:Y:S02]  /*478b0*/  ISETP.LT.AND P5, PT, R14, c[0x0][0x17c], !P0 ;  /* 0x00005f000e007a0c */ /* 0x000fe400047a1270 */
[----:B------:R-:W4:Y:S01]  /*478c0*/  LDL.LU R14, [R1+0x1174] ;  /* 0x00117400010e7983 */ /* 0x000f220000300800 */
[----:B-----5:R-:W-:-:S03]  /*478d0*/  ISETP.LT.AND P2, PT, R17, c[0x0][0x17c], !P0 ;  /* 0x00005f0011007a0c */ /* 0x020fc60004741270 */
[----:B------:R-:W5:Y:S04]  /*478e0*/  LDL.LU R17, [R1+0x117c] ;  /* 0x00117c0001117983 */ /* 0x000f680000300800 */
[----:B------:R-:W5:Y:S01]  /*478f0*/  LDL.LU R18, [R1+0x1184] ;  /* 0x0011840001127983 */ /* 0x000f620000300800 */
[----:B---3--:R-:W-:-:S03]  /*47900*/  ISETP.LT.AND P3, PT, R16, c[0x0][0x17c], !P0 ;  /* 0x00005f0010007a0c */ /* 0x008fc60004761270 */
[----:B------:R-:W3:Y:S01]  /*47910*/  LDL.LU R16, [R1+0x11b4] ;  /* 0x0011b40001107983 */ /* 0x000ee20000300800 */
[C---:B------:R-:W-:Y:S01]  /*47920*/  IMAD R13, R0.reuse, 0x2, R12 ;  /* 0x00000002000d7824 */ /* 0x040fe200078e020c */
[----:B------:R-:W-:Y:S02]  /*47930*/  ISETP.LT.AND P4, PT, R15, c[0x0][0x17c], !P0 ;  /* 0x00005f000f007a0c */ /* 0x000fe40004781270 */
[----:B------:R-:W3:Y:S01]  /*47940*/  LDL.LU R12, [R1+0x11bc] ;  /* 0x0011bc00010c7983 */ /* 0x000ee20000300800 */
[----:B------:R-:W-:Y:S01]  /*47950*/  IMAD R15, R0, 0x2, R13 ;  /* 0x00000002000f7824 */ /* 0x000fe200078e020d */
[----:B-1----:R-:W-:-:S04]  /*47960*/  LEA R10, P6, R13, R82, 0x2 ;  /* 0x000000520d0a7211 */ /* 0x002fc800078c10ff */
[----:B------:R-:W-:Y:S02]  /*47970*/  LEA.HI.X.SX32 R11, R13, R83, 0x2, P6 ;  /* 0x000000530d0b7211 */ /* 0x000fe400030f16ff */
[C---:B--2---:R-:W-:Y:S02]  /*47980*/  LEA R8, P6, R15.reuse, R82, 0x2 ;  /* 0x000000520f087211 */ /* 0x044fe400078c10ff */
[----:B------:R-:W-:Y:S01]  /*47990*/  LEA R13, R0, R15, 0x1 ;  /* 0x0000000f000d7211 */ /* 0x000fe200078e08ff */
[----:B------:R1:W-:Y:S01]  /*479a0*/  @P1 STG.E [R10.64], R94 ;  /* 0x0000005e0a001986 */ /* 0x0003e2000c101908 */
[----:B------:R-:W-:-:S03]  /*479b0*/  LEA.HI.X.SX32 R9, R15, R83, 0x2, P6 ;  /* 0x000000530f097211 */ /* 0x000fc600030f16ff */
[----:B------:R-:W-:Y:S02]  /*479c0*/  IMAD R15, R0, 0x2, R13 ;  /* 0x00000002000f7824 */ /* 0x000fe400078e020d */
[----:B------:R2:W-:Y:S01]  /*479d0*/  @P5 STG.E [R8.64], R90 ;  /* 0x0000005a08005986 */ /* 0x0005e2000c101908 */
[----:B-1----:R-:W-:-:S04]  /*479e0*/  LEA R10, P6, R13, R82, 0x2 ;  /* 0x000000520d0a7211 */ /* 0x002fc800078c10ff */
[----:B------:R-:W-:Y:S01]  /*479f0*/  LEA.HI.X.SX32 R11, R13, R83, 0x2, P6 ;  /* 0x000000530d0b7211 */ /* 0x000fe200030f16ff */
[----:B------:R-:W-:Y:S01]  /*47a00*/  IMAD R13, R0, 0x2, R15 ;  /* 0x00000002000d7824 */ /* 0x000fe200078e020f */
[----:B--2---:R-:W-:-:S03]  /*47a10*/  LEA R8, P6, R15, R82, 0x2 ;  /* 0x000000520f087211 */ /* 0x004fc600078c10ff */
[----:B------:R1:W-:Y:S01]  /*47a20*/  @P2 STG.E [R10.64], R74 ;  /* 0x0000004a0a002986 */ /* 0x0003e2000c101908 */
[----:B------:R-:W-:Y:S01]  /*47a30*/  LEA.HI.X.SX32 R9, R15, R83, 0x2, P6 ;  /* 0x000000530f097211 */ /* 0x000fe200030f16ff */
[----:B------:R-:W-:Y:S01]  /*47a40*/  IMAD R15, R0, 0x2, R13 ;  /* 0x00000002000f7824 */ /* 0x000fe200078e020d */
[----:B-1----:R-:W-:-:S03]  /*47a50*/  LEA R10, P6, R13, R82, 0x2 ;  /* 0x000000520d0a7211 */ /* 0x002fc600078c10ff */
[----:B------:R1:W-:Y:S01]  /*47a60*/  @P4 STG.E [R8.64], R34 ;  /* 0x0000002208004986 */ /* 0x0003e2000c101908 */
[----:B------:R-:W-:Y:S02]  /*47a70*/  ISETP.LT.AND P5, PT, R19, c[0x0][0x17c], !P0 ;  /* 0x00005f0013007a0c */ /* 0x000fe400047a1270 */
[----:B------:R-:W-:Y:S01]  /*47a80*/  LEA.HI.X.SX32 R11, R13, R83, 0x2, P6 ;  /* 0x000000530d0b7211 */ /* 0x000fe200030f16ff */
[----:B------:R-:W2:Y:S01]  /*47a90*/  LDL.LU R19, [R1+0x11c4] ;  /* 0x0011c40001137983 */ /* 0x000ea20000300800 */
[----:B------:R-:W-:-:S03]  /*47aa0*/  ISETP.LT.AND P1, PT, R20, c[0x0][0x17c], !P0 ;  /* 0x00005f0014007a0c */ /* 0x000fc60004721270 */
[----:B------:R3:W-:Y:S01]  /*47ab0*/  @P3 STG.E [R10.64], R30 ;  /* 0x0000001e0a003986 */ /* 0x0007e2000c101908 */
[----:B-1----:R-:W-:-:S04]  /*47ac0*/  LEA R8, P6, R15, R82, 0x2 ;  /* 0x000000520f087211 */ /* 0x002fc800078c10ff */
[----:B------:R-:W-:-:S05]  /*47ad0*/  LEA.HI.X.SX32 R9, R15, R83, 0x2, P6 ;  /* 0x000000530f097211 */ /* 0x000fca00030f16ff */
[----:B------:R1:W-:Y:S01]  /*47ae0*/  @P1 STG.E [R8.64], R26 ;  /* 0x0000001a08001986 */ /* 0x0003e2000c101908 */
[----:B----4-:R-:W-:-:S03]  /*47af0*/  ISETP.LT.AND P2, PT, R14, c[0x0][0x17c], !P0 ;  /* 0x00005f000e007a0c */ /* 0x010fc60004741270 */
        /* <DEDUP_REMOVED lines=9> */
[----:B------:R-:W-:-:S04]  /*47b90*/  LEA R10, P6, R13, R82, 0x2 ;  /* 0x000000520d0a7211 */ /* 0x000fc800078c10ff */
[----:B------:R-:W-:Y:S01]  /*47ba0*/  LEA.HI.X.SX32 R11, R13, R83, 0x2, P6 ;  /* 0x000000530d0b7211 */ /* 0x000fe200030f16ff */
[----:B------:R-:W-:Y:S01]  /*47bb0*/  IMAD R13, R0, 0x2, R15 ;  /* 0x00000002000d7824 */ /* 0x000fe200078e020f */
[----:B-1----:R-:W-:-:S03]  /*47bc0*/  LEA R8, P6, R15, R82, 0x2 ;  /* 0x000000520f087211 */ /* 0x002fc600078c10ff */
[----:B------:R1:W-:Y:S01]  /*47bd0*/  @P5 STG.E [R10.64], R22 ;  /* 0x000000160a005986 */ /* 0x0003e2000c101908 */
[----:B------:R-:W-:Y:S01]  /*47be0*/  LEA.HI.X.SX32 R9, R15, R83, 0x2, P6 ;  /* 0x000000530f097211 */ /* 0x000fe200030f16ff */
[----:B------:R-:W-:-:S04]  /*47bf0*/  IMAD R15, R0, 0x2, R13 ;  /* 0x00000002000f7824 */ /* 0x000fc800078e020d */
[----:B------:R1:W-:Y:S02]  /*47c00*/  @P2 STG.E [R8.64], R155 ;  /* 0x0000009b08002986 */ /* 0x0003e4000c101908 */
[----:B-1----:R-:W-:-:S04]  /*47c10*/  LEA R10, P6, R13, R82, 0x2 ;  /* 0x000000520d0a7211 */ /* 0x002fc800078c10ff */
[-C--:B------:R-:W-:Y:S01]  /*47c20*/  LEA.HI.X.SX32 R11, R13, R83.reuse, 0x2, P6 ;  /* 0x000000530d0b7211 */ /* 0x080fe200030f16ff */
[----:B------:R-:W-:Y:S01]  /*47c30*/  IMAD R13, R0, 0x2, R15 ;  /* 0x00000002000d7824 */ /* 0x000fe200078e020f */
[C---:B------:R-:W-:Y:S02]  /*47c40*/  LEA R8, P6, R15.reuse, R82, 0x2 ;  /* 0x000000520f087211 */ /* 0x040fe400078c10ff */
[----:B------:R-:W-:Y:S01]  /*47c50*/  ISETP.LT.AND P5, PT, R12, c[0x0][0x17c], !P0 ;  /* 0x00005f000c007a0c */ /* 0x000fe200047a1270 */
[----:B------:R1:W-:Y:S01]  /*47c60*/  @P4 STG.E [R10.64], R151 ;  /* 0x000000970a004986 */ /* 0x0003e2000c101908 */
[----:B------:R-:W-:-:S03]  /*47c70*/  LEA.HI.X.SX32 R9, R15, R83, 0x2, P6 ;  /* 0x000000530f097211 */ /* 0x000fc600030f16ff */
[----:B------:R-:W3:Y:S01]  /*47c80*/  LDL.LU R12, [R1+0x11ec] ;  /* 0x0011ec00010c7983 */ /* 0x000ee20000300800 */
[----:B-1----:R-:W-:-:S03]  /*47c90*/  LEA R10, P6, R13, R82, 0x2 ;  /* 0x000000520d0a7211 */ /* 0x002fc600078c10ff */
[----:B------:R1:W-:Y:S01]  /*47ca0*/  @P3 STG.E [R8.64], R135 ;  /* 0x0000008708003986 */ /* 0x0003e2000c101908 */
[----:B------:R-:W-:Y:S02]  /*47cb0*/  LEA.HI.X.SX32 R11, R13, R83, 0x2, P6 ;  /* 0x000000530d0b7211 */ /* 0x000fe400030f16ff */
[----:B--2---:R-:W-:Y:S02]  /*47cc0*/  ISETP.LT.AND P2, PT, R19, c[0x0][0x17c], !P0 ;  /* 0x00005f0013007a0c */ /* 0x004fe40004741270 */
[----:B------:R-:W2:Y:S01]  /*47cd0*/  LDL.LU R19, [R1+0x11f0] ;  /* 0x0011f00001137983 */ /* 0x000ea20000300800 */
[----:B------:R-:W-:-:S03]  /*47ce0*/  IMAD R15, R0, 0x2, R13 ;  /* 0x00000002000f7824 */ /* 0x000fc600078e020d */
[----:B------:R3:W-:Y:S02]  /*47cf0*/  @P1 STG.E [R10.64], R131 ;  /* 0x000000830a001986 */ /* 0x0007e4000c101908 */
        /* <DEDUP_REMOVED lines=12> */
[----:B------:R-:W-:Y:S01]  /*47dc0*/  LEA R10, P6, R13, R82, 0x2 ;  /* 0x000000520d0a7211 */ /* 0x000fe200078c10ff */
[----:B------:R-:W-:-:S03]  /*47dd0*/  IMAD R15, R0, 0x2, R13 ;  /* 0x00000002000f7824 */ /* 0x000fc600078e020d */
        /* <DEDUP_REMOVED lines=8> */
[----:B------:R-:W-:Y:S01]  /*47e60*/  LEA.HI.X.SX32 R11, R13, R83, 0x2, P6 ;  /* 0x000000530d0b7211 */ /* 0x000fe200030f16ff */
[----:B------:R-:W-:Y:S01]  /*47e70*/  IMAD R13, R0, 0x2, R15 ;  /* 0x00000002000d7824 */ /* 0x000fe200078e020f */
[----:B------:R-:W-:-:S03]  /*47e80*/  LEA R8, P6, R15, R82, 0x2 ;  /* 0x000000520f087211 */ /* 0x000fc600078c10ff */
[----:B------:R1:W-:Y:S01]  /*47e90*/  @P3 STG.E [R10.64], R103 ;  /* 0x000000670a003986 */ /* 0x0003e2000c101908 */
[----:B------:R-:W-:Y:S02]  /*47ea0*/  LEA.HI.X.SX32 R9, R15, R83, 0x2, P6 ;  /* 0x000000530f097211 */ /* 0x000fe400030f16ff */
[----:B------:R-:W-:Y:S02]  /*47eb0*/  ISETP.LT.AND P2, PT, R12, c[0x0][0x17c], !P0 ;  /* 0x00005f000c007a0c */ /* 0x000fe40004741270 */
        /* <DEDUP_REMOVED lines=30> */
[----:B------:R-:W-:Y:S02]  /*480a0*/  LEA.HI.X.SX32 R11, R13, R83, 0x2, P6 ;  /* 0x000000530d0b7211 */ /* 0x000fe400030f16ff */
[CC--:B------:R-:W-:Y:S02]  /*480b0*/  LEA R8, P6, R15.reuse, R82.reuse, 0x2 ;  /* 0x000000520f087211 */ /* 0x0c0fe400078c10ff */
[----:B------:R-:W-:Y:S01]  /*480c0*/  LEA R13, R0, R15, 0x1 ;  /* 0x0000000f000d7211 */ /* 0x000fe200078e08ff */
        /* <DEDUP_REMOVED lines=61> */
[----:B------:R-:W-:Y:S02]  /*484a0*/  LEA.HI.X.SX32 R11, R13, R83, 0x2, P6 ;  /* 0x000000530d0b7211 */ /* 0x000fe400030f16ff */
[C---:B-1----:R-:W-:Y:S02]  /*484b0*/  LEA R8, P6, R15.reuse, R82, 0x2 ;  /* 0x000000520f087211 */ /* 0x042fe400078c10ff */
[----:B------:R-:W-:Y:S01]  /*484c0*/  LEA R13, R0, R15, 0x1 ;  /* 0x0000000f000d7211 */ /* 0x000fe200078e08ff */
[----:B------:R1:W-:Y:S01]  /*484d0*/  @P1 STG.E [R10.64], R180 ;  /* 0x000000b40a001986 */ /* 0x0003e2000c101908 */
[----:B------:R-:W-:-:S03]  /*484e0*/  LEA.HI.X.SX32 R9, R15, R83, 0x2, P6 ;  /* 0x000000530f097211 */ /* 0x000fc600030f16ff */
[----:B------:R-:W-:Y:S02]  /*484f0*/  IMAD R15, R0, 0x2, R13 ;  /* 0x00000002000f7824 */ /* 0x000fe400078e020d */
        /* <DEDUP_REMOVED lines=60> */
[----:B------:R-:W2:Y:S01]  /*488c0*/  LDL.LU R18, [R1+0x1130] ;  /* 0x0011300001127983 */ /* 0x000ea20000300800 */
        /* <DEDUP_REMOVED lines=19> */
[----:B------:R-:W3:Y:S04]  /*48a00*/  LDL.LU R12, [R1+0x113c] ;  /* 0x00113c00010c7983 */ /* 0x000ee80000300800 */
[----:B------:R-:W3:Y:S01]  /*48a10*/  LDL.LU R4, [R1+0x1140] ;  /* 0x0011400001047983 */ /* 0x000ee20000300800 */
[----:B-1----:R-:W-:-:S04]  /*48a20*/  LEA R10, P6, R13, R82, 0x2 ;  /* 0x000000520d0a7211 */ /* 0x002fc800078c10ff */
[----:B------:R-:W-:Y:S01]  /*48a30*/  LEA.HI.X.SX32 R11, R13, R83, 0x2, P6 ;  /* 0x000000530d0b7211 */ /* 0x000fe200030f16ff */
[----:B------:R1:W-:Y:S01]  /*48a40*/  @P1 STG.E [R8.64], R185 ;  /* 0x000000b908001986 */ /* 0x0003e2000c101908 */
        /* <DEDUP_REMOVED lines=9> */
[----:B--2---:R-:W-:-:S03]  /*48ae0*/  ISETP.LT.AND P5, PT, R18, c[0x0][0x17c], !P0 ;  /* 0x00005f0012007a0c */ /* 0x004fc600047a1270 */
[----:B------:R-:W2:Y:S04]  /*48af0*/  LDL.LU R18, [R1+0x1110] ;  /* 0x0011100001127983 */ /* 0x000ea80000300800 */
[----:B------:R-:W2:Y:S01]  /*48b00*/  LDL.LU R21, [R1+0x110c] ;  /* 0x00110c0001157983 */ /* 0x000ea20000300800 */
[----:B---3--:R-:W-:-:S03]  /*48b10*/  ISETP.LT.AND P2, PT, R16, c[0x0][0x17c], !P0 ;  /* 0x00005f0010007a0c */ /* 0x008fc60004741270 */
[----:B------:R-:W3:Y:S01]  /*48b20*/  LDL.LU R16, [R1+0x1108] ;  /* 0x0011080001107983 */ /* 0x000ee20000300800 */
[----:B------:R-:W-:Y:S01]  /*48b30*/  IMAD R13, R0, 0x2, R15 ;  /* 0x00000002000d7824 */ /* 0x000fe200078e020f */
[----:B------:R-:W-:-:S03]  /*48b40*/  ISETP.LT.AND P4, PT, R19, c[0x0][0x17c], !P0 ;  /* 0x00005f0013007a0c */ /* 0x000fc60004781270 */
        /* <DEDUP_REMOVED lines=12> */
[----:B------:R-:W-:Y:S02]  /*48c10*/  LEA R13, R0, R15, 0x1 ;  /* 0x0000000f000d7211 */ /* 0x000fe400078e08ff */
[----:B------:R-:W-:Y:S02]  /*48c20*/  LEA.HI.X.SX32 R9, R15, R83, 0x2, P6 ;  /* 0x000000530f097211 */ /* 0x000fe400030f16ff */
[----:B------:R-:W-:Y:S02]  /*48c30*/  ISETP.LT.AND P4, PT, R12, c[0x0][0x17c], !P0 ;  /* 0x00005f000c007a0c */ /* 0x000fe40004781270 */
[----:B------:R-:W-:-:S02]  /*48c40*/  LEA R12, P6, R13, R82, 0x2 ;  /* 0x000000520d0c7211 */ /* 0x000fc400078c10ff */
[----:B------:R-:W-:Y:S02]  /*48c50*/  ISETP.LT.AND P3, PT, R4, c[0x0][0x17c], !P0 ;  /* 0x00005f0004007a0c */ /* 0x000fe40004761270 */
[----:B------:R-:W3:Y:S01]  /*48c60*/  LDL.LU R4, [R1+0x10f0] ;  /* 0x0010f00001047983 */ /* 0x000ee20000300800 */
[----:B------:R-:W-:Y:S01]  /*48c70*/  IMAD R15, R0, 0x2, R13 ;  /* 0x00000002000f7824 */ /* 0x000fe200078e020d */
[----:B------:R-:W-:Y:S02]  /*48c80*/  LEA.HI.X.SX32 R13, R13, R83, 0x2, P6 ;  /* 0x000000530d0d7211 */ /* 0x000fe400030f16ff */
[----:B------:R1:W-:Y:S04]  /*48c90*/  @P1 STG.E [R10.64], R157 ;  /* 0x0000009d0a001986 */ /* 0x0003e8000c101908 */
[----:B------:R1:W-:Y:S04]  /*48ca0*/  @P5 STG.E [R8.64], R121 ;  /* 0x0000007908005986 */ /* 0x0003e8000c101908 */
[----:B------:R-:W3:Y:S04]  /*48cb0*/  LDL.LU R23, [R1+0x10ec] ;  /* 0x0010ec0001177983 */ /* 0x000ee80000300800 */
[----:B------:R1:W-:Y:S04]  /*48cc0*/  @P2 STG.E [R12.64], R117 ;  /* 0x000000750c002986 */ /* 0x0003e8000c101908 */
[----:B------:R-:W3:Y:S01]  /*48cd0*/  LDL.LU R20, [R1+0x10e8] ;  /* 0x0010e80001147983 */ /* 0x000ee20000300800 */
[----:B----4-:R-:W-:-:S02]  /*48ce0*/  ISETP.LT.AND P1, PT, R14, c[0x0][0x17c], !P0 ;  /* 0x00005f000e007a0c */ /* 0x010fc40004721270 */
[-C--:B------:R-:W-:Y:S02]  /*48cf0*/  LEA R14, P6, R15, R82.reuse, 0x2 ;  /* 0x000000520f0e7211 */ /* 0x080fe400078c10ff */
[----:B-----5:R-:W-:Y:S01]  /*48d00*/  ISETP.LT.AND P5, PT, R17, c[0x0][0x17c], !P0 ;  /* 0x00005f0011007a0c */ /* 0x020fe200047a1270 */
[----:B------:R-:W-:Y:S01]  /*48d10*/  IMAD R17, R0, 0x2, R15 ;  /* 0x0000000200117824 */ /* 0x000fe200078e020f */
[----:B--2---:R-:W-:Y:S02]  /*48d20*/  ISETP.LT.AND P2, PT, R18, c[0x0][0x17c], !P0 ;  /* 0x00005f0012007a0c */ /* 0x004fe40004741270 */
[----:B------:R-:W2:Y:S01]  /*48d30*/  LDL.LU R18, [R1+0x10e4] ;  /* 0x0010e40001127983 */ /* 0x000ea20000300800 */
[-C--:B------:R-:W-:Y:S01]  /*48d40*/  LEA.HI.X.SX32 R15, R15, R83.reuse, 0x2, P6 ;  /* 0x000000530f0f7211 */ /* 0x080fe200030f16ff */
[C---:B------:R-:W-:Y:S01]  /*48d50*/  IMAD R19, R0.reuse, 0x2, R17 ;  /* 0x0000000200137824 */ /* 0x040fe200078e0211 */
[CC--:B-1----:R-:W-:Y:S01]  /*48d60*/  LEA R10, P6, R17.reuse, R82.reuse, 0x2 ;  /* 0x00000052110a7211 */ /* 0x0c2fe200078c10ff */
[----:B------:R-:W4:Y:S03]  /*48d70*/  LDL.LU R22, [R1+0x10e0] ;  /* 0x0010e00001167983 */ /* 0x000f260000300800 */
[-C--:B------:R-:W-:Y:S01]  /*48d80*/  LEA.HI.X.SX32 R11, R17, R83.reuse, 0x2, P6 ;  /* 0x00000053110b7211 */ /* 0x080fe200030f16ff */
[C---:B------:R-:W-:Y:S01]  /*48d90*/  IMAD R17, R0.reuse, 0x2, R19 ;  /* 0x0000000200117824 */ /* 0x040fe200078e0213 */
[CC--:B------:R-:W-:Y:S01]  /*48da0*/  LEA R8, P6, R19.reuse, R82.reuse, 0x2 ;  /* 0x0000005213087211 */ /* 0x0c0fe200078c10ff */
[----:B------:R1:W-:Y:S03]  /*48db0*/  @P4 STG.E [R14.64], R37 ;  /* 0x000000250e004986 */ /* 0x0003e6000c101908 */
[----:B------:R-:W-:Y:S01]  /*48dc0*/  LEA.HI.X.SX32 R9, R19, R83, 0x2, P6 ;  /* 0x0000005313097211 */ /* 0x000fe200030f16ff */
[----:B------:R5:W-:Y:S01]  /*48dd0*/  @P3 STG.E [R10.64], R5 ;  /* 0x000000050a003986 */ /* 0x000be2000c101908 */
[----:B------:R-:W-:Y:S01]  /*48de0*/  LEA R12, P6, R17, R82, 0x2 ;  /* 0x00000052110c7211 */ /* 0x000fe200078c10ff */
[----:B------:R-:W-:-:S03]  /*48df0*/  IMAD R19, R0, 0x2, R17 ;  /* 0x0000000200137824 */ /* 0x000fc600078e0211 */
[-C--:B------:R-:W-:Y:S02]  /*48e00*/  LEA.HI.X.SX32 R13, R17, R83.reuse, 0x2, P6 ;  /* 0x00000053110d7211 */ /* 0x080fe400030f16ff */
[----:B-1----:R-:W-:Y:S02]  /*48e10*/  LEA R14, P6, R19, R82, 0x2 ;  /* 0x00000052130e7211 */ /* 0x002fe400078c10ff */
[----:B---3--:R-:W-:Y:S02]  /*48e20*/  ISETP.LT.AND P3, PT, R16, c[0x0][0x17c], !P0 ;  /* 0x00005f0010007a0c */ /* 0x008fe40004761270 */
[----:B------:R-:W3:Y:S01]  /*48e30*/  LDL.LU R16, [R1+0x10c8] ;  /* 0x0010c80001107983 */ /* 0x000ee20000300800 */
[----:B------:R-:W-:Y:S01]  /*48e40*/  ISETP.LT.AND P4, PT, R21, c[0x0][0x17c], !P0 ;  /* 0x00005f0015007a0c */ /* 0x000fe20004781270 */
[C---:B------:R-:W-:Y:S01]  /*48e50*/  IMAD R17, R0.reuse, 0x2, R19 ;  /* 0x0000000200117824 */ /* 0x040fe200078e0213 */
[----:B------:R-:W-:Y:S01]  /*48e60*/  LEA.HI.X.SX32 R15, R19, R83, 0x2, P6 ;  /* 0x00000053130f7211 */ /* 0x000fe200030f16ff */
[----:B------:R-:W4:Y:S04]  /*48e70*/  LDL.LU R21, [R1+0x10b0] ;  /* 0x0010b00001157983 */ /* 0x000f280000300800 */
[----:B------:R-:W4:Y:S04]  /*48e80*/  LDL.LU R19, [R1+0x10ac] ;  /* 0x0010ac0001137983 */ /* 0x000f280000300800 */
[----:B------:R1:W-:Y:S01]  /*48e90*/  @P1 STG.E [R8.64], R214 ;  /* 0x000000d608001986 */ /* 0x0003e2000c101908 */
[----:B-----5:R-:W-:-:S03]  /*48ea0*/  IMAD R11, R0, 0x2, R17 ;  /* 0x00000002000b7824 */ /* 0x020fc600078e0211 */
[----:B------:R5:W-:Y:S04]  /*48eb0*/  @P5 STG.E [R12.64], R210 ;  /* 0x000000d20c005986 */ /* 0x000be8000c101908 */
[----:B------:R1:W-:Y:S01]  /*48ec0*/  @P2 STG.E [R14.64], R206 ;  /* 0x000000ce0e002986 */ /* 0x0003e2000c101908 */
[----:B------:R-:W-:Y:S02]  /*48ed0*/  ISETP.LT.AND P1, PT, R4, c[0x0][0x17c], !P0 ;  /* 0x00005f0004007a0c */ /* 0x000fe40004721270 */
[----:B------:R-:W-:-:S04]  /*48ee0*/  LEA R4, P6, R17, R82, 0x2 ;  /* 0x0000005211047211 */ /* 0x000fc800078c10ff */
[----:B------:R-:W-:Y:S01]  /*48ef0*/  LEA.HI.X.SX32 R5, R17, R83, 0x2, P6 ;  /* 0x0000005311057211 */ /* 0x000fe200030f16ff */
[----:B------:R-:W-:Y:S01]  /*48f00*/  IMAD R17, R0, 0x2, R11 ;  /* 0x0000000200117824 */ /* 0x000fe200078e020b */
[----:B-1----:R-:W-:-:S03]  /*48f10*/  LEA R8, P6, R11, R82, 0x2 ;  /* 0x000000520b087211 */ /* 0x002fc600078c10ff */
[----:B------:R1:W-:Y:S01]  /*48f20*/  @P4 STG.E [R4.64], R202 ;  /* 0x000000ca04004986 */ /* 0x0003e2000c101908 */
[-C--:B------:R-:W-:Y:S01]  /*48f30*/  LEA.HI.X.SX32 R9, R11, R83.reuse, 0x2, P6 ;  /* 0x000000530b097211 */ /* 0x080fe200030f16ff */
[----:B-----5:R-:W-:Y:S01]  /*48f40*/  IMAD R13, R0, 0x2, R17 ;  /* 0x00000002000d7824 */ /* 0x020fe200078e0211 */
[C---:B------:R-:W-:Y:S02]  /*48f50*/  LEA R10, P6, R17.reuse, R82, 0x2 ;  /* 0x00000052110a7211 */ /* 0x040fe400078c10ff */
[----:B------:R-:W-:Y:S02]  /*48f60*/  ISETP.LT.AND P2, PT, R20, c[0x0][0x17c], !P0 ;  /* 0x00005f0014007a0c */ /* 0x000fe40004741270 */
[----:B------:R-:W5:Y:S01]  /*48f70*/  LDL.LU R20, [R1+0x10a8] ;  /* 0x0010a80001147983 */ /* 0x000f620000300800 */
[----:B------:R-:W-:Y:S02]  /*48f80*/  LEA.HI.X.SX32 R11, R17, R83, 0x2, P6 ;  /* 0x00000053110b7211 */ /* 0x000fe400030f16ff */
[----:B------:R-:W-:-:S02]  /*48f90*/  ISETP.LT.AND P5, PT, R23, c[0x0][0x17c], !P0 ;  /* 0x00005f0017007a0c */ /* 0x000fc400047a1270 */
[CC--:B------:R-:W-:Y:S02]  /*48fa0*/  LEA R12, P6, R13.reuse, R82.reuse, 0x2 ;  /* 0x000000520d0c7211 */ /* 0x0c0fe400078c10ff */
[----:B------:R-:W-:Y:S01]  /*48fb0*/  LEA R15, R0, R13, 0x1 ;  /* 0x0000000d000f7211 */ /* 0x000fe200078e08ff */
[----:B------:R2:W-:Y:S01]  /*48fc0*/  @P3 STG.E [R8.64], R198 ;  /* 0x000000c608003986 */ /* 0x0005e2000c101908 */
[-C--:B------:R-:W-:Y:S02]  /*48fd0*/  LEA.HI.X.SX32 R13, R13, R83.reuse, 0x2, P6 ;  /* 0x000000530d0d7211 */ /* 0x080fe400030f16ff */
[C---:B-1----:R-:W-:Y:S01]  /*48fe0*/  LEA R4, P6, R15.reuse, R82, 0x2 ;  /* 0x000000520f047211 */ /* 0x042fe200078c10ff */
[----:B------:R1:W-:Y:S03]  /*48ff0*/  @P1 STG.E [R10.64], R190 ;  /* 0x000000be0a001986 */ /* 0x0003e6000c101908 */
[----:B------:R-:W-:Y:S01]  /*49000*/  LEA.HI.X.SX32 R5, R15, R83, 0x2, P6 ;  /* 0x000000530f057211 */ /* 0x000fe200030f16ff */
[----:B------:R1:W-:Y:S04]  /*49010*/  @P5 STG.E [R12.64], R186 ;  /* 0x000000ba0c005986 */ /* 0x0003e8000c101908 */
[----:B------:R1:W-:Y:S01]  /*49020*/  @P2 STG.E [R4.64], R182 ;  /* 0x000000b604002986 */ /* 0x0003e2000c101908 */
[----:B--2---:R-:W-:-:S03]  /*49030*/  ISETP.LT.AND P4, PT, R18, c[0x0][0x17c], !P0 ;  /* 0x00005f0012007a0c */ /* 0x004fc60004781270 */
[----:B------:R-:W2:Y:S04]  /*49040*/  LDL.LU R18, [R1+0x10a4] ;  /* 0x0010a40001127983 */ /* 0x000ea80000300800 */
[----:B------:R-:W2:Y:S01]  /*49050*/  LDL.LU R14, [R1+0x108c] ;  /* 0x00108c00010e7983 */ /* 0x000ea20000300800 */
[----:B---3--:R-:W-:-:S03]  /*49060*/  ISETP.LT.AND P1, PT, R16, c[0x0][0x17c], !P0 ;  /* 0x00005f0010007a0c */ /* 0x008fc60004721270 */
[----:B------:R-:W3:Y:S01]  /*49070*/  LDL.LU R16, [R1+0x1088] ;  /* 0x0010880001107983 */ /* 0x000ee20000300800 */
[----:B----4-:R-:W-:-:S03]  /*49080*/  ISETP.LT.AND P5, PT, R21, c[0x0][0x17c], !P0 ;  /* 0x00005f0015007a0c */ /* 0x010fc600047a1270 */
[----:B------:R-:W4:Y:S01]  /*49090*/  LDL.LU R21, [R1+0x1084] ;  /* 0x0010840001157983 */ /* 0x000f220000300800 */
[----:B------:R-:W-:-:S03]  /*490a0*/  ISETP.LT.AND P2, PT, R19, c[0x0][0x17c], !P0 ;  /* 0x00005f0013007a0c */ /* 0x000fc60004741270 */
[----:B------:R-:W4:Y:S01]  /*490b0*/  LDL.LU R19, [R1+0x1080] ;  /* 0x0010800001137983 */ /* 0x000f220000300800 */
[----:B------:R-:W-:Y:S01]  /*490c0*/  IMAD R17, R0, 0x2, R15 ;  /* 0x0000000200117824 */ /* 0x000fe200078e020f */
[----:B------:R-:W-:-:S03]  /*490d0*/  ISETP.LT.AND P3, PT, R22, c[0x0][0x17c], !P0 ;  /* 0x00005f0016007a0c */ /* 0x000fc60004761270 */
[----:B------:R-:W-:Y:S01]  /*490e0*/  IMAD R15, R0, 0x2, R17 ;  /* 0x00000002000f7824 */ /* 0x000fe200078e0211 */
[----:B------:R-:W-:-:S04]  /*490f0*/  LEA R8, P6, R17, R82, 0x2 ;  /* 0x0000005211087211 */ /* 0x000fc800078c10ff */
[----:B------:R-:W-:Y:S02]  /*49100*/  LEA.HI.X.SX32 R9, R17, R83, 0x2, P6 ;  /* 0x0000005311097211 */ /* 0x000fe400030f16ff */
[----:B-1----:R-:W-:Y:S01]  /*49110*/  LEA R10, P6, R15, R82, 0x2 ;  /* 0x000000520f0a7211 */ /* 0x002fe200078c10ff */
[----:B------:R-:W-:-:S03]  /*49120*/  IMAD R17, R0, 0x2, R15 ;  /* 0x0000000200117824 */ /* 0x000fc600078e020f */
[-C--:B------:R-:W-:Y:S01]  /*49130*/  LEA.HI.X.SX32 R11, R15, R83.reuse, 0x2, P6 ;  /* 0x000000530f0b7211 */ /* 0x080fe200030f16ff */
[----:B------:R1:W-:Y:S01]  /*49140*/  @P4 STG.E [R8.64], R178 ;  /* 0x000000b208004986 */ /* 0x0003e2000c101908 */
[CC--:B------:R-:W-:Y:S01]  /*49150*/  LEA R12, P6, R17.reuse, R82.reuse, 0x2 ;  /* 0x00000052110c7211 */ /* 0x0c0fe200078c10ff */
[C---:B------:R-:W-:Y:S02]  /*49160*/  IMAD R15, R0.reuse, 0x2, R17 ;  /* 0x00000002000f7824 */ /* 0x040fe400078e0211 */
[----:B------:R1:W-:Y:S01]  /*49170*/  @P3 STG.E [R10.64], R174 ;  /* 0x000000ae0a003986 */ /* 0x0003e2000c101908 */
[----:B------:R-:W-:Y:S01]  /*49180*/  LEA.HI.X.SX32 R13, R17, R83, 0x2, P6 ;  /* 0x00000053110d7211 */ /* 0x000fe200030f16ff */
[----:B------:R-:W-:Y:S01]  /*49190*/  IMAD R17, R0, 0x2, R15 ;  /* 0x0000000200117824 */ /* 0x000fe200078e020f */
[----:B------:R-:W-:-:S03]  /*491a0*/  LEA R4, P6, R15, R82, 0x2 ;  /* 0x000000520f047211 */ /* 0x000fc600078c10ff */
[----:B------:R2:W-:Y:S01]  /*491b0*/  @P1 STG.E [R12.64], R162 ;  /* 0x000000a20c001986 */ /* 0x0005e2000c101908 */
[----:B------:R-:W-:Y:S01]  /*491c0*/  LEA.HI.X.SX32 R5, R15, R83, 0x2, P6 ;  /* 0x000000530f057211 */ /* 0x000fe200030f16ff */
[----:B------:R-:W-:Y:S01]  /*491d0*/  IMAD R15, R0, 0x2, R17 ;  /* 0x00000002000f7824 */ /* 0x000fe200078e0211 */
[----:B-1----:R-:W-:-:S03]  /*491e0*/  LEA R8, P6, R17, R82, 0x2 ;  /* 0x0000005211087211 */ /* 0x002fc600078c10ff */
[----:B------:R1:W-:Y:S01]  /*491f0*/  @P5 STG.E [R4.64], R158 ;  /* 0x0000009e04005986 */ /* 0x0003e2000c101908 */
[-C--:B------:R-:W-:Y:S02]  /*49200*/  LEA.HI.X.SX32 R9, R17, R83.reuse, 0x2, P6 ;  /* 0x0000005311097211 */ /* 0x080fe400030f16ff */
[C---:B------:R-:W-:Y:S02]  /*49210*/  LEA R10, P6, R15.reuse, R82, 0x2 ;  /* 0x000000520f0a7211 */ /* 0x040fe400078c10ff */
[----:B-----5:R-:W-:Y:S02]  /*49220*/  ISETP.LT.AND P4, PT, R20, c[0x0][0x17c], !P0 ;  /* 0x00005f0014007a0c */ /* 0x020fe40004781270 */
[----:B------:R-:W5:Y:S01]  /*49230*/  LDL.LU R20, [R1+0x107c] ;  /* 0x00107c0001147983 */ /* 0x000f620000300800 */
[----:B------:R-:W-:-:S03]  /*49240*/  LEA.HI.X.SX32 R11, R15, R83, 0x2, P6 ;  /* 0x000000530f0b7211 */ /* 0x000fc600030f16ff */
[----:B------:R1:W-:Y:S07]  /*49250*/  @P2 STG.E [R8.64], R122 ;  /* 0x0000007a08002986 */ /* 0x0003ee000c101908 */
[----:B------:R1:W-:Y:S01]  /*49260*/  @P4 STG.E [R10.64], R118 ;  /* 0x000000760a004986 */ /* 0x0003e2000c101908 */
[----:B--2---:R-:W-:-:S03]  /*49270*/  ISETP.LT.AND P3, PT, R18, c[0x0][0x17c], !P0 ;  /* 0x00005f0012007a0c */ /* 0x004fc60004761270 */
[----:B------:R-:W2:Y:S01]  /*49280*/  LDL.LU R18, [R1+0x1064] ;  /* 0x0010640001127983 */ /* 0x000ea20000300800 */
[----:B------:R-:W-:-:S03]  /*49290*/  ISETP.LT.AND P1, PT, R14, c[0x0][0x17c], !P0 ;  /* 0x00005f000e007a0c */ /* 0x000fc60004721270 */
[----:B------:R-:W2:Y:S01]  /*492a0*/  LDL.LU R14, [R1+0x1060] ;  /* 0x00106000010e7983 */ /* 0x000ea20000300800 */
[----:B---3--:R-:W-:-:S03]  /*492b0*/  ISETP.LT.AND P5, PT, R16, c[0x0][0x17c], !P0 ;  /* 0x00005f0010007a0c */ /* 0x008fc600047a1270 */
[----:B------:R-:W3:Y:S01]  /*492c0*/  LDL.LU R16, [R1+0x105c] ;  /* 0x00105c0001107983 */ /* 0x000ee20000300800 */
[----:B----4-:R-:W-:-:S03]  /*492d0*/  ISETP.LT.AND P2, PT, R21, c[0x0][0x17c], !P0 ;  /* 0x00005f0015007a0c */ /* 0x010fc60004741270 */
[----:B------:R-:W4:Y:S01]  /*492e0*/  LDL.LU R21, [R1+0x1058] ;  /* 0x0010580001157983 */ /* 0x000f220000300800 */
[----:B------:R-:W-:-:S03]  /*492f0*/  ISETP.LT.AND P4, PT, R19, c[0x0][0x17c], !P0 ;  /* 0x00005f0013007a0c */ /* 0x000fc60004781270 */
[----:B------:R-:W4:Y:S01]  /*49300*/  LDL.LU R19, [R1+0x1054] ;  /* 0x0010540001137983 */ /* 0x000f220000300800 */
[----:B------:R-:W-:-:S04]  /*49310*/  IMAD R17, R0, 0x2, R15 ;  /* 0x0000000200117824 */ /* 0x000fc800078e020f */
[----:B------:R-:W-:Y:S01]  /*49320*/  IMAD R15, R0, 0x2, R17 ;  /* 0x00000002000f7824 */ /* 0x000fe200078e0211 */
[----:B------:R-:W-:-:S04]  /*49330*/  LEA R12, P6, R17, R82, 0x2 ;  /* 0x00000052110c7211 */ /* 0x000fc800078c10ff */
[----:B------:R-:W-:Y:S02]  /*49340*/  LEA.HI.X.SX32 R13, R17, R83, 0x2, P6 ;  /* 0x00000053110d7211 */ /* 0x000fe400030f16ff */
[----:B-1----:R-:W-:Y:S01]  /*49350*/  LEA R4, P6, R15, R82, 0x2 ;  /* 0x000000520f047211 */ /* 0x002fe200078c10ff */
[----:B------:R-:W-:-:S03]  /*49360*/  IMAD R17, R0, 0x2, R15 ;  /* 0x0000000200117824 */ /* 0x000fc600078e020f */
[----:B------:R-:W-:Y:S01]  /*49370*/  LEA.HI.X.SX32 R5, R15, R83, 0x2, P6 ;  /* 0x000000530f057211 */ /* 0x000fe200030f16ff */
[----:B------:R1:W-:Y:S01]  /*49380*/  @P3 STG.E [R12.64], R38 ;  /* 0x000000260c003986 */ /* 0x0003e2000c101908 */
[CC--:B------:R-:W-:Y:S02]  /*49390*/  LEA R8, P6, R17.reuse, R82.reuse, 0x2 ;  /* 0x0000005211087211 */ /* 0x0c0fe400078c10ff */
[C---:B------:R-:W-:Y:S01]  /*493a0*/  LEA R15, R0.reuse, R17, 0x1 ;  /* 0x00000011000f7211 */ /* 0x040fe200078e08ff */
[----:B------:R1:W-:Y:S01]  /*493b0*/  @P1 STG.E [R4.64], R6 ;  /* 0x0000000604001986 */ /* 0x0003e2000c101908 */
[-C--:B------:R-:W-:Y:S02]  /*493c0*/  LEA.HI.X.SX32 R9, R17, R83.reuse, 0x2, P6 ;  /* 0x0000005311097211 */ /* 0x080fe400030f16ff */
[CC--:B------:R-:W-:Y:S01]  /*493d0*/  LEA R10, P6, R15.reuse, R82.reuse, 0x2 ;  /* 0x000000520f0a7211 */ /* 0x0c0fe200078c10ff */
[C---:B------:R-:W-:Y:S02]  /*493e0*/  IMAD R17, R0.reuse, 0x2, R15 ;  /* 0x0000000200117824 */ /* 0x040fe400078e020f */
        /* <DEDUP_REMOVED lines=21> */
[----:B------:R-:W4:Y:S04]  /*49540*/  LDL.LU R19, [R1+0xf9c] ;  /* 0x000f9c0001137983 */ /* 0x000f280000300800 */
[----:B------:R-:W4:Y:S01]  /*49550*/  LDL.LU R6, [R1+0xf98] ;  /* 0x000f980001067983 */ /* 0x000f220000300800 */
[----:B------:R-:W-:-:S04]  /*49560*/  IMAD R17, R0, 0x2, R15 ;  /* 0x0000000200117824 */ /* 0x000fc800078e020f */
[----:B------:R-:W-:Y:S01]  /*49570*/  IMAD R15, R0, 0x2, R17 ;  /* 0x00000002000f7824 */ /* 0x000fe200078e0211 */
[----:B------:R-:W-:-:S04]  /*49580*/  LEA R8, P6, R17, R82, 0x2 ;  /* 0x0000005211087211 */ /* 0x000fc800078c10ff */
[----:B------:R-:W-:Y:S01]  /*49590*/  LEA.HI.X.SX32 R9, R17, R83, 0x2, P6 ;  /* 0x0000005311097211 */ /* 0x000fe200030f16ff */
[----:B------:R-:W-:Y:S01]  /*495a0*/  IMAD R17, R0, 0x2, R15 ;  /* 0x0000000200117824 */ /* 0x000fe200078e020f */
[----:B-1----:R-:W-:-:S04]  /*495b0*/  LEA R10, P6, R15, R82, 0x2 ;  /* 0x000000520f0a7211 */ /* 0x002fc800078c10ff */
        /* <DEDUP_REMOVED lines=8> */
[-C--:B------:R-:W-:Y:S01]  /*49640*/  LEA.HI.X.SX32 R5, R15, R83.reuse, 0x2, P6 ;  /* 0x000000530f057211 */ /* 0x080fe200030f16ff */
[C---:B------:R-:W-:Y:S01]  /*49650*/  IMAD R15, R0.reuse, 0x2, R17 ;  /* 0x00000002000f7824 */ /* 0x040fe200078e0211 */
[C---:B-1----:R-:W-:Y:S01]  /*49660*/  LEA R8, P6, R17.reuse, R82, 0x2 ;  /* 0x0000005211087211 */ /* 0x042fe200078c10ff */
[----:B------:R1:W-:Y:S03]  /*49670*/  @P2 STG.E [R12.64], R187 ;  /* 0x000000bb0c002986 */ /* 0x0003e6000c101908 */
[----:B------:R-:W-:Y:S01]  /*49680*/  LEA.HI.X.SX32 R9, R17, R83, 0x2, P6 ;  /* 0x0000005311097211 */ /* 0x000fe200030f16ff */
[----:B------:R-:W-:Y:S01]  /*49690*/  IMAD R11, R0, 0x2, R15 ;  /* 0x00000002000b7824 */ /* 0x000fe200078e020f */
[----:B------:R1:W-:Y:S01]  /*496a0*/  @P4 STG.E [R4.64], R183 ;  /* 0x000000b704004986 */ /* 0x0003e2000c101908 */
[----:B-----5:R-:W-:-:S03]  /*496b0*/  ISETP.LT.AND P1, PT, R20, c[0x0][0x17c], !P0 ;  /* 0x00005f0014007a0c */ /* 0x020fc60004721270 */
[----:B------:R-:W5:Y:S04]  /*496c0*/  LDL.LU R20, [R1+0xfec] ;  /* 0x000fec0001147983 */ /* 0x000f680000300800 */
[----:B------:R-:W-:Y:S01]  /*496d0*/  @P3 STG.E [R8.64], R179 ;  /* 0x000000b308003986 */ /* 0x000fe2000c101908 */
[----:B--2---:R-:W-:-:S03]  /*496e0*/  ISETP.LT.AND P5, PT, R18, c[0x0][0x17c], !P0 ;  /* 0x00005f0012007a0c */ /* 0x004fc600047a1270 */
[----:B------:R-:W2:Y:S04]  /*496f0*/  LDL.LU R18, [R1+0xfe8] ;  /* 0x000fe80001127983 */ /* 0x000ea80000300800 */
[----:B------:R-:W2:Y:S01]  /*49700*/  LDL.LU R26, [R1+0x1008] ;  /* 0x00100800011a7983 */ /* 0x000ea20000300800 */
[----:B------:R-:W-:Y:S02]  /*49710*/  ISETP.LT.AND P2, PT, R14, c[0x0][0x17c], !P0 ;  /* 0x00005f000e007a0c */ /* 0x000fe40004741270 */
[C---:B------:R-:W-:Y:S01]  /*49720*/  LEA R14, P6, R15.reuse, R82, 0x2 ;  /* 0x000000520f0e7211 */ /* 0x040fe200078c10ff */
[----:B------:R-:W2:Y:S03]  /*49730*/  LDL.LU R30, [R1+0xf94] ;  /* 0x000f9400011e7983 */ /* 0x000ea60000300800 */
[----:B------:R-:W-:-:S05]  /*49740*/  LEA.HI.X.SX32 R15, R15, R83, 0x2, P6 ;  /* 0x000000530f0f7211 */ /* 0x000fca00030f16ff */
[----:B------:R-:W-:Y:S01]  /*49750*/  @P1 STG.E [R14.64], R175 ;  /* 0x000000af0e001986 */ /* 0x000fe2000c101908 */
[----:B---3--:R-:W-:Y:S02]  /*49760*/  ISETP.LT.AND P4, PT, R16, c[0x0][0x17c], !P0 ;  /* 0x00005f0010007a0c */ /* 0x008fe40004781270 */
[----:B------:R-:W-:-:S04]  /*49770*/  LEA R16, P6, R11, R82, 0x2 ;  /* 0x000000520b107211 */ /* 0x000fc800078c10ff */
[----:B------:R-:W-:-:S05]  /*49780*/  LEA.HI.X.SX32 R17, R11, R83, 0x2, P6 ;  /* 0x000000530b117211 */ /* 0x000fca00030f16ff */
[----:B------:R-:W-:Y:S01]  /*49790*/  @P5 STG.E [R16.64], R163 ;  /* 0x000000a310005986 */ /* 0x000fe2000c101908 */
[----:B----4-:R-:W-:-:S03]  /*497a0*/  ISETP.LT.AND P5, PT, R6, c[0x0][0x17c], !P0 ;  /* 0x00005f0006007a0c */ /* 0x010fc600047a1270 */
[----:B------:R-:W3:Y:S04]  /*497b0*/  LDL.LU R6, [R1+0xf90] ;  /* 0x000f900001067983 */ /* 0x000ee80000300800 */
[----:B------:R-:W4:Y:S04]  /*497c0*/  LDL.LU R38, [R1+0xfe4] ;  /* 0x000fe40001267983 */ /* 0x000f280000300800 */
[----:B------:R-:W4:Y:S01]  /*497d0*/  LDL.LU R43, [R1+0xff8] ;  /* 0x000ff800012b7983 */ /* 0x000f220000300800 */
[----:B-1----:R-:W-:-:S03]  /*497e0*/  LEA R13, R0, R11, 0x1 ;  /* 0x0000000b000d7211 */ /* 0x002fc600078e08ff */
[----:B------:R-:W1:Y:S01]  /*497f0*/  LDS.128 R8, [R2] ;  /* 0x0000000002087984 */ /* 0x000e620000000c00 */
[----:B------:R-:W-:Y:S01]  /*49800*/  ISETP.LT.AND P1, PT, R19, c[0x0][0x17c], !P0 ;  /* 0x00005f0013007a0c */ /* 0x000fe20004721270 */
[C---:B------:R-:W-:Y:S01]  /*49810*/  IMAD R19, R0.reuse, 0x2, R13 ;  /* 0x0000000200137824 */ /* 0x040fe200078e020d */
[-C--:B------:R-:W-:Y:S01]  /*49820*/  LEA R4, P6, R13, R82.reuse, 0x2 ;  /* 0x000000520d047211 */ /* 0x080fe200078c10ff */
[----:B------:R-:W4:Y:S01]  /*49830*/  LDL.LU R42, [R1+0xff4] ;  /* 0x000ff400012a7983 */ /* 0x000f220000300800 */
[----:B------:R-:W-:Y:S01]  /*49840*/  ISETP.LT.AND P3, PT, R21, c[0x0][0x17c], !P0 ;  /* 0x00005f0015007a0c */ /* 0x000fe20004761270 */
[----:B------:R-:W-:Y:S01]  /*49850*/  IMAD R21, R0, 0x2, R19 ;  /* 0x0000000200157824 */ /* 0x000fe200078e0213 */
[----:B------:R-:W-:Y:S01]  /*49860*/  LEA.HI.X.SX32 R5, R13, R83, 0x2, P6 ;  /* 0x000000530d057211 */ /* 0x000fe200030f16ff */
[----:B------:R-:W4:Y:S01]  /*49870*/  LDL.LU R55, [R1+0xf88] ;  /* 0x000f880001377983 */ /* 0x000f220000300800 */
[----:B------:R-:W-:-:S03]  /*49880*/  LEA R24, P6, R19, R82, 0x2 ;  /* 0x0000005213187211 */ /* 0x000fc600078c10ff */
[----:B------:R-:W1:Y:S01]  /*49890*/  LDS.128 R12, [R224] ;  /* 0x00000000e00c7984 */ /* 0x000e620000000c00 */
[-C--:B------:R-:W-:Y:S01]  /*498a0*/  LEA.HI.X.SX32 R25, R19, R83.reuse, 0x2, P6 ;  /* 0x0000005313197211 */ /* 0x080fe200030f16ff */
[----:B------:R-:W-:Y:S01]  /*498b0*/  IMAD R27, R0, 0x2, R21 ;  /* 0x00000002001b7824 */ /* 0x000fe200078e0215 */
[CC--:B------:R-:W-:Y:S01]  /*498c0*/  LEA R28, P6, R21.reuse, R82.reuse, 0x2 ;  /* 0x00000052151c7211 */ /* 0x0c0fe200078c10ff */
[----:B------:R5:W-:Y:S03]  /*498d0*/  @P2 STG.E [R4.64], R159 ;  /* 0x0000009f04002986 */ /* 0x000be6000c101908 */
[----:B------:R-:W-:Y:S01]  /*498e0*/  LEA.HI.X.SX32 R29, R21, R83, 0x2, P6 ;  /* 0x00000053151d7211 */ /* 0x000fe200030f16ff */
[----:B------:R-:W4:Y:S01]  /*498f0*/  LDL.LU R56, [R1+0xfd0] ;  /* 0x000fd00001387983 */ /* 0x000f220000300800 */
[----:B------:R-:W-:-:S03]  /*49900*/  LEA R32, P6, R27, R82, 0x2 ;  /* 0x000000521b207211 */ /* 0x000fc600078c10ff */
[----:B------:R-:W-:Y:S01]  /*49910*/  @P4 STG.E [R24.64], R123 ;  /* 0x0000007b18004986 */ /* 0x000fe2000c101908 */
[----:B------:R-:W-:Y:S01]  /*49920*/  LEA.HI.X.SX32 R33, R27, R83, 0x2, P6 ;  /* 0x000000531b217211 */ /* 0x000fe200030f16ff */
[C---:B-----5:R-:W-:Y:S02]  /*49930*/  IMAD R5, R0.reuse, 0x2, R27 ;  /* 0x0000000200057824 */ /* 0x060fe400078e021b */
[----:B------:R-:W-:Y:S02]  /*49940*/  @P3 STG.E [R28.64], R119 ;  /* 0x000000771c003986 */ /* 0x000fe4000c101908 */
[----:B------:R-:W-:Y:S01]  /*49950*/  IMAD R31, R0, 0x2, R5 ;  /* 0x00000002001f7824 */ /* 0x000fe200078e0205 */
[----:B------:R-:W-:Y:S01]  /*49960*/  LEA R34, P6, R5, R82, 0x2 ;  /* 0x0000005205227211 */ /* 0x000fe200078c10ff */
[----:B------:R-:W5:Y:S01]  /*49970*/  LDL.LU R54, [R1+0xfe0] ;  /* 0x000fe00001367983 */ /* 0x000f620000300800 */
[----:B------:R-:W-:-:S03]  /*49980*/  ISETP.LT.AND P2, PT, R20, c[0x0][0x17c], !P0 ;  /* 0x00005f0014007a0c */ /* 0x000fc60004741270 */
[----:B------:R-:W2:Y:S01]  /*49990*/  LDS.128 R20, [R252] ;  /* 0x00000000fc147984 */ /* 0x000ea20000000c00 */
[----:B------:R-:W-:Y:S02]  /*499a0*/  LEA.HI.X.SX32 R35, R5, R83, 0x2, P6 ;  /* 0x0000005305237211 */ /* 0x000fe400030f16ff */
[----:B------:R-:W-:Y:S01]  /*499b0*/  LEA R36, P6, R31, R82, 0x2 ;  /* 0x000000521f247211 */ /* 0x000fe200078c10ff */
[----:B------:R-:W-:-:S03]  /*499c0*/  IMAD R41, R0, 0x2, R31 ;  /* 0x0000000200297824 */ /* 0x000fc600078e021f */
[----:B------:R-:W-:Y:S01]  /*499d0*/  LEA.HI.X.SX32 R37, R31, R83, 0x2, P6 ;  /* 0x000000531f257211 */ /* 0x000fe200030f16ff */
[----:B------:R1:W-:Y:S01]  /*499e0*/  @P1 STG.E [R32.64], R39 ;  /* 0x0000002720001986 */ /* 0x0003e2000c101908 */
[----:B------:R-:W-:-:S03]  /*499f0*/  LEA R40, P6, R41, R82, 0x2 ;  /* 0x0000005229287211 */ /* 0x000fc600078c10ff */
[----:B------:R-:W-:Y:S04]  /*49a00*/  @P5 STG.E [R34.64], R7 ;  /* 0x0000000722005986 */ /* 0x000fe8000c101908 */
[----:B-1----:R1:W-:Y:S01]  /*49a10*/  @P2 STG.E [R36.64], R8 ;  /* 0x0000000824002986 */ /* 0x0023e2000c101908 */
[C---:B------:R-:W-:Y:S01]  /*49a20*/  IMAD R33, R0.reuse, 0x2, R41 ;  /* 0x0000000200217824 */ /* 0x040fe200078e0229 */
[----:B------:R-:W-:Y:S02]  /*49a30*/  LEA.HI.X.SX32 R41, R41, R83, 0x2, P6 ;  /* 0x0000005329297211 */ /* 0x000fe400030f16ff */
[----:B-1----:R-:W5:Y:S02]  /*49a40*/  LDL.LU R8, [R1+0xff0] ;  /* 0x000ff00001087983 */ /* 0x002f640000300800 */
[----:B------:R-:W-:Y:S01]  /*49a50*/  LEA R32, P6, R33, R82, 0x2 ;  /* 0x0000005221207211 */ /* 0x000fe200078c10ff */
[----:B------:R-:W-:-:S03]  /*49a60*/  IMAD R35, R0, 0x2, R33 ;  /* 0x0000000200237824 */ /* 0x000fc600078e0221 */
[----:B------:R-:W-:Y:S02]  /*49a70*/  LEA.HI.X.SX32 R33, R33, R83, 0x2, P6 ;  /* 0x0000005321217211 */ /* 0x000fe400030f16ff */
[----:B--2---:R-:W-:Y:S02]  /*49a80*/  ISETP.LT.AND P4, PT, R18, c[0x0][0x17c], !P0 ;  /* 0x00005f0012007a0c */ /* 0x004fe40004781270 */
[----:B------:R-:W1:Y:S01]  /*49a90*/  LDS.128 R16, [R3] ;  /* 0x0000000003107984 */ /* 0x000e620000000c00 */
[----:B------:R-:W-:-:S03]  /*49aa0*/  ISETP.LT.AND P3, PT, R26, c[0x0][0x17c], !P0 ;  /* 0x00005f001a007a0c */ /* 0x000fc60004761270 */
[----:B------:R-:W2:Y:S01]  /*49ab0*/  LDS.128 R24, [R2+0x800] ;  /* 0x0008000002187984 */ /* 0x000ea20000000c00 */
[----:B------:R-:W-:-:S03]  /*49ac0*/  ISETP.LT.AND P1, PT, R30, c[0x0][0x17c], !P0 ;  /* 0x00005f001e007a0c */ /* 0x000fc60004721270 */
[----:B------:R-:W1:Y:S04]  /*49ad0*/  LDS.128 R28, [R224+0x800] ;  /* 0x00080000e01c7984 */ /* 0x000e680000000c00 */
[----:B------:R2:W-:Y:S04]  /*49ae0*/  @P4 STG.E [R40.64], R12 ;  /* 0x0000000c28004986 */ /* 0x0005e8000c101908 */
[----:B------:R-:W-:Y:S04]  /*49af0*/  @P3 STG.E [R32.64], R20 ;  /* 0x0000001420003986 */ /* 0x000fe8000c101908 */
[----:B--2---:R-:W2:Y:S01]  /*49b00*/  LDL.LU R12, [R1+0x1000] ;  /* 0x00100000010c7983 */ /* 0x004ea20000300800 */
[----:B---3--:R-:W-:-:S03]  /*49b10*/  ISETP.LT.AND P5, PT, R6, c[0x0][0x17c], !P0 ;  /* 0x00005f0006007a0c */ /* 0x008fc600047a1270 */
[----:B------:R-:W3:Y:S01]  /*49b20*/  LDS.128 R4, [R252+0x800] ;  /* 0x00080000fc047984 */ /* 0x000ee20000000c00 */
[----:B----4-:R-:W-:Y:S02]  /*49b30*/  ISETP.LT.AND P2, PT, R38, c[0x0][0x17c], !P0 ;  /* 0x00005f0026007a0c */ /* 0x010fe40004741270 */
[-C--:B------:R-:W-:Y:S02]  /*49b40*/  LEA R38, P6, R35, R82.reuse, 0x2 ;  /* 0x0000005223267211 */ /* 0x080fe400078c10ff */
[----:B------:R-:W-:Y:S01]  /*49b50*/  ISETP.LT.AND P4, PT, R43, c[0x0][0x17c], !P0 ;  /* 0x00005f002b007a0c */ /* 0x000fe20004781270 */
[----:B------:R-:W-:Y:S01]  /*49b60*/  IMAD R43, R0, 0x2, R35 ;  /* 0x00000002002b7824 */ /* 0x000fe200078e0223 */
[----:B------:R-:W-:Y:S02]  /*49b70*/  LEA.HI.X.SX32 R39, R35, R83, 0x2, P6 ;  /* 0x0000005323277211 */ /* 0x000fe400030f16ff */
[----:B------:R-:W-:Y:S02]  /*49b80*/  LDS.128 R32, [R252+0x1000] ;  /* 0x00100000fc207984 */ /* 0x000fe40000000c00 */
[----:B------:R-:W-:-:S04]  /*49b90*/  LEA R52, P6, R43, R82, 0x2 ;  /* 0x000000522b347211 */ /* 0x000fc800078c10ff */
[----:B------:R-:W-:Y:S01]  /*49ba0*/  LEA.HI.X.SX32 R53, R43, R83, 0x2, P6 ;  /* 0x000000532b357211 */ /* 0x000fe200030f16ff */
[----:B-1----:R-:W-:Y:S04]  /*49bb0*/  @P1 STG.E [R38.64], R16 ;  /* 0x0000001026001986 */ /* 0x002fe8000c101908 */
[----:B------:R1:W-:Y:S04]  /*49bc0*/  @P5 STG.E [R52.64], R24 ;  /* 0x0000001834005986 */ /* 0x0003e8000c101908 */
[----:B-1----:R-:W4:Y:S01]  /*49bd0*/  LDL.LU R24, [R1+0xfc8] ;  /* 0x000fc80001187983 */ /* 0x002f220000300800 */
[----:B------:R-:W-:-:S02]  /*49be0*/  LEA R37, R0, R43, 0x1 ;  /* 0x0000002b00257211 */ /* 0x000fc400078e08ff */
[----:B------:R-:W-:Y:S01]  /*49bf0*/  ISETP.LT.AND P3, PT, R42, c[0x0][0x17c], !P0 ;  /* 0x00005f002a007a0c */ /* 0x000fe20004761270 */
[----:B------:R-:W4:Y:S01]  /*49c00*/  LDL.LU R20, [R1+0xfc0] ;  /* 0x000fc00001147983 */ /* 0x000f220000300800 */
[----:B------:R-:W-:Y:S01]  /*49c10*/  ISETP.LT.AND P1, PT, R55, c[0x0][0x17c], !P0 ;  /* 0x00005f0037007a0c */ /* 0x000fe20004721270 */
[C---:B------:R-:W-:Y:S01]  /*49c20*/  IMAD R55, R0.reuse, 0x2, R37 ;  /* 0x0000000200377824 */ /* 0x040fe200078e0225 */
[CC--:B------:R-:W-:Y:S01]  /*49c30*/  LEA R60, P6, R37.reuse, R82.reuse, 0x2 ;  /* 0x00000052253c7211 */ /* 0x0c0fe200078c10ff */
[----:B------:R-:W1:Y:S03]  /*49c40*/  LDS.128 R40, [R224+0x1000] ;  /* 0x00100000e0287984 */ /* 0x000e660000000c00 */
[-C--:B------:R-:W-:Y:S02]  /*49c50*/  LEA.HI.X.SX32 R61, R37, R83.reuse, 0x2, P6 ;  /* 0x00000053253d7211 */ /* 0x080fe400030f16ff */
[C---:B------:R-:W-:Y:S01]  /*49c60*/  LEA R62, P6, R55.reuse, R82, 0x2 ;  /* 0x00000052373e7211 */ /* 0x040fe200078c10ff */
[----:B------:R-:W-:Y:S01]  /*49c70*/  IMAD R57, R0, 0x2, R55 ;  /* 0x0000000200397824 */ /* 0x000fe200078e0237 */
[----:B------:R-:W-:Y:S01]  /*49c80*/  ISETP.LT.AND P5, PT, R56, c[0x0][0x17c], !P0 ;  /* 0x00005f0038007a0c */ /* 0x000fe200047a1270 */
[----:B------:R-:W1:Y:S01]  /*49c90*/  LDS.128 R36, [R3+0x1000] ;  /* 0x0010000003247984 */ /* 0x000e620000000c00 */
[----:B------:R-:W-:-:S03]  /*49ca0*/  LEA.HI.X.SX32 R63, R55, R83, 0x2, P6 ;  /* 0x00000053373f7211 */ /* 0x000fc600030f16ff */
[----:B------:R-:W-:Y:S04]  /*49cb0*/  @P2 STG.E [R60.64], R28 ;  /* 0x0000001c3c002986 */ /* 0x000fe8000c101908 */
[----:B---3--:R3:W-:Y:S01]  /*49cc0*/  @P4 STG.E [R62.64], R4 ;  /* 0x000000043e004986 */ /* 0x0087e2000c101908 */
[CC--:B------:R-:W-:Y:S01]  /*49cd0*/  LEA R68, P6, R57.reuse, R82.reuse, 0x2 ;  /* 0x0000005239447211 */ /* 0x0c0fe200078c10ff */
[----:B------:R-:W-:Y:S01]  /*49ce0*/  IMAD R65, R0, 0x2, R57 ;  /* 0x0000000200417824 */ /* 0x000fe200078e0239 */
[----:B-----5:R-:W-:Y:S01]  /*49cf0*/  ISETP.LT.AND P2, PT, R54, c[0x0][0x17c], !P0 ;  /* 0x00005f0036007a0c */ /* 0x020fe20004741270 */
[----:B------:R-:W-:Y:S01]  /*49d00*/  LDS.128 R60, [R252+0x1800] ;  /* 0x00180000fc3c7984 */ /* 0x000fe20000000c00 */
[----:B------:R-:W-:Y:S01]  /*49d10*/  LEA.HI.X.SX32 R69, R57, R83, 0x2, P6 ;  /* 0x0000005339457211 */ /* 0x000fe200030f16ff */
[----:B------:R-:W-:Y:S01]  /*49d20*/  IMAD R67, R0, 0x2, R65 ;  /* 0x0000000200437824 */ /* 0x000fe200078e0241 */
[----:B------:R-:W-:Y:S01]  /*49d30*/  LEA R70, P6, R65, R82, 0x2 ;  /* 0x0000005241467211 */ /* 0x000fe200078c10ff */
[----:B------:R-:W5:Y:S01]  /*49d40*/  LDS.128 R52, [R2+0x1800] ;  /* 0x0018000002347984 */ /* 0x000f620000000c00 */
[----:B------:R-:W-:-:S03]  /*49d50*/  ISETP.LT.AND P4, PT, R8, c[0x0][0x17c], !P0 ;  /* 0x00005f0008007a0c */ /* 0x000fc60004781270 */
[----:B------:R-:W2:Y:S04]  /*49d60*/  LDS.128 R56, [R224+0x1800] ;  /* 0x00180000e0387984 */ /* 0x000ea80000000c00 */
[----:B------:R-:W5:Y:S04]  /*49d70*/  LDL.LU R8, [R1+0xfbc] ;  /* 0x000fbc0001087983 */ /* 0x000f680000300800 */
[----:B---3--:R-:W3:Y:S01]  /*49d80*/  LDL.LU R4, [R1+0xfa4] ;  /* 0x000fa40001047983 */ /* 0x008ee20000300800 */
[----:B------:R-:W-:-:S03]  /*49d90*/  LEA.HI.X.SX32 R71, R65, R83, 0x2, P6 ;  /* 0x0000005341477211 */ /* 0x000fc600030f16ff */
[----:B------:R1:W-:Y:S01]  /*49da0*/  @P3 STG.E [R68.64], R48 ;  /* 0x0000003044003986 */ /* 0x0003e2000c101908 */
[----:B------:R-:W-:-:S03]  /*49db0*/  LEA R72, P6, R67, R82, 0x2 ;  /* 0x0000005243487211 */ /* 0x000fc600078c10ff */
[----:B------:R-:W3:Y:S01]  /*49dc0*/  LDL.LU R16, [R1+0xfa0] ;  /* 0x000fa00001107983 */ /* 0x000ee20000300800 */
[----:B------:R-:W-:-:S03]  /*49dd0*/  LEA.HI.X.SX32 R73, R67, R83, 0x2, P6 ;  /* 0x0000005343497211 */ /* 0x000fc600030f16ff */
[----:B------:R2:W-:Y:S04]  /*49de0*/  @P1 STG.E [R70.64], R44 ;  /* 0x0000002c46001986 */ /* 0x0005e8000c101908 */
[----:B-1----:R-:W-:Y:S01]  /*49df0*/  @P5 STG.E [R72.64], R40 ;  /* 0x0000002848005986 */ /* 0x002fe2000c101908 */
[----:B--2---:R-:W-:-:S03]  /*49e00*/  ISETP.LT.AND P3, PT, R12, c[0x0][0x17c], !P0 ;  /* 0x00005f000c007a0c */ /* 0x004fc60004761270 */
[----:B------:R-:W2:Y:S01]  /*49e10*/  LDL.LU R12, [R1+0xf74] ;  /* 0x000f7400010c7983 */ /* 0x000ea20000300800 */
[----:B----4-:R-:W-:-:S03]  /*49e20*/  ISETP.LT.AND P5, PT, R24, c[0x0][0x17c], !P0 ;  /* 0x00005f0018007a0c */ /* 0x010fc600047a1270 */
[----:B------:R-:W4:Y:S01]  /*49e30*/  LDL.LU R24, [R1+0xf70] ;  /* 0x000f700001187983 */ /* 0x000f220000300800 */
[----:B------:R-:W-:-:S03]  /*49e40*/  IMAD R75, R0, 0x2, R67 ;  /* 0x00000002004b7824 */ /* 0x000fc600078e0243 */
[----:B------:R1:W3:Y:S01]  /*49e50*/  LDS.128 R64, [R3+0x1800] ;  /* 0x0018000003407984 */ /* 0x0002e20000000c00 */
[----:B------:R-:W-:Y:S01]  /*49e60*/  IMAD R77, R0, 0x2, R75 ;  /* 0x00000002004d7824 */ /* 0x000fe200078e024b */
[----:B------:R-:W-:-:S03]  /*49e70*/  LEA R74, P1, R75, R82, 0x2 ;  /* 0x000000524b4a7211 */ /* 0x000fc600078210ff */
[C---:B------:R-:W-:Y:S01]  /*49e80*/  IMAD R79, R0.reuse, 0x2, R77 ;  /* 0x00000002004f7824 */ /* 0x040fe200078e024d */
[-C--:B------:R-:W-:Y:S02]  /*49e90*/  LEA.HI.X.SX32 R75, R75, R83.reuse, 0x2, P1 ;  /* 0x000000534b4b7211 */ /* 0x080fe400008f16ff */
[CC--:B------:R-:W-:Y:S01]  /*49ea0*/  LEA R68, P6, R77.reuse, R82.reuse, 0x2 ;  /* 0x000000524d447211 */ /* 0x0c0fe200078c10ff */
[----:B------:R-:W-:Y:S02]  /*49eb0*/  IMAD R71, R0, 0x2, R79 ;  /* 0x0000000200477824 */ /* 0x000fe400078e024f */
[----:B------:R5:W-:Y:S01]  /*49ec0*/  @P2 STG.E [R74.64], R32 ;  /* 0x000000204a002986 */ /* 0x000be2000c101908 */
[-C--:B------:R-:W-:Y:S02]  /*49ed0*/  LEA.HI.X.SX32 R69, R77, R83.reuse, 0x2, P6 ;  /* 0x000000534d457211 */ /* 0x080fe400030f16ff */
[C---:B------:R-:W-:Y:S02]  /*49ee0*/  LEA R2, P2, R79.reuse, R82, 0x2 ;  /* 0x000000524f027211 */ /* 0x040fe400078410ff */
[----:B------:R-:W-:Y:S01]  /*49ef0*/  ISETP.LT.AND P1, PT, R20, c[0x0][0x17c], !P0 ;  /* 0x00005f0014007a0c */ /* 0x000fe20004721270 */
[----:B------:R3:W-:Y:S01]  /*49f00*/  @P4 STG.E [R68.64], R36 ;  /* 0x0000002444004986 */ /* 0x0007e2000c101908 */
[----:B-1----:R-:W-:-:S03]  /*49f10*/  LEA.HI.X.SX32 R3, R79, R83, 0x2, P2 ;  /* 0x000000534f037211 */ /* 0x002fc600010f16ff */
[----:B------:R-:W4:Y:S01]  /*49f20*/  LDL.LU R20, [R1+0xf44] ;  /* 0x000f440001147983 */ /* 0x000f220000300800 */
[----:B------:R-:W-:Y:S01]  /*49f30*/  LEA R70, P6, R71, R82, 0x2 ;  /* 0x0000005247467211 */ /* 0x000fe200078c10ff */
[----:B------:R-:W-:-:S03]  /*49f40*/  IMAD R73, R0, 0x2, R71 ;  /* 0x0000000200497824 */ /* 0x000fc600078e0247 */
[----:B------:R-:W-:Y:S01]  /*49f50*/  LEA.HI.X.SX32 R71, R71, R83, 0x2, P6 ;  /* 0x0000005347477211 */ /* 0x000fe200030f16ff */
[----:B-----5:R1:W-:Y:S01]  /*49f60*/  @P3 STG.E [R2.64], R52 ;  /* 0x0000003402003986 */ /* 0x0203e2000c101908 */
[----:B------:R-:W-:Y:S02]  /*49f70*/  LEA R72, P3, R73, R82, 0x2 ;  /* 0x0000005249487211 */ /* 0x000fe400078610ff */
[----:B------:R-:W-:Y:S01]  /*49f80*/  LEA R75, R0, R73, 0x1 ;  /* 0x00000049004b7211 */ /* 0x000fe200078e08ff */
[----:B------:R5:W-:Y:S01]  /*49f90*/  @P5 STG.E [R70.64], R56 ;  /* 0x0000003846005986 */ /* 0x000be2000c101908 */
[----:B------:R-:W-:-:S03]  /*49fa0*/  ISETP.LT.AND P4, PT, R8, c[0x0][0x17c], !P0 ;  /* 0x00005f0008007a0c */ /* 0x000fc60004781270 */
[----:B------:R-:W4:Y:S01]  /*49fb0*/  LDL.LU R8, [R1+0xf40] ;  /* 0x000f400001087983 */ /* 0x000f220000300800 */
[----:B---3--:R-:W-:-:S03]  /*49fc0*/  ISETP.LT.AND P2, PT, R4, c[0x0][0x17c], !P0 ;  /* 0x00005f0004007a0c */ /* 0x008fc60004741270 */
[----:B------:R-:W3:Y:S01]  /*49fd0*/  LDL.LU R4, [R1+0xf38] ;  /* 0x000f380001047983 */ /* 0x000ee20000300800 */
[-C--:B------:R-:W-:Y:S02]  /*49fe0*/  LEA.HI.X.SX32 R73, R73, R83.reuse, 0x2, P3 ;  /* 0x0000005349497211 */ /* 0x080fe400018f16ff */
[C---:B------:R-:W-:Y:S02]  /*49ff0*/  LEA R68, P6, R75.reuse, R82, 0x2 ;  /* 0x000000524b447211 */ /* 0x040fe400078c10ff */
[----:B------:R-:W-:Y:S02]  /*4a000*/  ISETP.LT.AND P5, PT, R16, c[0x0][0x17c], !P0 ;  /* 0x00005f0010007a0c */ /* 0x000fe400047a1270 */
[----:B------:R-:W3:Y:S01]  /*4a010*/  LDL.LU R16, [R1+0xf24] ;  /* 0x000f240001107983 */ /* 0x000ee20000300800 */
[----:B------:R-:W-:-:S03]  /*4a020*/  LEA.HI.X.SX32 R69, R75, R83, 0x2, P6 ;  /* 0x000000534b457211 */ /* 0x000fc600030f16ff */
[----:B------:R1:W-:Y:S04]  /*4a030*/  @P1 STG.E [R72.64], R60 ;  /* 0x0000003c48001986 */ /* 0x0003e8000c101908 */
[----:B------:R1:W-:Y:S01]  /*4a040*/  @P4 STG.E [R68.64], R64 ;  /* 0x0000004044004986 */ /* 0x0003e2000c101908 */
[----:B--2---:R-:W-:-:S03]  /*4a050*/  ISETP.LT.AND P3, PT, R12, c[0x0][0x17c], !P0 ;  /* 0x00005f000c007a0c */ /* 0x004fc60004761270 */
[----:B------:R-:W2:Y:S04]  /*4a060*/  LDL.LU R12, [R1+0xf20] ;  /* 0x000f2000010c7983 */ /* 0x000ea80000300800 */
[----:B------:R-:W2:Y:S01]  /*4a070*/  LDL.LU R36, [R1+0xf1c] ;  /* 0x000f1c0001247983 */ /* 0x000ea20000300800 */
[----:B----4-:R-:W-:-:S03]  /*4a080*/  ISETP.LT.AND P4, PT, R24, c[0x0][0x17c], !P0 ;  /* 0x00005f0018007a0c */ /* 0x010fc60004781270 */
[----:B------:R-:W4:Y:S04]  /*4a090*/  LDL.LU R24, [R1+0xf14] ;  /* 0x000f140001187983 */ /* 0x000f280000300800 */
[----:B------:R-:W4:Y:S01]  /*4a0a0*/  LDL.LU R28, [R1+0xf10] ;  /* 0x000f1000011c7983 */ /* 0x000f220000300800 */
[----:B------:R-:W-:-:S04]  /*4a0b0*/  IMAD R77, R0, 0x2, R75 ;  /* 0x00000002004d7824 */ /* 0x000fc800078e024b */
[----:B------:R-:W-:Y:S01]  /*4a0c0*/  IMAD R75, R0, 0x2, R77 ;  /* 0x00000002004b7824 */ /* 0x000fe200078e024d */
[----:B-1----:R-:W-:-:S04]  /*4a0d0*/  LEA R2, P1, R77, R82, 0x2 ;  /* 0x000000524d027211 */ /* 0x002fc800078210ff */
[----:B------:R-:W-:Y:S01]  /*4a0e0*/  LEA.HI.X.SX32 R3, R77, R83, 0x2, P1 ;  /* 0x000000534d037211 */ /* 0x000fe200008f16ff */
[----:B------:R-:W-:Y:S01]  /*4a0f0*/  IMAD R77, R0, 0x2, R75 ;  /* 0x00000002004d7824 */ /* 0x000fe200078e024b */
[----:B-----5:R-:W-:-:S03]  /*4a100*/  LEA R70, P6, R75, R82, 0x2 ;  /* 0x000000524b467211 */ /* 0x020fc600078c10ff */
[----:B------:R1:W-:Y:S01]  /*4a110*/  @P2 STG.E [R2.64], R9 ;  /* 0x0000000902002986 */ /* 0x0003e2000c101908 */
[----:B------:R-:W-:Y:S01]  /*4a120*/  LEA.HI.X.SX32 R71, R75, R83, 0x2, P6 ;  /* 0x000000534b477211 */ /* 0x000fe200030f16ff */
[----:B------:R-:W-:Y:S01]  /*4a130*/  IMAD R75, R0, 0x2, R77 ;  /* 0x00000002004b7824 */ /* 0x000fe200078e024d */
[----:B------:R-:W-:-:S04]  /*4a140*/  LEA R72, P2, R77, R82, 0x2 ;  /* 0x000000524d487211 */ /* 0x000fc800078410ff */
[-C--:B------:R-:W-:Y:S01]  /*4a150*/  LEA.HI.X.SX32 R73, R77, R83.reuse, 0x2, P2 ;  /* 0x000000534d497211 */ /* 0x080fe200010f16ff */
[----:B------:R-:W-:Y:S01]  /*4a160*/  IMAD R77, R0, 0x2, R75 ;  /* 0x00000002004d7824 */ /* 0x000fe200078e024b */
[----:B------:R-:W-:Y:S01]  /*4a170*/  ISETP.LT.AND P1, PT, R20, c[0x0][0x17c], !P0 ;  /* 0x00005f0014007a0c */ /* 0x000fe20004721270 */
[----:B------:R5:W-:Y:S01]  /*4a180*/  @P5 STG.E [R70.64], R13 ;  /* 0x0000000d46005986 */ /* 0x000be2000c101908 */
[-C--:B------:R-:W-:Y:S01]  /*4a190*/  LEA R68, P6, R75, R82.reuse, 0x2 ;  /* 0x000000524b447211 */ /* 0x080fe200078c10ff */
[----:B-1----:R-:W-:Y:S02]  /*4a1a0*/  IMAD R9, R0, 0x2, R77 ;  /* 0x0000000200097824 */ /* 0x002fe400078e024d */
[----:B------:R1:W-:Y:S01]  /*4a1b0*/  @P3 STG.E [R72.64], R21 ;  /* 0x0000001548003986 */ /* 0x0003e2000c101908 */
[----:B------:R-:W-:Y:S02]  /*4a1c0*/  LEA R2, P3, R77, R82, 0x2 ;  /* 0x000000524d027211 */ /* 0x000fe400078610ff */
[----:B------:R-:W-:-:S02]  /*4a1d0*/  LEA.HI.X.SX32 R69, R75, R83, 0x2, P6 ;  /* 0x000000534b457211 */ /* 0x000fc400030f16ff */
[----:B------:R-:W-:Y:S01]  /*4a1e0*/  LEA.HI.X.SX32 R3, R77, R83, 0x2, P3 ;  /* 0x000000534d037211 */ /* 0x000fe200018f16ff */
[----:B-----5:R-:W-:Y:S02]  /*4a1f0*/  IMAD R13, R0, 0x2, R9 ;  /* 0x00000002000d7824 */ /* 0x020fe400078e0209 */
[----:B------:R5:W-:Y:S01]  /*4a200*/  @P4 STG.E [R68.64], R17 ;  /* 0x0000001144004986 */ /* 0x000be2000c101908 */
[----:B---3--:R-:W-:-:S03]  /*4a210*/  ISETP.LT.AND P2, PT, R4, c[0x0][0x17c], !P0 ;  /* 0x00005f0004007a0c */ /* 0x008fc60004741270 */
[----:B------:R-:W3:Y:S01]  /*4a220*/  LDL.LU R4, [R1+0xf0c] ;  /* 0x000f0c0001047983 */ /* 0x000ee20000300800 */
[----:B------:R-:W-:Y:S01]  /*4a230*/  ISETP.LT.AND P5, PT, R8, c[0x0][0x17c], !P0 ;  /* 0x00005f0008007a0c */ /* 0x000fe200047a1270 */
[----:B-1----:R-:W-:Y:S01]  /*4a240*/  IMAD R21, R0, 0x2, R13 ;  /* 0x0000000200157824 */ /* 0x002fe200078e020d */
[----:B------:R-:W-:Y:S01]  /*4a250*/  LEA R8, P6, R9, R82, 0x2 ;  /* 0x0000005209087211 */ /* 0x000fe200078c10ff */
[----:B------:R-:W3:Y:S01]  /*4a260*/  LDL.LU R32, [R1+0xf08] ;  /* 0x000f080001207983 */ /* 0x000ee20000300800 */
[----:B------:R-:W-:-:S03]  /*4a270*/  ISETP.LT.AND P4, PT, R16, c[0x0][0x17c], !P0 ;  /* 0x00005f0010007a0c */ /* 0x000fc60004781270 */
[----:B------:R-:W-:Y:S01]  /*4a280*/  @P1 STG.E [R2.64], R25 ;  /* 0x0000001902001986 */ /* 0x000fe2000c101908 */
[-C--:B------:R-:W-:Y:S02]  /*4a290*/  LEA.HI.X.SX32 R9, R9, R83.reuse, 0x2, P6 ;  /* 0x0000005309097211 */ /* 0x080fe400030f16ff */
[C---:B------:R-:W-:Y:S01]  /*4a2a0*/  LEA R16, P6, R21.reuse, R82, 0x2 ;  /* 0x0000005215107211 */ /* 0x040fe200078c10ff */
[----:B------:R-:W3:Y:S03]  /*4a2b0*/  LDL.LU R20, [R1+0xf04] ;  /* 0x000f040001147983 */ /* 0x000ee60000300800 */
[----:B-----5:R-:W-:Y:S01]  /*4a2c0*/  LEA.HI.X.SX32 R17, R21, R83, 0x2, P6 ;  /* 0x0000005315117211 */ /* 0x020fe200030f16ff */
[----:B------:R1:W-:Y:S04]  /*4a2d0*/  @P5 STG.E [R8.64], R29 ;  /* 0x0000001d08005986 */ /* 0x0003e8000c101908 */
[----:B-1----:R-:W5:Y:S01]  /*4a2e0*/  LDL.LU R29, [R1+0xf00] ;  /* 0x000f0000011d7983 */ /* 0x002f620000300800 */
[----:B--2---:R-:W-:-:S02]  /*4a2f0*/  ISETP.LT.AND P3, PT, R12, c[0x0][0x17c], !P0 ;  /* 0x00005f000c007a0c */ /* 0x004fc40004761270 */
[----:B------:R-:W-:-:S04]  /*4a300*/  LEA R12, P1, R13, R82, 0x2 ;  /* 0x000000520d0c7211 */ /* 0x000fc800078210ff */
[----:B------:R-:W-:-:S05]  /*4a310*/  LEA.HI.X.SX32 R13, R13, R83, 0x2, P1 ;  /* 0x000000530d0d7211 */ /* 0x000fca00008f16ff */
[----:B------:R-:W-:Y:S04]  /*4a320*/  @P2 STG.E [R12.64], R5 ;  /* 0x000000050c002986 */ /* 0x000fe8000c101908 */
[----:B------:R1:W-:Y:S01]  /*4a330*/  @P4 STG.E [R16.64], R49 ;  /* 0x0000003110004986 */ /* 0x0003e2000c101908 */
[----:B----4-:R-:W-:-:S03]  /*4a340*/  ISETP.LT.AND P1, PT, R24, c[0x0][0x17c], !P0 ;  /* 0x00005f0018007a0c */ /* 0x010fc60004721270 */
[----:B------:R-:W2:Y:S01]  /*4a350*/  LDL.LU R24, [R1+0xefc] ;  /* 0x000efc0001187983 */ /* 0x000ea20000300800 */
[----:B------:R-:W-:-:S03]  /*4a360*/  ISETP.LT.AND P4, PT, R28, c[0x0][0x17c], !P0 ;  /* 0x00005f001c007a0c */ /* 0x000fc60004781270 */
[----:B------:R-:W4:Y:S04]  /*4a370*/  LDL.LU R28, [R1+0xef8] ;  /* 0x000ef800011c7983 */ /* 0x000f280000300800 */
[----:B-1----:R-:W4:Y:S01]  /*4a380*/  LDL.LU R16, [R1+0xef4] ;  /* 0x000ef40001107983 */ /* 0x002f220000300800 */
[----:B------:R-:W-:-:S05]  /*4a390*/  IMAD R69, R0, 0x2, R21 ;  /* 0x0000000200457824 */ /* 0x000fca00078e0215 */
[CC--:B------:R-:W-:Y:S02]  /*4a3a0*/  LEA R2, P2, R69.reuse, R82.reuse, 0x2 ;  /* 0x0000005245027211 */ /* 0x0c0fe400078410ff */
[----:B------:R-:W-:Y:S02]  /*4a3b0*/  LEA R21, R0, R69, 0x1 ;  /* 0x0000004500157211 */ /* 0x000fe400078e08ff */
[-C--:B------:R-:W-:Y:S02]  /*4a3c0*/  LEA.HI.X.SX32 R3, R69, R83.reuse, 0x2, P2 ;  /* 0x0000005345037211 */ /* 0x080fe400010f16ff */
[----:B------:R-:W-:Y:S01]  /*4a3d0*/  ISETP.LT.AND P5, PT, R36, c[0x0][0x17c], !P0 ;  /* 0x00005f0024007a0c */ /* 0x000fe200047a1270 */
[C---:B------:R-:W-:Y:S01]  /*4a3e0*/  IMAD R25, R0.reuse, 0x2, R21 ;  /* 0x0000000200197824 */ /* 0x040fe200078e0215 */
[C---:B------:R-:W-:Y:S01]  /*4a3f0*/  LEA R8, P6, R21.reuse, R82, 0x2 ;  /* 0x0000005215087211 */ /* 0x040fe200078c10ff */
[----:B------:R1:W-:Y:S02]  /*4a400*/  @P3 STG.E [R2.64], R45 ;  /* 0x0000002d02003986 */ /* 0x0003e4000c101908 */
[----:B------:R-:W-:Y:S01]  /*4a410*/  IMAD R13, R0, 0x2, R25 ;  /* 0x00000002000d7824 */ /* 0x000fe200078e0219 */
[----:B------:R-:W-:-:S03]  /*4a420*/  LEA.HI.X.SX32 R9, R21, R83, 0x2, P6 ;  /* 0x0000005315097211 */ /* 0x000fc600030f16ff */
[----:B------:R-:W-:Y:S01]  /*4a430*/  IMAD R17, R0, 0x2, R13 ;  /* 0x0000000200117824 */ /* 0x000fe200078e020d */
[----:B------:R-:W-:-:S03]  /*4a440*/  LEA R12, P6, R13, R82, 0x2 ;  /* 0x000000520d0c7211 */ /* 0x000fc600078c10ff */
[----:B------:R1:W-:Y:S01]  /*4a450*/  @P5 STG.E [R8.64], R41 ;  /* 0x0000002908005986 */ /* 0x0003e2000c101908 */
[----:B------:R-:W-:Y:S01]  /*4a460*/  IMAD R21, R0, 0x2, R17 ;  /* 0x0000000200157824 */ /* 0x000fe200078e0211 */
[----:B------:R-:W-:Y:S02]  /*4a470*/  LEA.HI.X.SX32 R13, R13, R83, 0x2, P6 ;  /* 0x000000530d0d7211 */ /* 0x000fe400030f16ff */
[----:B---3--:R-:W-:Y:S02]  /*4a480*/  ISETP.LT.AND P2, PT, R4, c[0x0][0x17c], !P0 ;  /* 0x00005f0004007a0c */ /* 0x008fe40004741270 */
[----:B------:R-:W-:-:S04]  /*4a490*/  LEA R4, P3, R25, R82, 0x2 ;  /* 0x0000005219047211 */ /* 0x000fc800078610ff */
[----:B------:R-:W-:Y:S02]  /*4a4a0*/  LEA.HI.X.SX32 R5, R25, R83, 0x2, P3 ;  /* 0x0000005319057211 */ /* 0x000fe400018f16ff */
[----:B------:R-:W-:Y:S01]  /*4a4b0*/  ISETP.LT.AND P5, PT, R32, c[0x0][0x17c], !P0 ;  /* 0x00005f0020007a0c */ /* 0x000fe200047a1270 */
[----:B------:R-:W3:Y:S04]  /*4a4c0*/  LDL.LU R25, [R1+0xef0] ;  /* 0x000ef00001197983 */ /* 0x000ee80000300800 */
[----:B------:R5:W-:Y:S01]  /*4a4d0*/  @P1 STG.E [R4.64], R33 ;  /* 0x0000002104001986 */ /* 0x000be2000c101908 */
[----:B-1----:R-:W-:Y:S02]  /*4a4e0*/  LEA R2, P1, R17, R82, 0x2 ;  /* 0x0000005211027211 */ /* 0x002fe400078210ff */
[----:B------:R-:W-:-:S02]  /*4a4f0*/  ISETP.LT.AND P3, PT, R20, c[0x0][0x17c], !P0 ;  /* 0x00005f0014007a0c */ /* 0x000fc40004761270 */
[----:B------:R-:W3:Y:S01]  /*4a500*/  LDL.LU R20, [R1+0xeec] ;  /* 0x000eec0001147983 */ /* 0x000ee20000300800 */
[-C--:B------:R-:W-:Y:S01]  /*4a510*/  LEA.HI.X.SX32 R3, R17, R83.reuse, 0x2, P1 ;  /* 0x0000005311037211 */ /* 0x080fe200008f16ff */
[----:B------:R-:W-:Y:S01]  /*4a520*/  IMAD R17, R0, 0x2, R21 ;  /* 0x0000000200117824 */ /* 0x000fe200078e0215 */
[CC--:B------:R-:W-:Y:S01]  /*4a530*/  LEA R8, P6, R21.reuse, R82.reuse, 0x2 ;  /* 0x0000005215087211 */ /* 0x0c0fe200078c10ff */
[----:B------:R1:W-:Y:S03]  /*4a540*/  @P4 STG.E [R12.64], R37 ;  /* 0x000000250c004986 */ /* 0x0003e6000c101908 */
[-C--:B------:R-:W-:Y:S01]  /*4a550*/  LEA.HI.X.SX32 R9, R21, R83.reuse, 0x2, P6 ;  /* 0x0000005315097211 */ /* 0x080fe200030f16ff */
[----:B------:R1:W-:Y:S01]  /*4a560*/  @P2 STG.E [R2.64], R53 ;  /* 0x0000003502002986 */ /* 0x0003e2000c101908 */
[----:B-----5:R-:W-:Y:S02]  /*4a570*/  LEA R4, P2, R17, R82, 0x2 ;  /* 0x0000005211047211 */ /* 0x020fe400078410ff */
[----:B------:R-:W-:Y:S01]  /*4a580*/  ISETP.LT.AND P4, PT, R29, c[0x0][0x17c], !P0 ;  /* 0x00005f001d007a0c */ /* 0x000fe20004781270 */
[----:B------:R5:W-:Y:S01]  /*4a590*/  @P5 STG.E [R8.64], R57 ;  /* 0x0000003908005986 */ /* 0x000be2000c101908 */
[----:B------:R-:W-:-:S03]  /*4a5a0*/  LEA.HI.X.SX32 R5, R17, R83, 0x2, P2 ;  /* 0x0000005311057211 */ /* 0x000fc600010f16ff */
[----:B------:R-:W3:Y:S01]  /*4a5b0*/  LDL.LU R29, [R1+0xee8] ;  /* 0x000ee800011d7983 */ /* 0x000ee20000300800 */
[----:B--2---:R-:W-:-:S03]  /*4a5c0*/  ISETP.LT.AND P1, PT, R24, c[0x0][0x17c], !P0 ;  /* 0x00005f0018007a0c */ /* 0x004fc60004721270 */
[----:B------:R-:W2:Y:S01]  /*4a5d0*/  LDL.LU R24, [R1+0xee4] ;  /* 0x000ee40001187983 */ /* 0x000ea20000300800 */
[----:B----4-:R-:W-:-:S03]  /*4a5e0*/  ISETP.LT.AND P5, PT, R28, c[0x0][0x17c], !P0 ;  /* 0x00005f001c007a0c */ /* 0x010fc600047a1270 */
[----:B------:R-:W4:Y:S01]  /*4a5f0*/  LDL.LU R28, [R1+0xee0] ;  /* 0x000ee000011c7983 */ /* 0x000f220000300800 */
[----:B------:R-:W-:-:S03]  /*4a600*/  ISETP.LT.AND P2, PT, R16, c[0x0][0x17c], !P0 ;  /* 0x00005f0010007a0c */ /* 0x000fc60004741270 */
[----:B------:R-:W4:Y:S01]  /*4a610*/  LDL.LU R16, [R1+0xed8] ;  /* 0x000ed80001107983 */ /* 0x000f220000300800 */
[----:B------:R-:W-:-:S04]  /*4a620*/  IMAD R21, R0, 0x2, R17 ;  /* 0x0000000200157824 */ /* 0x000fc800078e0211 */
[C---:B------:R-:W-:Y:S01]  /*4a630*/  IMAD R17, R0.reuse, 0x2, R21 ;  /* 0x0000000200117824 */ /* 0x040fe200078e0215 */
[CC--:B-1----:R-:W-:Y:S01]  /*4a640*/  LEA R12, P6, R21.reuse, R82.reuse, 0x2 ;  /* 0x00000052150c7211 */ /* 0x0c2fe200078c10ff */
[----:B------:R1:W-:Y:S03]  /*4a650*/  @P3 STG.E [R4.64], R61 ;  /* 0x0000003d04003986 */ /* 0x0003e6000c101908 */
[----:B------:R-:W-:Y:S01]  /*4a660*/  LEA.HI.X.SX32 R13, R21, R83, 0x2, P6 ;  /* 0x00000053150d7211 */ /* 0x000fe200030f16ff */
[----:B------:R-:W-:Y:S01]  /*4a670*/  IMAD R21, R0, 0x2, R17 ;  /* 0x0000000200157824 */ /* 0x000fe200078e0211 */
[----:B------:R-:W-:-:S04]  /*4a680*/  LEA R2, P3, R17, R82, 0x2 ;  /* 0x0000005211027211 */ /* 0x000fc800078610ff */
[-C--:B------:R-:W-:Y:S01]  /*4a690*/  LEA.HI.X.SX32 R3, R17, R83.reuse, 0x2, P3 ;  /* 0x0000005311037211 */ /* 0x080fe200018f16ff */
[C---:B------:R-:W-:Y:S01]  /*4a6a0*/  IMAD R17, R0.reuse, 0x2, R21 ;  /* 0x0000000200117824 */ /* 0x040fe200078e0215 */
[CC--:B-----5:R-:W-:Y:S01]  /*4a6b0*/  LEA R8, P6, R21.reuse, R82.reuse, 0x2 ;  /* 0x0000005215087211 */ /* 0x0e0fe200078c10ff */
[----:B------:R-:W-:Y:S03]  /*4a6c0*/  @P4 STG.E [R12.64], R65 ;  /* 0x000000410c004986 */ /* 0x000fe6000c101908 */
[----:B------:R-:W-:Y:S01]  /*4a6d0*/  LEA.HI.X.SX32 R9, R21, R83, 0x2, P6 ;  /* 0x0000005315097211 */ /* 0x000fe200030f16ff */
[----:B------:R5:W-:Y:S01]  /*4a6e0*/  @P1 STG.E [R2.64], R10 ;  /* 0x0000000a02001986 */ /* 0x000be2000c101908 */
[----:B-1----:R-:W-:Y:S02]  /*4a6f0*/  LEA R4, P1, R17, R82, 0x2 ;  /* 0x0000005211047211 */ /* 0x002fe400078210ff */
[----:B------:R-:W-:-:S02]  /*4a700*/  LEA R21, R0, R17, 0x1 ;  /* 0x0000001100157211 */ /* 0x000fc400078e08ff */
[----:B------:R-:W-:-:S03]  /*4a710*/  LEA.HI.X.SX32 R5, R17, R83, 0x2, P1 ;  /* 0x0000005311057211 */ /* 0x000fc600008f16ff */
[----:B------:R-:W-:Y:S01]  /*4a720*/  IMAD R17, R0, 0x2, R21 ;  /* 0x0000000200117824 */ /* 0x000fe200078e0215 */
[----:B------:R1:W-:Y:S04]  /*4a730*/  @P5 STG.E [R8.64], R14 ;  /* 0x0000000e08005986 */ /* 0x0003e8000c101908 */
[----:B------:R1:W-:Y:S01]  /*4a740*/  @P2 STG.E [R4.64], R22 ;  /* 0x0000001604002986 */ /* 0x0003e2000c101908 */
[----:B-----5:R-:W-:Y:S02]  /*4a750*/  LEA R2, P2, R17, R82, 0x2 ;  /* 0x0000005211027211 */ /* 0x020fe400078410ff */
[----:B---3--:R-:W-:Y:S02]  /*4a760*/  ISETP.LT.AND P4, PT, R25, c[0x0][0x17c], !P0 ;  /* 0x00005f0019007a0c */ /* 0x008fe40004781270 */
[----:B------:R-:W3:Y:S01]  /*4a770*/  LDL.LU R25, [R1+0xed4] ;  /* 0x000ed40001197983 */ /* 0x000ee20000300800 */
[----:B------:R-:W-:-:S03]  /*4a780*/  ISETP.LT.AND P3, PT, R20, c[0x0][0x17c], !P0 ;  /* 0x00005f0014007a0c */ /* 0x000fc60004761270 */
[----:B------:R-:W5:Y:S01]  /*4a790*/  LDL.LU R20, [R1+0xed0] ;  /* 0x000ed00001147983 */ /* 0x000f620000300800 */
[----:B------:R-:W-:Y:S02]  /*4a7a0*/  LEA.HI.X.SX32 R3, R17, R83, 0x2, P2 ;  /* 0x0000005311037211 */ /* 0x000fe400010f16ff */
[----:B--2---:R-:W-:Y:S02]  /*4a7b0*/  ISETP.LT.AND P1, PT, R24, c[0x0][0x17c], !P0 ;  /* 0x00005f0018007a0c */ /* 0x004fe40004721270 */
[----:B------:R-:W2:Y:S04]  /*4a7c0*/  LDL.LU R24, [R1+0xecc] ;  /* 0x000ecc0001187983 */ /* 0x000ea80000300800 */
[----:B------:R-:W2:Y:S01]  /*4a7d0*/  LDL.LU R10, [R1+0xec8] ;  /* 0x000ec800010a7983 */ /* 0x000ea20000300800 */
[----:B----4-:R-:W-:-:S03]  /*4a7e0*/  ISETP.LT.AND P2, PT, R16, c[0x0][0x17c], !P0 ;  /* 0x00005f0010007a0c */ /* 0x010fc60004741270 */
[----:B------:R-:W4:Y:S04]  /*4a7f0*/  LDL.LU R16, [R1+0xec4] ;  /* 0x000ec40001107983 */ /* 0x000f280000300800 */
[----:B-1----:R-:W4:Y:S01]  /*4a800*/  LDL.LU R14, [R1+0xec0] ;  /* 0x000ec000010e7983 */ /* 0x002f220000300800 */
[----:B------:R-:W-:Y:S02]  /*4a810*/  LEA R12, P6, R21, R82, 0x2 ;  /* 0x00000052150c7211 */ /* 0x000fe400078c10ff */
[----:B------:R-:W-:Y:S01]  /*4a820*/  ISETP.LT.AND P5, PT, R29, c[0x0][0x17c], !P0 ;  /* 0x00005f001d007a0c */ /* 0x000fe200047a1270 */
[----:B------:R-:W4:Y:S01]  /*4a830*/  LDL.LU R22, [R1+0xebc] ;  /* 0x000ebc0001167983 */ /* 0x000f220000300800 */
[----:B------:R-:W-:Y:S01]  /*4a840*/  LEA.HI.X.SX32 R13, R21, R83, 0x2, P6 ;  /* 0x00000053150d7211 */ /* 0x000fe200030f16ff */
[----:B------:R-:W-:-:S04]  /*4a850*/  IMAD R21, R0, 0x2, R17 ;  /* 0x0000000200157824 */ /* 0x000fc800078e0211 */
[C---:B------:R-:W-:Y:S01]  /*4a860*/  IMAD R17, R0.reuse, 0x2, R21 ;  /* 0x0000000200117824 */ /* 0x040fe200078e0215 */
[CC--:B------:R-:W-:Y:S01]  /*4a870*/  LEA R8, P6, R21.reuse, R82.reuse, 0x2 ;  /* 0x0000005215087211 */ /* 0x0c0fe200078c10ff */
[----:B------:R1:W-:Y:S03]  /*4a880*/  @P4 STG.E [R12.64], R18 ;  /* 0x000000120c004986 */ /* 0x0003e6000c101908 */
[----:B------:R-:W-:Y:S01]  /*4a890*/  LEA.HI.X.SX32 R9, R21, R83, 0x2, P6 ;  /* 0x0000005315097211 */ /* 0x000fe200030f16ff */
[----:B------:R1:W-:Y:S01]  /*4a8a0*/  @P3 STG.E [R2.64], R26 ;  /* 0x0000001a02003986 */ /* 0x0003e2000c101908 */
[----:B------:R-:W-:Y:S01]  /*4a8b0*/  IMAD R21, R0, 0x2, R17 ;  /* 0x0000000200157824 */ /* 0x000fe200078e0211 */
[----:B------:R-:W-:Y:S02]  /*4a8c0*/  LEA R4, P3, R17, R82, 0x2 ;  /* 0x0000005211047211 */ /* 0x000fe400078610ff */
[----:B------:R-:W-:-:S02]  /*4a8d0*/  ISETP.LT.AND P4, PT, R28, c[0x0][0x17c], !P0 ;  /* 0x00005f001c007a0c */ /* 0x000fc40004781270 */
[-C--:B------:R-:W-:Y:S01]  /*4a8e0*/  LEA.HI.X.SX32 R5, R17, R83.reuse, 0x2, P3 ;  /* 0x0000005311057211 */ /* 0x080fe200018f16ff */
[C---:B------:R-:W-:Y:S01]  /*4a8f0*/  IMAD R17, R0.reuse, 0x2, R21 ;  /* 0x0000000200117824 */ /* 0x040fe200078e0215 */
[CC--:B-1----:R-:W-:Y:S01]  /*4a900*/  LEA R12, P6, R21.reuse, R82.reuse, 0x2 ;  /* 0x00000052150c7211 */ /* 0x0c2fe200078c10ff */
[----:B------:R1:W-:Y:S03]  /*4a910*/  @P5 STG.E [R8.64], R30 ;  /* 0x0000001e08005986 */ /* 0x0003e6000c101908 */
[----:B------:R-:W-:Y:S01]  /*4a920*/  LEA.HI.X.SX32 R13, R21, R83, 0x2, P6 ;  /* 0x00000053150d7211 */ /* 0x000fe200030f16ff */
[----:B------:R3:W-:Y:S01]  /*4a930*/  @P1 STG.E [R4.64], R6 ;  /* 0x0000000604001986 */ /* 0x0007e2000c101908 */
[----:B------:R-:W-:Y:S01]  /*4a940*/  IMAD R21, R0, 0x2, R17 ;  /* 0x0000000200157824 */ /* 0x000fe200078e0211 */
[----:B------:R-:W-:-:S04]  /*4a950*/  LEA R2, P1, R17, R82, 0x2 ;  /* 0x0000005211027211 */ /* 0x000fc800078210ff */
[----:B------:R-:W-:Y:S01]  /*4a960*/  LEA.HI.X.SX32 R3, R17, R83, 0x2, P1 ;  /* 0x0000005311037211 */ /* 0x000fe200008f16ff */
[----:B------:R-:W-:Y:S01]  /*4a970*/  IMAD R17, R0, 0x2, R21 ;  /* 0x0000000200117824 */ /* 0x000fe200078e0215 */
[----:B-1----:R-:W-:Y:S01]  /*4a980*/  LEA R8, P6, R21, R82, 0x2 ;  /* 0x0000005215087211 */ /* 0x002fe200078c10ff */
[----:B------:R1:W-:Y:S01]  /*4a990*/  @P4 STG.E [R12.64], R50 ;  /* 0x000000320c004986 */ /* 0x0003e2000c101908 */
[----:B---3--:R-:W-:-:S03]  /*4a9a0*/  ISETP.LT.AND P5, PT, R25, c[0x0][0x17c], !P0 ;  /* 0x00005f0019007a0c */ /* 0x008fc600047a1270 */
[----:B------:R3:W-:Y:S01]  /*4a9b0*/  @P2 STG.E [R2.64], R46 ;  /* 0x0000002e02002986 */ /* 0x0007e2000c101908 */
[----:B------:R-:W-:Y:S02]  /*4a9c0*/  LEA.HI.X.SX32 R9, R21, R83, 0x2, P6 ;  /* 0x0000005315097211 */ /* 0x000fe400030f16ff */
[----:B-----5:R-:W-:Y:S02]  /*4a9d0*/  ISETP.LT.AND P3, PT, R20, c[0x0][0x17c], !P0 ;  /* 0x00005f0014007a0c */ /* 0x020fe40004761270 */
[----:B------:R-:W5:Y:S01]  /*4a9e0*/  LDL.LU R20, [R1+0xeb8] ;  /* 0x000eb80001147983 */ /* 0x000f620000300800 */
[----:B------:R-:W-:-:S03]  /*4a9f0*/  LEA R4, P2, R17, R82, 0x2 ;  /* 0x0000005211047211 */ /* 0x000fc600078410ff */
[----:B------:R-:W5:Y:S01]  /*4aa00*/  LDL.LU R18, [R1+0xeb4] ;  /* 0x000eb40001127983 */ /* 0x000f620000300800 */
[----:B------:R-:W-:-:S03]  /*4aa10*/  LEA.HI.X.SX32 R5, R17, R83, 0x2, P2 ;  /* 0x0000005311057211 */ /* 0x000fc600010f16ff */
[----:B------:R1:W-:Y:S01]  /*4aa20*/  @P5 STG.E [R8.64], R42 ;  /* 0x0000002a08005986 */ /* 0x0003e2000c101908 */
[----:B--2---:R-:W-:-:S03]  /*4aa30*/  ISETP.LT.AND P1, PT, R10, c[0x0][0x17c], !P0 ;  /* 0x00005f000a007a0c */ /* 0x004fc60004721270 */
[----:B------:R-:W2:Y:S01]  /*4aa40*/  LDL.LU R10, [R1+0xeb0] ;  /* 0x000eb000010a7983 */ /* 0x000ea20000300800 */
[----:B----4-:R-:W-:-:S03]  /*4aa50*/  ISETP.LT.AND P5, PT, R16, c[0x0][0x17c], !P0 ;  /* 0x00005f0010007a0c */ /* 0x010fc600047a1270 */
[----:B------:R-:W4:Y:S01]  /*4aa60*/  LDL.LU R16, [R1+0xeac] ;  /* 0x000eac0001107983 */ /* 0x000f220000300800 */
[----:B------:R-:W-:-:S03]  /*4aa70*/  ISETP.LT.AND P2, PT, R14, c[0x0][0x17c], !P0 ;  /* 0x00005f000e007a0c */ /* 0x000fc60004741270 */
[----:B------:R-:W4:Y:S01]  /*4aa80*/  LDL.LU R14, [R1+0xea8] ;  /* 0x000ea800010e7983 */ /* 0x000f220000300800 */
[----:B------:R-:W-:Y:S01]  /*4aa90*/  IMAD R21, R0, 0x2, R17 ;  /* 0x0000000200157824 */ /* 0x000fe200078e0211 */
[----:B------:R-:W-:-:S03]  /*4aaa0*/  ISETP.LT.AND P4, PT, R24, c[0x0][0x17c], !P0 ;  /* 0x00005f0018007a0c */ /* 0x000fc60004781270 */
[C---:B------:R-:W-:Y:S01]  /*4aab0*/  IMAD R17, R0.reuse, 0x2, R21 ;  /* 0x0000000200117824 */ /* 0x040fe200078e0215 */
[CC--:B-1----:R-:W-:Y:S01]  /*4aac0*/  LEA R12, P6, R21.reuse, R82.reuse, 0x2 ;  /* 0x00000052150c7211 */ /* 0x0c2fe200078c10ff */
[----:B------:R1:W-:Y:S03]  /*4aad0*/  @P3 STG.E [R4.64], R34 ;  /* 0x0000002204003986 */ /* 0x0003e6000c101908 */
[----:B------:R-:W-:Y:S02]  /*4aae0*/  LEA.HI.X.SX32 R13, R21, R83, 0x2, P6 ;  /* 0x00000053150d7211 */ /* 0x000fe400030f16ff */
[C---:B---3--:R-:W-:Y:S02]  /*4aaf0*/  LEA R2, P3, R17.reuse, R82, 0x2 ;  /* 0x0000005211027211 */ /* 0x048fe400078610ff */
[----:B------:R-:W-:Y:S02]  /*4ab00*/  LEA R21, R0, R17, 0x1 ;  /* 0x0000001100157211 */ /* 0x000fe400078e08ff */
[----:B------:R-:W-:-:S02]  /*4ab10*/  LEA.HI.X.SX32 R3, R17, R83, 0x2, P3 ;  /* 0x0000005311037211 */ /* 0x000fc400018f16ff */
[CC--:B------:R-:W-:Y:S01]  /*4ab20*/  LEA R8, P6, R21.reuse, R82.reuse, 0x2 ;  /* 0x0000005215087211 */ /* 0x0c0fe200078c10ff */
[C---:B------:R-:W-:Y:S01]  /*4ab30*/  IMAD R17, R0.reuse, 0x2, R21 ;  /* 0x0000000200117824 */ /* 0x040fe200078e0215 */
[----:B------:R3:W-:Y:S02]  /*4ab40*/  @P4 STG.E [R12.64], R38 ;  /* 0x000000260c004986 */ /* 0x0007e4000c101908 */
[----:B------:R-:W-:Y:S01]  /*4ab50*/  LEA.HI.X.SX32 R9, R21, R83, 0x2, P6 ;  /* 0x0000005315097211 */ /* 0x000fe200030f16ff */
[----:B------:R-:W-:Y:S01]  /*4ab60*/  IMAD R21, R0, 0x2, R17 ;  /* 0x0000000200157824 */ /* 0x000fe200078e0211 */
[----:B------:R3:W-:Y:S01]  /*4ab70*/  @P1 STG.E [R2.64], R54 ;  /* 0x0000003602001986 */ /* 0x0007e2000c101908 */
[----:B------:R-:W-:Y:S02]  /*4ab80*/  ISETP.LT.AND P4, PT, R22, c[0x0][0x17c], !P0 ;  /* 0x00005f0016007a0c */ /* 0x000fe40004781270 */
[----:B-1----:R-:W-:-:S04]  /*4ab90*/  LEA R4, P1, R17, R82, 0x2 ;  /* 0x0000005211047211 */ /* 0x002fc800078210ff */
[-C--:B------:R-:W-:Y:S01]  /*4aba0*/  LEA.HI.X.SX32 R5, R17, R83.reuse, 0x2, P1 ;  /* 0x0000005311057211 */ /* 0x080fe200008f16ff */
[----:B------:R-:W-:Y:S01]  /*4abb0*/  IMAD R17, R0, 0x2, R21 ;  /* 0x0000000200117824 */ /* 0x000fe200078e0215 */
[CC--:B---3--:R-:W-:Y:S01]  /*4abc0*/  LEA R12, P6, R21.reuse, R82.reuse, 0x2 ;  /* 0x00000052150c7211 */ /* 0x0c8fe200078c10ff */
[----:B------:R1:W-:Y:S03]  /*4abd0*/  @P5 STG.E [R8.64], R58 ;  /* 0x0000003a08005986 */ /* 0x0003e6000c101908 */
[----:B------:R-:W-:Y:S01]  /*4abe0*/  LEA.HI.X.SX32 R13, R21, R83, 0x2, P6 ;  /* 0x00000053150d7211 */ /* 0x000fe200030f16ff */
[----:B------:R3:W-:Y:S01]  /*4abf0*/  @P2 STG.E [R4.64], R62 ;  /* 0x0000003e04002986 */ /* 0x0007e2000c101908 */
[----:B------:R-:W-:-:S03]  /*4ac00*/  LEA R2, P2, R17, R82, 0x2 ;  /* 0x0000005211027211 */ /* 0x000fc600078410ff */
[----:B------:R1:W-:Y:S01]  /*4ac10*/  @P4 STG.E [R12.64], R66 ;  /* 0x000000420c004986 */ /* 0x0003e2000c101908 */
[----:B------:R-:W-:Y:S02]  /*4ac20*/  LEA.HI.X.SX32 R3, R17, R83, 0x2, P2 ;  /* 0x0000005311037211 */ /* 0x000fe400010f16ff */
[----:B-----5:R-:W-:Y:S02]  /*4ac30*/  ISETP.LT.AND P3, PT, R20, c[0x0][0x17c], !P0 ;  /* 0x00005f0014007a0c */ /* 0x020fe40004761270 */
[----:B------:R-:W5:Y:S04]  /*4ac40*/  LDL.LU R20, [R1+0xea4] ;  /* 0x000ea40001147983 */ /* 0x000f680000300800 */
[----:B------:R-:W5:Y:S01]  /*4ac50*/  LDL.LU R6, [R1+0xea0] ;  /* 0x000ea00001067983 */ /* 0x000f620000300800 */
[----:B------:R-:W-:-:S03]  /*4ac60*/  ISETP.LT.AND P5, PT, R18, c[0x0][0x17c], !P0 ;  /* 0x00005f0012007a0c */ /* 0x000fc600047a1270 */
[----:B------:R-:W5:Y:S01]  /*4ac70*/  LDL.LU R18, [R1+0xe9c] ;  /* 0x000e9c0001127983 */ /* 0x000f620000300800 */
[----:B--2---:R-:W-:-:S03]  /*4ac80*/  ISETP.LT.AND P1, PT, R10, c[0x0][0x17c], !P0 ;  /* 0x00005f000a007a0c */ /* 0x004fc60004721270 */
[----:B------:R-:W2:Y:S01]  /*4ac90*/  LDL.LU R10, [R1+0xe98] ;  /* 0x000e9800010a7983 */ /* 0x000ea20000300800 */
[----:B----4-:R-:W-:-:S03]  /*4aca0*/  ISETP.LT.AND P4, PT, R16, c[0x0][0x17c], !P0 ;  /* 0x00005f0010007a0c */ /* 0x010fc60004781270 */
[----:B------:R-:W4:Y:S01]  /*4acb0*/  LDL.LU R16, [R1+0xe94] ;  /* 0x000e940001107983 */ /* 0x000f220000300800 */
[----:B------:R-:W-:-:S03]  /*4acc0*/  ISETP.LT.AND P2, PT, R14, c[0x0][0x17c], !P0 ;  /* 0x00005f000e007a0c */ /* 0x000fc60004741270 */
[----:B------:R-:W2:Y:S01]  /*4acd0*/  LDL.LU R14, [R1+0xe90] ;  /* 0x000e9000010e7983 */ /* 0x000ea20000300800 */
[----:B------:R-:W-:-:S04]  /*4ace0*/  IMAD R21, R0, 0x2, R17 ;  /* 0x0000000200157824 */ /* 0x000fc800078e0211 */
[C---:B------:R-:W-:Y:S01]  /*4acf0*/  IMAD R17, R0.reuse, 0x2, R21 ;  /* 0x0000000200117824 */ /* 0x040fe200078e0215 */
[CC--:B-1----:R-:W-:Y:S01]  /*4ad00*/  LEA R8, P6, R21.reuse, R82.reuse, 0x2 ;  /* 0x0000005215087211 */ /* 0x0c2fe200078c10ff */
[----:B------:R1:W-:Y:S03]  /*4ad10*/  @P3 STG.E [R2.64], R11 ;  /* 0x0000000b02003986 */ /* 0x0003e6000c101908 */
[----:B------:R-:W-:Y:S01]  /*4ad20*/  LEA.HI.X.SX32 R9, R21, R83, 0x2, P6 ;  /* 0x0000005315097211 */ /* 0x000fe200030f16ff */
[----:B------:R-:W-:Y:S01]  /*4ad30*/  IMAD R21, R0, 0x2, R17 ;  /* 0x0000000200157824 */ /* 0x000fe200078e0211 */
[----:B---3--:R-:W-:-:S04]  /*4ad40*/  LEA R4, P3, R17, R82, 0x2 ;  /* 0x0000005211047211 */ /* 0x008fc800078610ff */
[----:B------:R-:W-:Y:S01]  /*4ad50*/  LEA.HI.X.SX32 R5, R17, R83, 0x2, P3 ;  /* 0x0000005311057211 */ /* 0x000fe200018f16ff */
[----:B------:R-:W-:Y:S01]  /*4ad60*/  IMAD R17, R0, 0x2, R21 ;  /* 0x0000000200117824 */ /* 0x000fe200078e0215 */
[----:B------:R3:W-:Y:S01]  /*4ad70*/  @P5 STG.E [R8.64], R15 ;  /* 0x0000000f08005986 */ /* 0x0007e2000c101908 */
[----:B------:R-:W-:-:S03]  /*4ad80*/  LEA R12, P6, R21, R82, 0x2 ;  /* 0x00000052150c7211 */ /* 0x000fc600078c10ff */
[----:B------:R3:W-:Y:S01]  /*4ad90*/  @P1 STG.E [R4.64], R23 ;  /* 0x0000001704001986 */ /* 0x0007e2000c101908 */
[-C--:B-1----:R-:W-:Y:S01]  /*4ada0*/  LEA R2, P1, R17, R82.reuse, 0x2 ;  /* 0x0000005211027211 */ /* 0x082fe200078210ff */
[C---:B------:R-:W-:Y:S01]  /*4adb0*/  IMAD R11, R0.reuse, 0x2, R17 ;  /* 0x00000002000b7824 */ /* 0x040fe200078e0211 */
[-C--:B------:R-:W-:Y:S02]  /*4adc0*/  LEA.HI.X.SX32 R13, R21, R83.reuse, 0x2, P6 ;  /* 0x00000053150d7211 */ /* 0x080fe400030f16ff */
[-C--:B------:R-:W-:Y:S01]  /*4add0*/  LEA.HI.X.SX32 R3, R17, R83.reuse, 0x2, P1 ;  /* 0x0000005311037211 */ /* 0x080fe200008f16ff */
[----:B---3--:R-:W-:Y:S01]  /*4ade0*/  IMAD R15, R0, 0x2, R11 ;  /* 0x00000002000f7824 */ /* 0x008fe200078e020b */
[CC--:B------:R-:W-:Y:S01]  /*4adf0*/  LEA R8, P6, R11.reuse, R82.reuse, 0x2 ;  /* 0x000000520b087211 */ /* 0x0c0fe200078c10ff */
[----:B------:R1:W-:Y:S03]  /*4ae00*/  @P4 STG.E [R12.64], R19 ;  /* 0x000000130c004986 */ /* 0x0003e6000c101908 */
[----:B------:R-:W-:Y:S01]  /*4ae10*/  LEA.HI.X.SX32 R9, R11, R83, 0x2, P6 ;  /* 0x000000530b097211 */ /* 0x000fe200030f16ff */
[----:B------:R3:W-:Y:S01]  /*4ae20*/  @P2 STG.E [R2.64], R27 ;  /* 0x0000001b02002986 */ /* 0x0007e2000c101908 */
[----:B------:R-:W-:-:S04]  /*4ae30*/  LEA R4, P2, R15, R82, 0x2 ;  /* 0x000000520f047211 */ /* 0x000fc800078410ff */
[----:B------:R-:W-:Y:S02]  /*4ae40*/  LEA.HI.X.SX32 R5, R15, R83, 0x2, P2 ;  /* 0x000000530f057211 */ /* 0x000fe400010f16ff */
[----:B-----5:R-:W-:Y:S02]  /*4ae50*/  ISETP.LT.AND P5, PT, R20, c[0x0][0x17c], !P0 ;  /* 0x00005f0014007a0c */ /* 0x020fe400047a1270 */
[----:B------:R-:W5:Y:S01]  /*4ae60*/  LDL.LU R20, [R1+0xe8c] ;  /* 0x000e8c0001147983 */ /* 0x000f620000300800 */
[----:B------:R-:W-:-:S03]  /*4ae70*/  ISETP.LT.AND P3, PT, R6, c[0x0][0x17c], !P0 ;  /* 0x00005f0006007a0c */ /* 0x000fc60004761270 */
[----:B------:R-:W5:Y:S01]  /*4ae80*/  LDL.LU R6, [R1+0xe88] ;  /* 0x000e880001067983 */ /* 0x000f620000300800 */
[----:B------:R-:W-:-:S03]  /*4ae90*/  ISETP.LT.AND P4, PT, R18, c[0x0][0x17c], !P0 ;  /* 0x00005f0012007a0c */ /* 0x000fc60004781270 */
[----:B------:R-:W5:Y:S04]  /*4aea0*/  LDL.LU R18, [R1+0xe84] ;  /* 0x000e840001127983 */ /* 0x000f680000300800 */
[----:B------:R1:W-:Y:S01]  /*4aeb0*/  @P5 STG.E [R8.64], R31 ;  /* 0x0000001f08005986 */ /* 0x0003e2000c101908 */
[----:B----4-:R-:W-:-:S03]  /*4aec0*/  ISETP.LT.AND P2, PT, R16, c[0x0][0x17c], !P0 ;  /* 0x00005f0010007a0c */ /* 0x010fc60004741270 */
[----:B------:R-:W4:Y:S01]  /*4aed0*/  LDL.LU R16, [R1+0xe80] ;  /* 0x000e800001107983 */ /* 0x000f220000300800 */
[----:B--2---:R-:W-:-:S03]  /*4aee0*/  ISETP.LT.AND P5, PT, R14, c[0x0][0x17c], !P0 ;  /* 0x00005f000e007a0c */ /* 0x004fc600047a1270 */
[----:B------:R-:W2:Y:S01]  /*4aef0*/  LDL.LU R14, [R1+0x11f8] ;  /* 0x0011f800010e7983 */ /* 0x000ea20000300800 */
[----:B------:R-:W-:-:S05]  /*4af00*/  LEA R11, R0, R15, 0x1 ;  /* 0x0000000f000b7211 */ /* 0x000fca00078e08ff */
[C---:B-1----:R-:W-:Y:S01]  /*4af10*/  IMAD R13, R0.reuse, 0x2, R11 ;  /* 0x00000002000d7824 */ /* 0x042fe200078e020b */
[----:B------:R1:W-:Y:S03]  /*4af20*/  @P3 STG.E [R4.64], R7 ;  /* 0x0000000704003986 */ /* 0x0003e6000c101908 */
[----:B------:R-:W-:Y:S01]  /*4af30*/  IMAD R15, R0, 0x2, R13 ;  /* 0x00000002000f7824 */ /* 0x000fe200078e020d */
[-C--:B---3--:R-:W-:Y:S02]  /*4af40*/  LEA R2, P3, R13, R82.reuse, 0x2 ;  /* 0x000000520d027211 */ /* 0x088fe400078610ff */
[----:B------:R-:W-:Y:S01]  /*4af50*/  ISETP.LT.AND P1, PT, R10, c[0x0][0x17c], !P0 ;  /* 0x00005f000a007a0c */ /* 0x000fe20004721270 */
[C---:B------:R-:W-:Y:S01]  /*4af60*/  IMAD R17, R0.reuse, 0x2, R15 ;  /* 0x0000000200117824 */ /* 0x040fe200078e020f */
[----:B------:R-:W-:Y:S02]  /*4af70*/  LEA R10, P6, R11, R82, 0x2 ;  /* 0x000000520b0a7211 */ /* 0x000fe400078c10ff */
[-C--:B------:R-:W-:Y:S01]  /*4af80*/  LEA.HI.X.SX32 R3, R13, R83.reuse, 0x2, P3 ;  /* 0x000000530d037211 */ /* 0x080fe200018f16ff */
[----:B------:R-:W-:Y:S01]  /*4af90*/  IMAD R13, R0, 0x2, R17 ;  /* 0x00000002000d7824 */ /* 0x000fe200078e0211 */
[----:B------:R-:W-:-:S02]  /*4afa0*/  LEA.HI.X.SX32 R11, R11, R83, 0x2, P6 ;  /* 0x000000530b0b7211 */ /* 0x000fc400030f16ff */
[----:B------:R-:W-:Y:S01]  /*4afb0*/  LEA R8, P6, R15, R82, 0x2 ;  /* 0x000000520f087211 */ /* 0x000fe200078c10ff */
[----:B------:R-:W-:-:S03]  /*4afc0*/  IMAD R19, R0, 0x2, R13 ;  /* 0x0000000200137824 */ /* 0x000fc600078e020d */
[-C--:B------:R-:W-:Y:S01]  /*4afd0*/  LEA.HI.X.SX32 R9, R15, R83.reuse, 0x2, P6 ;  /* 0x000000530f097211 */ /* 0x080fe200030f16ff */
[C---:B------:R-:W-:Y:S01]  /*4afe0*/  IMAD R15, R0.reuse, 0x2, R19 ;  /* 0x00000002000f7824 */ /* 0x040fe200078e0213 */
[----:B------:R3:W-:Y:S03]  /*4aff0*/  @P4 STG.E [R10.64], R51 ;  /* 0x000000330a004986 */ /* 0x0007e6000c101908 */
[C---:B------:R-:W-:Y:S01]  /*4b000*/  IMAD R21, R0.reuse, 0x2, R15 ;  /* 0x0000000200157824 */ /* 0x040fe200078e020f */
[----:B------:R3:W-:Y:S01]  /*4b010*/  @P1 STG.E [R2.64], R47 ;  /* 0x0000002f02001986 */ /* 0x0007e2000c101908 */
[C---:B-1----:R-:W-:Y:S02]  /*4b020*/  LEA R4, P1, R17.reuse, R82, 0x2 ;  /* 0x0000005211047211 */ /* 0x042fe400078210ff */
[----:B------:R-:W-:Y:S01]  /*4b030*/  IMAD R0, R0, 0x2, R21 ;  /* 0x0000000200007824 */ /* 0x000fe200078e0215 */
[----:B------:R1:W-:Y:S01]  /*4b040*/  @P2 STG.E [R8.64], R43 ;  /* 0x0000002b08002986 */ /* 0x0003e2000c101908 */
[----:B------:R-:W-:-:S02]  /*4b050*/  LEA.HI.X.SX32 R5, R17, R83, 0x2, P1 ;  /* 0x0000005311057211 */ /* 0x000fc400008f16ff */
[-C--:B------:R-:W-:Y:S02]  /*4b060*/  LEA R12, P1, R15, R82.reuse, 0x2 ;  /* 0x000000520f0c7211 */ /* 0x080fe400078210ff */
[----:B---3--:R-:W-:-:S04]  /*4b070*/  LEA R10, P6, R19, R82, 0x2 ;  /* 0x00000052130a7211 */ /* 0x008fc800078c10ff */
[----:B------:R-:W-:Y:S02]  /*4b080*/  LEA.HI.X.SX32 R11, R19, R83, 0x2, P6 ;  /* 0x00000053130b7211 */ /* 0x000fe400030f16ff */
[----:B------:R-:W-:-:S04]  /*4b090*/  LEA R2, P6, R0, R82, 0x2 ;  /* 0x0000005200027211 */ /* 0x000fc800078c10ff */
[----:B------:R-:W-:Y:S02]  /*4b0a0*/  LEA.HI.X.SX32 R3, R0, R83, 0x2, P6 ;  /* 0x0000005300037211 */ /* 0x000fe400030f16ff */
[----:B-----5:R-:W-:Y:S02]  /*4b0b0*/  ISETP.LT.AND P4, PT, R20, c[0x0][0x17c], !P0 ;  /* 0x00005f0014007a0c */ /* 0x020fe40004781270 */
[----:B------:R-:W-:Y:S02]  /*4b0c0*/  ISETP.LT.AND P3, PT, R6, c[0x0][0x17c], !P0 ;  /* 0x00005f0006007a0c */ /* 0x000fe40004761270 */
[----:B------:R-:W-:-:S04]  /*4b0d0*/  LEA R6, P2, R13, R82, 0x2 ;  /* 0x000000520d067211 */ /* 0x000fc800078410ff */
[-C--:B------:R-:W-:Y:S02]  /*4b0e0*/  LEA.HI.X.SX32 R7, R13, R83.reuse, 0x2, P2 ;  /* 0x000000530d077211 */ /* 0x080fe400010f16ff */
[----:B------:R-:W-:Y:S02]  /*4b0f0*/  ISETP.LT.AND P2, PT, R18, c[0x0][0x17c], !P0 ;  /* 0x00005f0012007a0c */ /* 0x000fe40004741270 */
[-C--:B------:R-:W-:Y:S02]  /*4b100*/  LEA.HI.X.SX32 R13, R15, R83.reuse, 0x2, P1 ;  /* 0x000000530f0d7211 */ /* 0x080fe400008f16ff */
[C---:B------:R-:W-:Y:S01]  /*4b110*/  LEA R82, P6, R21.reuse, R82, 0x2 ;  /* 0x0000005215527211 */ /* 0x040fe200078c10ff */
[----:B------:R1:W-:Y:S03]  /*4b120*/  @P5 STG.E [R4.64], R35 ;  /* 0x0000002304005986 */ /* 0x0003e6000c101908 */
[----:B------:R-:W-:Y:S01]  /*4b130*/  LEA.HI.X.SX32 R83, R21, R83, 0x2, P6 ;  /* 0x0000005315537211 */ /* 0x000fe200030f16ff */
[----:B------:R1:W-:Y:S04]  /*4b140*/  @P4 STG.E [R6.64], R39 ;  /* 0x0000002706004986 */ /* 0x0003e8000c101908 */
[----:B------:R1:W-:Y:S04]  /*4b150*/  @P3 STG.E [R10.64], R55 ;  /* 0x000000370a003986 */ /* 0x0003e8000c101908 */
[----:B------:R1:W-:Y:S01]  /*4b160*/  @P2 STG.E [R12.64], R59 ;  /* 0x0000003b0c002986 */ /* 0x0003e2000c101908 */
[----:B----4-:R-:W-:-:S02]  /*4b170*/  ISETP.LT.AND P1, PT, R16, c[0x0][0x17c], !P0 ;  /* 0x00005f0010007a0c */ /* 0x010fc40004721270 */
[----:B--2---:R-:W-:-:S11]  /*4b180*/  ISETP.LT.AND P0, PT, R14, c[0x0][0x17c], !P0 ;  /* 0x00005f000e007a0c */ /* 0x004fd60004701270 */
[----:B------:R1:W-:Y:S02]  /*4b190*/  @P1 STG.E [R82.64], R63 ;  /* 0x0000003f52001986 */ /* 0x0003e4000c101908 */
[----:B------:R-:W-:Y:S05]  /*4b1a0*/  @!P0 EXIT ;  /* 0x000000000000894d */ /* 0x000fea0003800000 */
[----:B------:R-:W-:Y:S01]  /*4b1b0*/  STG.E [R2.64], R67 ;  /* 0x0000004302007986 */ /* 0x000fe2000c101908 */
[----:B------:R-:W-:Y:S05]  /*4b1c0*/  EXIT ;  /* 0x000000000000794d */ /* 0x000fea0003800000 */
.L_x_3:
[----:B------:R-:W-:-:S00]  /*4b1d0*/  BRA `(.L_x_3) ;  /* 0xfffffff000007947 */ /* 0x000fc0000383ffff */
[----:B------:R-:W-:-:S00]  /*4b1e0*/  NOP ;  /* 0x0000000000007918 */ /* 0x000fc00000000000 */
        /* <DEDUP_REMOVED lines=9> */
.L_x_4:


//--------------------- .nv.shared.matmul_kernel  --------------------------
	.section	.nv.shared.matmul_kernel,"aw",@nobits
	.sectionflags	@""
	.align	16
